	.target	sm_100a

	.elftype	@"ET_EXEC"


//--------------------- .note.nv.tkinfo           --------------------------
	.section	.note.nv.tkinfo,"",@"SHT_NOTE"
	.sectionflags	@"SHF_NOTE_NV_TKINFO"
	.tkinfo
        /*0018*/ 	.word	0x00000002
        /*0030*/ 	.string	""
        /*0030*/ 	.string	"ptxas"
        /*0030*/ 	.string	"Cuda compilation tools, release 13.0, V13.0.88"
        /*0030*/ 	.string	"Build cuda_13.0.r13.0/compiler.36424714_0"
        /*0030*/ 	.string	"-arch sm_100a -m 64 "



//--------------------- .note.nv.cuinfo           --------------------------
	.section	.note.nv.cuinfo,"",@"SHT_NOTE"
	.sectionflags	@"SHF_NOTE_NV_CUINFO"
        /*0018*/ 	.short	0x0002
        /*001a*/ 	.short	0x0064
        /*001c*/ 	.short	0x0082
	.zero		2


//--------------------- .nv.info                  --------------------------
	.section	.nv.info,"",@"SHT_CUDA_INFO"
	.align	4


	//----- nvinfo : EIATTR_REGCOUNT
	.align		4
        /*0000*/ 	.byte	0x04, 0x2f
        /*0002*/ 	.short	(.L_34 - .L_33)
	.align		4
.L_33:
        /*0004*/ 	.word	index@(_ZN7cutlass13device_kernelINS_4fmha6kernel36Sm100FmhaFwdKernelTmaWarpspecializedIN4cute5tupleIJiiiNS5_IJNS5_IJiiEEEiEEEEEENS1_10collective38Sm100FmhaFwdMainloopTmaWarpspecializedINS_6half_tEffNS5_IJNS4_1CILi256EEENSC_ILi128EEENSC_ILi64EEEEEENS5_IJiNSC_ILi1EEES7_EEENS5_IJiSH_NS5_IJNS5_IJNSC_ILi0EEEiEEEiEEEEEESM_NS9_10CausalMaskILb1EEENS5_IJNSC_ILi2EEESH_SH_EEENSC_ILb0EEEEENS9_38Sm100FmhaFwdEpilogueTmaWarpspecializedISB_fNS5_IJSE_SF_SE_EEESI_NS5_IJSH_S7_EEESR_EENS2_23PersistentTileSchedulerENS2_41Sm100FmhaCtxKernelWarpspecializedScheduleEEEEEvNT_6ParamsE)
        /*0008*/ 	.word	0x00000080


	//----- nvinfo : EIATTR_FRAME_SIZE
	.align		4
.L_34:
        /*000c*/ 	.byte	0x04, 0x11
        /*000e*/ 	.short	(.L_36 - .L_35)
	.align		4
.L_35:
        /*0010*/ 	.word	index@($__internal_3_$__cuda_sm3x_div_rn_noftz_f32_slowpath)
        /*0014*/ 	.word	0x000000b8


	//----- nvinfo : EIATTR_FRAME_SIZE
	.align		4
.L_36:
        /*0018*/ 	.byte	0x04, 0x11
        /*001a*/ 	.short	(.L_38 - .L_37)
	.align		4
.L_37:
        /*001c*/ 	.word	index@($__internal_2_$__cuda_sm10x_tcgen05_guardrail_trap_unallocated_columns_being_dealloced)
        /*0020*/ 	.word	0x000000b8


	//----- nvinfo : EIATTR_FRAME_SIZE
	.align		4
.L_38:
        /*0024*/ 	.byte	0x04, 0x11
        /*0026*/ 	.short	(.L_40 - .L_39)
	.align		4
.L_39:
        /*0028*/ 	.word	index@($__internal_1_$__cuda_sm10x_tcgen05_guardrail_trap_phase_invalid_during_alloc)
        /*002c*/ 	.word	0x000000b8


	//----- nvinfo : EIATTR_FRAME_SIZE
	.align		4
.L_40:
        /*0030*/ 	.byte	0x04, 0x11
        /*0032*/ 	.short	(.L_42 - .L_41)
	.align		4
.L_41:
        /*0034*/ 	.word	index@($__internal_0_$__cuda_sm10x_tcgen05_guardrail_trap_col_being_dealloced_not_returned_by_alloc)
        /*0038*/ 	.word	0x000000b8


	//----- nvinfo : EIATTR_FRAME_SIZE
	.align		4
.L_42:
        /*003c*/ 	.byte	0x04, 0x11
        /*003e*/ 	.short	(.L_44 - .L_43)
	.align		4
.L_43:
        /*0040*/ 	.word	index@(_ZN7cutlass13device_kernelINS_4fmha6kernel36Sm100FmhaFwdKernelTmaWarpspecializedIN4cute5tupleIJiiiNS5_IJNS5_IJiiEEEiEEEEEENS1_10collective38Sm100FmhaFwdMainloopTmaWarpspecializedINS_6half_tEffNS5_IJNS4_1CILi256EEENSC_ILi128EEENSC_ILi64EEEEEENS5_IJiNSC_ILi1EEES7_EEENS5_IJiSH_NS5_IJNS5_IJNSC_ILi0EEEiEEEiEEEEEESM_NS9_10CausalMaskILb1EEENS5_IJNSC_ILi2EEESH_SH_EEENSC_ILb0EEEEENS9_38Sm100FmhaFwdEpilogueTmaWarpspecializedISB_fNS5_IJSE_SF_SE_EEESI_NS5_IJSH_S7_EEESR_EENS2_23PersistentTileSchedulerENS2_41Sm100FmhaCtxKernelWarpspecializedScheduleEEEEEvNT_6ParamsE)
        /*0044*/ 	.word	0x000000b8


	//----- nvinfo : EIATTR_MIN_STACK_SIZE
	.align		4
.L_44:
        /*0048*/ 	.byte	0x04, 0x12
        /*004a*/ 	.short	(.L_46 - .L_45)
	.align		4
.L_45:
        /*004c*/ 	.word	index@(_ZN7cutlass13device_kernelINS_4fmha6kernel36Sm100FmhaFwdKernelTmaWarpspecializedIN4cute5tupleIJiiiNS5_IJNS5_IJiiEEEiEEEEEENS1_10collective38Sm100FmhaFwdMainloopTmaWarpspecializedINS_6half_tEffNS5_IJNS4_1CILi256EEENSC_ILi128EEENSC_ILi64EEEEEENS5_IJiNSC_ILi1EEES7_EEENS5_IJiSH_NS5_IJNS5_IJNSC_ILi0EEEiEEEiEEEEEESM_NS9_10CausalMaskILb1EEENS5_IJNSC_ILi2EEESH_SH_EEENSC_ILb0EEEEENS9_38Sm100FmhaFwdEpilogueTmaWarpspecializedISB_fNS5_IJSE_SF_SE_EEESI_NS5_IJSH_S7_EEESR_EENS2_23PersistentTileSchedulerENS2_41Sm100FmhaCtxKernelWarpspecializedScheduleEEEEEvNT_6ParamsE)
        /*0050*/ 	.word	0x000000b8
.L_46:


//--------------------- .nv.compat                --------------------------
	.section	.nv.compat,"",@"SHT_CUDA_COMPAT_INFO"
	.align	4
        /*0000*/ 	.byte	0x02, 0x09, 0x01, 0x00, 0x02, 0x02, 0x02, 0x00, 0x02, 0x05, 0x05, 0x00, 0x03, 0x07, 0x01, 0x01
        /*0010*/ 	.byte	0x02, 0x03, 0x01, 0x00, 0x02, 0x06, 0x01, 0x00, 0x04, 0x0b, 0x08, 0x00, 0x01, 0x00, 0x00, 0x00
        /*0020*/ 	.byte	0x00, 0x00, 0x00, 0x00


//--------------------- .nv.info._ZN7cutlass13device_kernelINS_4fmha6kernel36Sm100FmhaFwdKernelTmaWarpspecializedIN4cute5tupleIJiiiNS5_IJNS5_IJiiEEEiEEEEEENS1_10collective38Sm100FmhaFwdMainloopTmaWarpspecializedINS_6half_tEffNS5_IJNS4_1CILi256EEENSC_ILi128EEENSC_ILi64EEEEEENS5_IJiNSC_ILi1EEES7_EEENS5_IJiSH_NS5_IJNS5_IJNSC_ILi0EEEiEEEiEEEEEESM_NS9_10CausalMaskILb1EEENS5_IJNSC_ILi2EEESH_SH_EEENSC_ILb0EEEEENS9_38Sm100FmhaFwdEpilogueTmaWarpspecializedISB_fNS5_IJSE_SF_SE_EEESI_NS5_IJSH_S7_EEESR_EENS2_23PersistentTileSchedulerENS2_41Sm100FmhaCtxKernelWarpspecializedScheduleEEEEEvNT_6ParamsE --------------------------
	.section	.nv.info._ZN7cutlass13device_kernelINS_4fmha6kernel36Sm100FmhaFwdKernelTmaWarpspecializedIN4cute5tupleIJiiiNS5_IJNS5_IJiiEEEiEEEEEENS1_10collective38Sm100FmhaFwdMainloopTmaWarpspecializedINS_6half_tEffNS5_IJNS4_1CILi256EEENSC_ILi128EEENSC_ILi64EEEEEENS5_IJiNSC_ILi1EEES7_EEENS5_IJiSH_NS5_IJNS5_IJNSC_ILi0EEEiEEEiEEEEEESM_NS9_10CausalMaskILb1EEENS5_IJNSC_ILi2EEESH_SH_EEENSC_ILb0EEEEENS9_38Sm100FmhaFwdEpilogueTmaWarpspecializedISB_fNS5_IJSE_SF_SE_EEESI_NS5_IJSH_S7_EEESR_EENS2_23PersistentTileSchedulerENS2_41Sm100FmhaCtxKernelWarpspecializedScheduleEEEEEvNT_6ParamsE,"",@"SHT_CUDA_INFO"
	.sectionflags	@""
	.align	4


	//----- nvinfo : EIATTR_CUDA_API_VERSION
	.align		4
        /*0000*/ 	.byte	0x04, 0x37
        /*0002*/ 	.short	(.L_48 - .L_47)
.L_47:
        /*0004*/ 	.word	0x00000082


	//----- nvinfo : EIATTR_KPARAM_INFO
	.align		4
.L_48:
        /*0008*/ 	.byte	0x04, 0x17
        /*000a*/ 	.short	(.L_50 - .L_49)
.L_49:
        /*000c*/ 	.word	0x00000000
        /*0010*/ 	.short	0x0000
        /*0012*/ 	.short	0x0000
        /*0014*/ 	.byte	0x00, 0xf0, 0x01, 0x18


	//----- nvinfo : EIATTR_AT_ENTRY_FRAGMENTS
	.align		4
.L_50:
        /*0018*/ 	.byte	0x04, 0x4f
        /*001a*/ 	.short	(.L_52 - .L_51)


	//   ....[0]....
.L_51:
        /*001c*/ 	.word	0x00000006


	//----- nvinfo : EIATTR_RESERVED_SMEM_USED
	.align		4
.L_52:
        /*0020*/ 	.byte	0x01, 0x41
	.zero		2


	//----- nvinfo : EIATTR_SPARSE_MMA_MASK
	.align		4
        /*0024*/ 	.byte	0x03, 0x50
        /*0026*/ 	.short	0x0000


	//----- nvinfo : EIATTR_TCGEN05_1CTA_USED
	.align		4
        /*0028*/ 	.byte	0x01, 0x51
	.zero		2


	//----- nvinfo : EIATTR_MAXREG_COUNT
	.align		4
        /*002c*/ 	.byte	0x03, 0x1b
        /*002e*/ 	.short	0x0080


	//----- nvinfo : EIATTR_NUM_BARRIERS
	.align		4
        /*0030*/ 	.byte	0x02, 0x4c
        /*0032*/ 	.byte	0x01
	.zero		1


	//----- nvinfo : EIATTR_EXTERNS
	.align		4
        /*0034*/ 	.byte	0x04, 0x0f
        /*0036*/ 	.short	(.L_54 - .L_53)


	//   ....[0]....
	.align		4
.L_53:
        /*0038*/ 	.word	index@(vprintf)


	//   ....[1]....
	.align		4
        /*003c*/ 	.word	index@(__assertfail)


	//----- nvinfo : EIATTR_ANNOTATIONS
	.align		4
.L_54:
        /*0040*/ 	.byte	0x04, 0x55
        /*0042*/ 	.short	(.L_56 - .L_55)


	//   ....[0]....
.L_55:
        /*0044*/ 	.word	0x00000001
        /*0048*/ 	.byte	0xc0, 0x7a, 0x00, 0x00, 0x01, 0x00, 0x00, 0x00, 0x00, 0x7b, 0x00, 0x00, 0x01, 0x00, 0x00, 0x00
        /* <DEDUP_REMOVED lines=55> */
        /*03c8*/ 	.byte	0xb0, 0x87, 0x01, 0x00


	//----- nvinfo : EIATTR_MERCURY_ISA_VERSION
	.align		4
.L_56:
        /*03cc*/ 	.byte	0x03, 0x5f
        /*03ce*/ 	.short	0x0101


	//----- nvinfo : EIATTR_INT_WARP_WIDE_INSTR_OFFSETS
	.align		4
        /*03d0*/ 	.byte	0x04, 0x31
        /*03d2*/ 	.short	(.L_58 - .L_57)


	//   ....[0]....
.L_57:
        /*03d4*/ 	.word	0x0001beb0


	//   ....[1]....
        /*03d8*/ 	.word	0x0001bed0


	//   ....[2]....
        /*03dc*/ 	.word	0x0001bf00


	//----- nvinfo : EIATTR_COOP_GROUP_MASK_REGIDS
	.align		4
.L_58:
        /*03e0*/ 	.byte	0x04, 0x29
        /*03e2*/ 	.short	(.L_60 - .L_59)


	//   ....[0]....
.L_59:
        /*03e4*/ 	.word	0xffffffff


	//   ....[1]....
        /*03e8*/ 	.word	0xffffffff


	//   ....[2]....
        /*03ec*/ 	.word	0xffffffff


	//   ....[3]....
        /*03f0*/ 	.word	0xffffffff


	//   ....[4]....
        /*03f4*/ 	.word	0xffffffff


	//   ....[5]....
        /*03f8*/ 	.word	0xffffffff


	//   ....[6]....
        /*03fc*/ 	.word	0xffffffff


	//   ....[7]....
        /*0400*/ 	.word	0xffffffff


	//   ....[8]....
        /*0404*/ 	.word	0xffffffff


	//   ....[9]....
        /*0408*/ 	.word	0xffffffff


	//   ....[10]....
        /*040c*/ 	.word	0xffffffff


	//   ....[11]....
        /*0410*/ 	.word	0xffffffff


	//   ....[12]....
        /*0414*/ 	.word	0xffffffff


	//   ....[13]....
        /*0418*/ 	.word	0xffffffff


	//   ....[14]....
        /*041c*/ 	.word	0xffffffff


	//   ....[15]....
        /*0420*/ 	.word	0xffffffff


	//   ....[16]....
        /*0424*/ 	.word	0xffffffff


	//   ....[17]....
        /*0428*/ 	.word	0xffffffff


	//   ....[18]....
        /*042c*/ 	.word	0xffffffff


	//----- nvinfo : EIATTR_COOP_GROUP_INSTR_OFFSETS
	.align		4
.L_60:
        /*0430*/ 	.byte	0x04, 0x28
        /*0432*/ 	.short	(.L_62 - .L_61)


	//   ....[0]....
.L_61:
        /*0434*/ 	.word	0x00000120


	//   ....[1]....
        /*0438*/ 	.word	0x000008e0


	//   ....[2]....
        /*043c*/ 	.word	0x00000b10


	//   ....[3]....
        /*0440*/ 	.word	0x00000c40


	//   ....[4]....
        /*0444*/ 	.word	0x00000d80


	//   ....[5]....
        /*0448*/ 	.word	0x00001040


	//   ....[6]....
        /*044c*/ 	.word	0x00001230


	//   ....[7]....
        /*0450*/ 	.word	0x00001340


	//   ....[8]....
        /*0454*/ 	.word	0x000014a0


	//   ....[9]....
        /*0458*/ 	.word	0x00001600


	//   ....[10]....
        /*045c*/ 	.word	0x000019d0


	//   ....[11]....
        /*0460*/ 	.word	0x00001be0


	//   ....[12]....
        /*0464*/ 	.word	0x00001bf0


	//   ....[13]....
        /*0468*/ 	.word	0x00009060


	//   ....[14]....
        /*046c*/ 	.word	0x00009ae0


	//   ....[15]....
        /*0470*/ 	.word	0x0000d390


	//   ....[16]....
        /*0474*/ 	.word	0x00011940


	//   ....[17]....
        /*0478*/ 	.word	0x0001bdb0


	//   ....[18]....
        /*047c*/ 	.word	0x0001bfd0


	//----- nvinfo : EIATTR_REG_RECONFIG
	.align		4
.L_62:
        /*0480*/ 	.byte	0x01, 0x54
	.zero		2


	//----- nvinfo : EIATTR_VRC_CTA_INIT_COUNT
	.align		4
        /*0484*/ 	.byte	0x02, 0x4a
        /*0486*/ 	.byte	0x80
	.zero		1


	//----- nvinfo : EIATTR_SYSCALL_OFFSETS
	.align		4
        /*0488*/ 	.byte	0x04, 0x46
        /*048a*/ 	.short	(.L_64 - .L_63)


	//   ....[0]....
.L_63:
        /*048c*/ 	.word	0x00004a60


	//   ....[1]....
        /*0490*/ 	.word	0x00004b20


	//   ....[2]....
        /*0494*/ 	.word	0x00004b90


	//   ....[3]....
        /*0498*/ 	.word	0x00004c00


	//   ....[4]....
        /*049c*/ 	.word	0x00004c70


	//   ....[5]....
        /*04a0*/ 	.word	0x00004d10


	//   ....[6]....
        /*04a4*/ 	.word	0x00004df0


	//   ....[7]....
        /*04a8*/ 	.word	0x00004e90


	//   ....[8]....
        /*04ac*/ 	.word	0x00004f30


	//   ....[9]....
        /*04b0*/ 	.word	0x00004fd0


	//   ....[10]....
        /*04b4*/ 	.word	0x00005040


	//   ....[11]....
        /*04b8*/ 	.word	0x000050e0


	//   ....[12]....
        /*04bc*/ 	.word	0x00005180


	//   ....[13]....
        /*04c0*/ 	.word	0x000051f0


	//   ....[14]....
        /*04c4*/ 	.word	0x00005290


	//   ....[15]....
        /*04c8*/ 	.word	0x00005330


	//   ....[16]....
        /*04cc*/ 	.word	0x000053d0


	//   ....[17]....
        /*04d0*/ 	.word	0x00005470


	//   ....[18]....
        /*04d4*/ 	.word	0x000054e0


	//   ....[19]....
        /*04d8*/ 	.word	0x00005580


	//   ....[20]....
        /*04dc*/ 	.word	0x00005620


	//   ....[21]....
        /*04e0*/ 	.word	0x00005690


	//   ....[22]....
        /*04e4*/ 	.word	0x00005730


	//   ....[23]....
        /*04e8*/ 	.word	0x000057d0


	//   ....[24]....
        /*04ec*/ 	.word	0x00005870


	//   ....[25]....
        /*04f0*/ 	.word	0x00005910


	//   ....[26]....
        /*04f4*/ 	.word	0x00005980


	//   ....[27]....
        /*04f8*/ 	.word	0x00005a20


	//   ....[28]....
        /*04fc*/ 	.word	0x00005ac0


	//   ....[29]....
        /*0500*/ 	.word	0x00005b30


	//   ....[30]....
        /*0504*/ 	.word	0x00005bd0


	//   ....[31]....
        /*0508*/ 	.word	0x00005c70


	//   ....[32]....
        /*050c*/ 	.word	0x00005d10


	//   ....[33]....
        /*0510*/ 	.word	0x00005db0


	//   ....[34]....
        /*0514*/ 	.word	0x00005e50


	//   ....[35]....
        /*0518*/ 	.word	0x00005ef0


	//   ....[36]....
        /*051c*/ 	.word	0x00005f60


	//   ....[37]....
        /*0520*/ 	.word	0x00006000


	//   ....[38]....
        /*0524*/ 	.word	0x000060a0


	//   ....[39]....
        /*0528*/ 	.word	0x00006110


	//   ....[40]....
        /*052c*/ 	.word	0x000061b0


	//   ....[41]....
        /*0530*/ 	.word	0x00006250


	//   ....[42]....
        /*0534*/ 	.word	0x000062f0


	//   ....[43]....
        /*0538*/ 	.word	0x00006390


	//   ....[44]....
        /*053c*/ 	.word	0x00006400


	//   ....[45]....
        /*0540*/ 	.word	0x000064a0


	//   ....[46]....
        /*0544*/ 	.word	0x00006540


	//   ....[47]....
        /*0548*/ 	.word	0x000065b0


	//   ....[48]....
        /*054c*/ 	.word	0x00006640


	//   ....[49]....
        /*0550*/ 	.word	0x000066e0


	//   ....[50]....
        /*0554*/ 	.word	0x00006780


	//   ....[51]....
        /*0558*/ 	.word	0x00006820


	//   ....[52]....
        /*055c*/ 	.word	0x00006890


	//   ....[53]....
        /*0560*/ 	.word	0x00006920


	//   ....[54]....
        /*0564*/ 	.word	0x000069c0


	//   ....[55]....
        /*0568*/ 	.word	0x00006a30


	//   ....[56]....
        /*056c*/ 	.word	0x00006ad0


	//   ....[57]....
        /*0570*/ 	.word	0x00006b70


	//   ....[58]....
        /*0574*/ 	.word	0x00006c10


	//   ....[59]....
        /*0578*/ 	.word	0x00006cb0


	//   ....[60]....
        /*057c*/ 	.word	0x00009200


	//   ....[61]....
        /*0580*/ 	.word	0x00009430


	//   ....[62]....
        /*0584*/ 	.word	0x00009660


	//   ....[63]....
        /*0588*/ 	.word	0x00009c80


	//   ....[64]....
        /*058c*/ 	.word	0x00009eb0


	//   ....[65]....
        /*0590*/ 	.word	0x0000a0e0


	//   ....[66]....
        /*0594*/ 	.word	0x0000aa30


	//   ....[67]....
        /*0598*/ 	.word	0x0000ad70


	//   ....[68]....
        /*059c*/ 	.word	0x0000b0b0


	//   ....[69]....
        /*05a0*/ 	.word	0x0000bf00


	//   ....[70]....
        /*05a4*/ 	.word	0x0000c240


	//   ....[71]....
        /*05a8*/ 	.word	0x0000c580


	//   ....[72]....
        /*05ac*/ 	.word	0x0000d5d0


	//   ....[73]....
        /*05b0*/ 	.word	0x0000d740


	//   ....[74]....
        /*05b4*/ 	.word	0x0000d8b0


	//   ....[75]....
        /*05b8*/ 	.word	0x0000da20


	//   ....[76]....
        /*05bc*/ 	.word	0x0000dfb0


	//   ....[77]....
        /*05c0*/ 	.word	0x00010ab0


	//   ....[78]....
        /*05c4*/ 	.word	0x00010db0


	//   ....[79]....
        /*05c8*/ 	.word	0x000117b0


	//   ....[80]....
        /*05cc*/ 	.word	0x00011b80


	//   ....[81]....
        /*05d0*/ 	.word	0x00011cf0


	//   ....[82]....
        /*05d4*/ 	.word	0x00011e60


	//   ....[83]....
        /*05d8*/ 	.word	0x00011fd0


	//   ....[84]....
        /*05dc*/ 	.word	0x00014e40


	//   ....[85]....
        /*05e0*/ 	.word	0x000179f0


	//   ....[86]....
        /*05e4*/ 	.word	0x00017d00


	//   ....[87]....
        /*05e8*/ 	.word	0x00018750


	//----- nvinfo : EIATTR_MBARRIER_INSTR_OFFSETS
	.align		4
.L_64:
        /*05ec*/ 	.byte	0x04, 0x39
        /*05ee*/ 	.short	(.L_66 - .L_65)


	//   ....[0]....
.L_65:
        /*05f0*/ 	.word	0x000009c0
        /*05f4*/ 	.word	0x000000ff
        /*05f8*/ 	.word	0x0001c000
        /*05fc*/ 	.short	0x0100
        /*05fe*/ 	.byte	0x05
	.zero		1


	//   ....[1]....
        /*0600*/ 	.word	0x000009d0
        /*0604*/ 	.word	0x000000ff
        /*0608*/ 	.word	0x0001c010
        /*060c*/ 	.short	0x0100
        /*060e*/ 	.byte	0x05
	.zero		1


	//   ....[2]....
        /*0610*/ 	.word	0x000009e0
        /*0614*/ 	.word	0x000000ff
        /*0618*/ 	.word	0x0001c008
        /*061c*/ 	.short	0x0100
        /*061e*/ 	.byte	0x05
	.zero		1


	//   ....[3]....
        /*0620*/ 	.word	0x000009f0
        /*0624*/ 	.word	0x000000ff
        /*0628*/ 	.word	0x0001c018
        /*062c*/ 	.short	0x0100
        /*062e*/ 	.byte	0x05
	.zero		1


	//   ....[4]....
        /*0630*/ 	.word	0x00000bd0
        /*0634*/ 	.word	0x000000ff
        /*0638*/ 	.word	0x0001c020
        /*063c*/ 	.short	0x0100
        /*063e*/ 	.byte	0x05
	.zero		1


	//   ....[5]....
        /*0640*/ 	.word	0x00000be0
        /*0644*/ 	.word	0x000000ff
        /*0648*/ 	.word	0x0001c038
        /*064c*/ 	.short	0x0100
        /*064e*/ 	.byte	0x05
	.zero		1


	//   ....[6]....
        /*0650*/ 	.word	0x00000bf0
        /*0654*/ 	.word	0x000000ff
        /*0658*/ 	.word	0x0001c028
        /*065c*/ 	.short	0x0100
        /*065e*/ 	.byte	0x05
	.zero		1


	//   ....[7]....
        /*0660*/ 	.word	0x00000c00
        /*0664*/ 	.word	0x000000ff
        /*0668*/ 	.word	0x0001c040
        /*066c*/ 	.short	0x0100
        /*066e*/ 	.byte	0x05
	.zero		1


	//   ....[8]....
        /*0670*/ 	.word	0x00000c10
        /*0674*/ 	.word	0x000000ff
        /*0678*/ 	.word	0x0001c030
        /*067c*/ 	.short	0x0100
        /*067e*/ 	.byte	0x05
	.zero		1


	//   ....[9]....
        /*0680*/ 	.word	0x00000c20
        /*0684*/ 	.word	0x000000ff
        /*0688*/ 	.word	0x0001c048
        /*068c*/ 	.short	0x0100
        /*068e*/ 	.byte	0x05
	.zero		1


	//   ....[10]....
        /*0690*/ 	.word	0x00000d50
        /*0694*/ 	.word	0x000000ff
        /*0698*/ 	.word	0x0001c050
        /*069c*/ 	.short	0x0100
        /*069e*/ 	.byte	0x06
	.zero		1


	//   ....[11]....
        /*06a0*/ 	.word	0x00000d60
        /*06a4*/ 	.word	0x000000ff
        /*06a8*/ 	.word	0x0001c058
        /*06ac*/ 	.short	0x0100
        /*06ae*/ 	.byte	0x06
	.zero		1


	//   ....[12]....
        /*06b0*/ 	.word	0x00000f10
        /*06b4*/ 	.word	0x000000ff
        /*06b8*/ 	.word	0x0001c060
        /*06bc*/ 	.short	0x0100
        /*06be*/ 	.byte	0x08
	.zero		1


	//   ....[13]....
        /*06c0*/ 	.word	0x00000f20
        /*06c4*/ 	.word	0x000000ff
        /*06c8*/ 	.word	0x0001c068
        /*06cc*/ 	.short	0x0100
        /*06ce*/ 	.byte	0x08
	.zero		1


	//   ....[14]....
        /*06d0*/ 	.word	0x00001100
        /*06d4*/ 	.word	0x000000ff
        /*06d8*/ 	.word	0x0001c070
        /*06dc*/ 	.short	0x0100
        /*06de*/ 	.byte	0x08
	.zero		1


	//   ....[15]....
        /*06e0*/ 	.word	0x00001110
        /*06e4*/ 	.word	0x000000ff
        /*06e8*/ 	.word	0x0001c078
        /*06ec*/ 	.short	0x0100
        /*06ee*/ 	.byte	0x08
	.zero		1


	//   ....[16]....
        /*06f0*/ 	.word	0x00001310
        /*06f4*/ 	.word	0x000000ff
        /*06f8*/ 	.word	0x0001c080
        /*06fc*/ 	.short	0x0100
        /*06fe*/ 	.byte	0x0a
	.zero		1


	//   ....[17]....
        /*0700*/ 	.word	0x00001320
        /*0704*/ 	.word	0x000000ff
        /*0708*/ 	.word	0x0001c088
        /*070c*/ 	.short	0x0100
        /*070e*/ 	.byte	0x0a
	.zero		1


	//   ....[18]....
        /*0710*/ 	.word	0x00001450
        /*0714*/ 	.word	0x000000ff
        /*0718*/ 	.word	0x0001c090
        /*071c*/ 	.short	0x0100
        /*071e*/ 	.byte	0x0b
	.zero		1


	//   ....[19]....
        /*0720*/ 	.word	0x00001460
        /*0724*/ 	.word	0x000000ff
        /*0728*/ 	.word	0x0001c0a0
        /*072c*/ 	.short	0x0100
        /*072e*/ 	.byte	0x0b
	.zero		1


	//   ....[20]....
        /*0730*/ 	.word	0x00001470
        /*0734*/ 	.word	0x000000ff
        /*0738*/ 	.word	0x0001c098
        /*073c*/ 	.short	0x0100
        /*073e*/ 	.byte	0x0b
	.zero		1


	//   ....[21]....
        /*0740*/ 	.word	0x00001480
        /*0744*/ 	.word	0x000000ff
        /*0748*/ 	.word	0x0001c0a8
        /*074c*/ 	.short	0x0100
        /*074e*/ 	.byte	0x0b
	.zero		1


	//   ....[22]....
        /*0750*/ 	.word	0x000015b0
        /*0754*/ 	.word	0x000000ff
        /*0758*/ 	.word	0x0001c0b0
        /*075c*/ 	.short	0x0100
        /*075e*/ 	.byte	0x0b
	.zero		1


	//   ....[23]....
        /*0760*/ 	.word	0x000015c0
        /*0764*/ 	.word	0x000000ff
        /*0768*/ 	.word	0x0001c0c0
        /*076c*/ 	.short	0x0100
        /*076e*/ 	.byte	0x0b
	.zero		1


	//   ....[24]....
        /*0770*/ 	.word	0x000015d0
        /*0774*/ 	.word	0x000000ff
        /*0778*/ 	.word	0x0001c0b8
        /*077c*/ 	.short	0x0100
        /*077e*/ 	.byte	0x0b
	.zero		1


	//   ....[25]....
        /*0780*/ 	.word	0x000015e0
        /*0784*/ 	.word	0x000000ff
        /*0788*/ 	.word	0x0001c0c8
        /*078c*/ 	.short	0x0100
        /*078e*/ 	.byte	0x0b
	.zero		1


	//   ....[26]....
        /*0790*/ 	.word	0x000016e0
        /*0794*/ 	.word	0x000000ff
        /*0798*/ 	.word	0x0001c0d0
        /*079c*/ 	.short	0x0100
        /*079e*/ 	.byte	0x0a
	.zero		1


	//   ....[27]....
        /*07a0*/ 	.word	0x000016f0
        /*07a4*/ 	.word	0x000000ff
        /*07a8*/ 	.word	0x0001c0d8
        /*07ac*/ 	.short	0x0100
        /*07ae*/ 	.byte	0x0a
	.zero		1


	//   ....[28]....
        /*07b0*/ 	.word	0x00001d70
        /*07b4*/ 	.word	0x000000ff
        /*07b8*/ 	.word	0x0001c000
        /*07bc*/ 	.short	0x010a
        /*07be*/ 	.byte	0x15
	.zero		1


	//   ....[29]....
        /*07c0*/ 	.word	0x00001df0
        /*07c4*/ 	.word	0x000000ff
        /*07c8*/ 	.word	0x0001c020
        /*07cc*/ 	.short	0x010a
        /*07ce*/ 	.byte	0x05
	.zero		1


	//   ....[30]....
        /*07d0*/ 	.word	0x00001ee0
        /*07d4*/ 	.word	0x000000ff
        /*07d8*/ 	.word	0x0001c058
        /*07dc*/ 	.short	0x010a
        /*07de*/ 	.byte	0x15
	.zero		1


	//   ....[31]....
        /*07e0*/ 	.word	0x000021c0
        /*07e4*/ 	.word	0x000000ff
        /*07e8*/ 	.word	0x0001c008
        /*07ec*/ 	.short	0x010a
        /*07ee*/ 	.byte	0x15
	.zero		1


	//   ....[32]....
        /*07f0*/ 	.word	0x00002250
        /*07f4*/ 	.word	0x000000ff
        /*07f8*/ 	.word	0x0001c068
        /*07fc*/ 	.short	0x010a
        /*07fe*/ 	.byte	0x15
	.zero		1


	//   ....[33]....
        /*0800*/ 	.word	0x00002520
        /*0804*/ 	.word	0x000000ff
        /*0808*/ 	.word	0x0001c020
        /*080c*/ 	.short	0x010a
        /*080e*/ 	.byte	0x04
	.zero		1


	//   ....[34]....
        /*0810*/ 	.word	0x000025d0
        /*0814*/ 	.word	0x000000ff
        /*0818*/ 	.word	0x0001c0a0
        /*081c*/ 	.short	0x010a
        /*081e*/ 	.byte	0x15
	.zero		1


	//   ....[35]....
        /*0820*/ 	.word	0x00002650
        /*0824*/ 	.word	0x000000ff
        /*0828*/ 	.word	0x0001c058
        /*082c*/ 	.short	0x010a
        /*082e*/ 	.byte	0x15
	.zero		1


	//   ....[36]....
        /*0830*/ 	.word	0x00002c50
        /*0834*/ 	.word	0x000000ff
        /*0838*/ 	.word	0x0001c020
        /*083c*/ 	.short	0x010a
        /*083e*/ 	.byte	0x07
	.zero		1


	//   ....[37]....
        /*0840*/ 	.word	0x00002f90
        /*0844*/ 	.word	0x000000ff
        /*0848*/ 	.word	0x0001c0a8
        /*084c*/ 	.short	0x010a
        /*084e*/ 	.byte	0x15
	.zero		1


	//   ....[38]....
        /*0850*/ 	.word	0x00003010
        /*0854*/ 	.word	0x000000ff
        /*0858*/ 	.word	0x0001c068
        /*085c*/ 	.short	0x010a
        /*085e*/ 	.byte	0x15
	.zero		1


	//   ....[39]....
        /*0860*/ 	.word	0x00003810
        /*0864*/ 	.word	0x000000ff
        /*0868*/ 	.word	0x0001c020
        /*086c*/ 	.short	0x010a
        /*086e*/ 	.byte	0x04
	.zero		1


	//   ....[40]....
        /*0870*/ 	.word	0x000038c0
        /*0874*/ 	.word	0x000000ff
        /*0878*/ 	.word	0x0001c0a0
        /*087c*/ 	.short	0x010a
        /*087e*/ 	.byte	0x15
	.zero		1


	//   ....[41]....
        /*0880*/ 	.word	0x00003970
        /*0884*/ 	.word	0x000000ff
        /*0888*/ 	.word	0x0001c058
        /*088c*/ 	.short	0x010a
        /*088e*/ 	.byte	0x15
	.zero		1


	//   ....[42]....
        /*0890*/ 	.word	0x00003f10
        /*0894*/ 	.word	0x000000ff
        /*0898*/ 	.word	0x0001c0a8
        /*089c*/ 	.short	0x010a
        /*089e*/ 	.byte	0x15
	.zero		1


	//   ....[43]....
        /*08a0*/ 	.word	0x00003f90
        /*08a4*/ 	.word	0x000000ff
        /*08a8*/ 	.word	0x0001c068
        /*08ac*/ 	.short	0x010a
        /*08ae*/ 	.byte	0x15
	.zero		1


	//   ....[44]....
        /*08b0*/ 	.word	0x00004960
        /*08b4*/ 	.word	0x00000010
        /*08b8*/ 	.word	0x0001c0c0
        /*08bc*/ 	.short	0x010a
        /*08be*/ 	.byte	0xff
	.zero		1


	//   ....[45]....
        /*08c0*/ 	.word	0x00007ae0
        /*08c4*/ 	.word	0x00000010
        /*08c8*/ 	.word	0x0001c0b0
        /*08cc*/ 	.short	0x0101
        /*08ce*/ 	.byte	0xff
	.zero		1


	//   ....[46]....
        /*08d0*/ 	.word	0x000087a0
        /*08d4*/ 	.word	0x00000010
        /*08d8*/ 	.word	0x0001c0c8
        /*08dc*/ 	.short	0x010a
        /*08de*/ 	.byte	0xff
	.zero		1


	//   ....[47]....
        /*08e0*/ 	.word	0x00008ba0
        /*08e4*/ 	.word	0x00000010
        /*08e8*/ 	.word	0x0001c0b8
        /*08ec*/ 	.short	0x0101
        /*08ee*/ 	.byte	0xff
	.zero		1


	//   ....[48]....
        /*08f0*/ 	.word	0x00008cf0
        /*08f4*/ 	.word	0x0000003d
        /*08f8*/ 	.word	0x0001c070
        /*08fc*/ 	.short	0x010a
        /*08fe*/ 	.byte	0xff
	.zero		1


	//   ....[49]....
        /*0900*/ 	.word	0x00008d80
        /*0904*/ 	.word	0x00000000
        /*0908*/ 	.word	0x00000000
        /*090c*/ 	.short	0x0101
        /*090e*/ 	.byte	0xff
	.zero		1


	//   ....[50]....
        /*0910*/ 	.word	0x00008de0
        /*0914*/ 	.word	0x0000003d
        /*0918*/ 	.word	0x0001c080
        /*091c*/ 	.short	0x010a
        /*091e*/ 	.byte	0xff
	.zero		1


	//   ....[51]....
        /*0920*/ 	.word	0x00008ec0
        /*0924*/ 	.word	0x0000003d
        /*0928*/ 	.word	0x0001c070
        /*092c*/ 	.short	0x010a
        /*092e*/ 	.byte	0xff
	.zero		1


	//   ....[52]....
        /*0930*/ 	.word	0x00009040
        /*0934*/ 	.word	0x0000003d
        /*0938*/ 	.word	0x0001c090
        /*093c*/ 	.short	0x010a
        /*093e*/ 	.byte	0xff
	.zero		1


	//   ....[53]....
        /*0940*/ 	.word	0x00009880
        /*0944*/ 	.word	0x00000000
        /*0948*/ 	.word	0x00000000
        /*094c*/ 	.short	0x0101
        /*094e*/ 	.byte	0xff
	.zero		1


	//   ....[54]....
        /*0950*/ 	.word	0x00009900
        /*0954*/ 	.word	0x00000000
        /*0958*/ 	.word	0x00000000
        /*095c*/ 	.short	0x0101
        /*095e*/ 	.byte	0xff
	.zero		1


	//   ....[55]....
        /*0960*/ 	.word	0x00009960
        /*0964*/ 	.word	0x0000003d
        /*0968*/ 	.word	0x0001c080
        /*096c*/ 	.short	0x010a
        /*096e*/ 	.byte	0xff
	.zero		1


	//   ....[56]....
        /*0970*/ 	.word	0x00009ac0
        /*0974*/ 	.word	0x0000003d
        /*0978*/ 	.word	0x0001c098
        /*097c*/ 	.short	0x010a
        /*097e*/ 	.byte	0xff
	.zero		1


	//   ....[57]....
        /*0980*/ 	.word	0x0000a2e0
        /*0984*/ 	.word	0x00000000
        /*0988*/ 	.word	0x00000000
        /*098c*/ 	.short	0x0101
        /*098e*/ 	.byte	0xff
	.zero		1


	//   ....[58]....
        /*0990*/ 	.word	0x0000a370
        /*0994*/ 	.word	0x00000003
        /*0998*/ 	.word	0x00000000
        /*099c*/ 	.short	0x0101
        /*099e*/ 	.byte	0xff
	.zero		1


	//   ....[59]....
        /*09a0*/ 	.word	0x0000a400
        /*09a4*/ 	.word	0x00000004
        /*09a8*/ 	.word	0x00000000
        /*09ac*/ 	.short	0x0101
        /*09ae*/ 	.byte	0xff
	.zero		1


	//   ....[60]....
        /*09b0*/ 	.word	0x0000a450
        /*09b4*/ 	.word	0x0000003d
        /*09b8*/ 	.word	0x0001c070
        /*09bc*/ 	.short	0x010a
        /*09be*/ 	.byte	0xff
	.zero		1


	//   ....[61]....
        /*09c0*/ 	.word	0x0000a4e0
        /*09c4*/ 	.word	0x00000000
        /*09c8*/ 	.word	0x00000000
        /*09cc*/ 	.short	0x0101
        /*09ce*/ 	.byte	0xff
	.zero		1


	//   ....[62]....
        /*09d0*/ 	.word	0x0000a540
        /*09d4*/ 	.word	0x0000003d
        /*09d8*/ 	.word	0x0001c090
        /*09dc*/ 	.short	0x010a
        /*09de*/ 	.byte	0xff
	.zero		1


	//   ....[63]....
        /*09e0*/ 	.word	0x0000a5c0
        /*09e4*/ 	.word	0x0000003d
        /*09e8*/ 	.word	0x0001c0c0
        /*09ec*/ 	.short	0x010a
        /*09ee*/ 	.byte	0xff
	.zero		1


	//   ....[64]....
        /*09f0*/ 	.word	0x0000b8d0
        /*09f4*/ 	.word	0x00000000
        /*09f8*/ 	.word	0x00000000
        /*09fc*/ 	.short	0x0101
        /*09fe*/ 	.byte	0xff
	.zero		1


	//   ....[65]....
        /*0a00*/ 	.word	0x0000b900
        /*0a04*/ 	.word	0x0000003d
        /*0a08*/ 	.word	0x0001c0b0
        /*0a0c*/ 	.short	0x0101
        /*0a0e*/ 	.byte	0xff
	.zero		1


	//   ....[66]....
        /*0a10*/ 	.word	0x0000b980
        /*0a14*/ 	.word	0x0000003d
        /*0a18*/ 	.word	0x0001c080
        /*0a1c*/ 	.short	0x010a
        /*0a1e*/ 	.byte	0xff
	.zero		1


	//   ....[67]....
        /*0a20*/ 	.word	0x0000ba10
        /*0a24*/ 	.word	0x00000021
        /*0a28*/ 	.word	0x00000000
        /*0a2c*/ 	.short	0x0101
        /*0a2e*/ 	.byte	0xff
	.zero		1


	//   ....[68]....
        /*0a30*/ 	.word	0x0000ba60
        /*0a34*/ 	.word	0x0000003d
        /*0a38*/ 	.word	0x0001c098
        /*0a3c*/ 	.short	0x010a
        /*0a3e*/ 	.byte	0xff
	.zero		1


	//   ....[69]....
        /*0a40*/ 	.word	0x0000bae0
        /*0a44*/ 	.word	0x0000003d
        /*0a48*/ 	.word	0x0001c0c8
        /*0a4c*/ 	.short	0x010a
        /*0a4e*/ 	.byte	0xff
	.zero		1


	//   ....[70]....
        /*0a50*/ 	.word	0x0000cdb0
        /*0a54*/ 	.word	0x00000003
        /*0a58*/ 	.word	0x00000000
        /*0a5c*/ 	.short	0x0101
        /*0a5e*/ 	.byte	0xff
	.zero		1


	//   ....[71]....
        /*0a60*/ 	.word	0x0000cde0
        /*0a64*/ 	.word	0x0000003d
        /*0a68*/ 	.word	0x0001c0b8
        /*0a6c*/ 	.short	0x0101
        /*0a6e*/ 	.byte	0xff
	.zero		1


	//   ....[72]....
        /*0a70*/ 	.word	0x0000d240
        /*0a74*/ 	.word	0x000000ff
        /*0a78*/ 	.word	0x00000000
        /*0a7c*/ 	.short	0x010a
        /*0a7e*/ 	.byte	0x06
	.zero		1


	//   ....[73]....
        /*0a80*/ 	.word	0x0000d4b0
        /*0a84*/ 	.word	0x000000ff
        /*0a88*/ 	.word	0x00000000
        /*0a8c*/ 	.short	0x010a
        /*0a8e*/ 	.byte	0x05
	.zero		1


	//   ....[74]....
        /*0a90*/ 	.word	0x0000e0e0
        /*0a94*/ 	.word	0x000000ff
        /*0a98*/ 	.word	0x00000000
        /*0a9c*/ 	.short	0x0101
        /*0a9e*/ 	.byte	0x04
	.zero		1


	//   ....[75]....
        /*0aa0*/ 	.word	0x0000e150
        /*0aa4*/ 	.word	0x000000ff
        /*0aa8*/ 	.word	0x00000000
        /*0aac*/ 	.short	0x010a
        /*0aae*/ 	.byte	0x2e
	.zero		1


	//   ....[76]....
        /*0ab0*/ 	.word	0x0000e4b0
        /*0ab4*/ 	.word	0x000000ff
        /*0ab8*/ 	.word	0x00000000
        /*0abc*/ 	.short	0x0101
        /*0abe*/ 	.byte	0x2d
	.zero		1


	//   ....[77]....
        /*0ac0*/ 	.word	0x00010eb0
        /*0ac4*/ 	.word	0x000000ff
        /*0ac8*/ 	.word	0x00000000
        /*0acc*/ 	.short	0x0101
        /*0ace*/ 	.byte	0x05
	.zero		1


	//   ....[78]....
        /*0ad0*/ 	.word	0x00011030
        /*0ad4*/ 	.word	0x000000ff
        /*0ad8*/ 	.word	0x00000000
        /*0adc*/ 	.short	0x010a
        /*0ade*/ 	.byte	0x06
	.zero		1


	//   ....[79]....
        /*0ae0*/ 	.word	0x00011690
        /*0ae4*/ 	.word	0x000000ff
        /*0ae8*/ 	.word	0x00000000
        /*0aec*/ 	.short	0x010a
        /*0aee*/ 	.byte	0x06
	.zero		1


	//   ....[80]....
        /*0af0*/ 	.word	0x00011a50
        /*0af4*/ 	.word	0x000000ff
        /*0af8*/ 	.word	0x00000000
        /*0afc*/ 	.short	0x010a
        /*0afe*/ 	.byte	0x04
	.zero		1


	//   ....[81]....
        /*0b00*/ 	.word	0x00014fa0
        /*0b04*/ 	.word	0x000000ff
        /*0b08*/ 	.word	0x00000000
        /*0b0c*/ 	.short	0x0101
        /*0b0e*/ 	.byte	0x04
	.zero		1


	//   ....[82]....
        /*0b10*/ 	.word	0x00015000
        /*0b14*/ 	.word	0x000000ff
        /*0b18*/ 	.word	0x00000000
        /*0b1c*/ 	.short	0x010a
        /*0b1e*/ 	.byte	0x2e
	.zero		1


	//   ....[83]....
        /*0b20*/ 	.word	0x00015560
        /*0b24*/ 	.word	0x000000ff
        /*0b28*/ 	.word	0x00000000
        /*0b2c*/ 	.short	0x0101
        /*0b2e*/ 	.byte	0x2d
	.zero		1


	//   ....[84]....
        /*0b30*/ 	.word	0x00017e00
        /*0b34*/ 	.word	0x000000ff
        /*0b38*/ 	.word	0x00000000
        /*0b3c*/ 	.short	0x0101
        /*0b3e*/ 	.byte	0x05
	.zero		1


	//   ....[85]....
        /*0b40*/ 	.word	0x00017fc0
        /*0b44*/ 	.word	0x000000ff
        /*0b48*/ 	.word	0x00000000
        /*0b4c*/ 	.short	0x010a
        /*0b4e*/ 	.byte	0x06
	.zero		1


	//   ....[86]....
        /*0b50*/ 	.word	0x00018630
        /*0b54*/ 	.word	0x000000ff
        /*0b58*/ 	.word	0x00000000
        /*0b5c*/ 	.short	0x010a
        /*0b5e*/ 	.byte	0x06
	.zero		1


	//   ....[87]....
        /*0b60*/ 	.word	0x000188d0
        /*0b64*/ 	.word	0x000000ff
        /*0b68*/ 	.word	0x00000000
        /*0b6c*/ 	.short	0x0101
        /*0b6e*/ 	.byte	0x04
	.zero		1


	//   ....[88]....
        /*0b70*/ 	.word	0x00018960
        /*0b74*/ 	.word	0x000000ff
        /*0b78*/ 	.word	0x00000000
        /*0b7c*/ 	.short	0x010a
        /*0b7e*/ 	.byte	0x04
	.zero		1


	//   ....[89]....
        /*0b80*/ 	.word	0x00018a10
        /*0b84*/ 	.word	0x000000ff
        /*0b88*/ 	.word	0x00000000
        /*0b8c*/ 	.short	0x0101
        /*0b8e*/ 	.byte	0x04
	.zero		1


	//   ....[90]....
        /*0b90*/ 	.word	0x00019100
        /*0b94*/ 	.word	0x000000ff
        /*0b98*/ 	.word	0x0001c010
        /*0b9c*/ 	.short	0x010a
        /*0b9e*/ 	.byte	0x08
	.zero		1


	//   ....[91]....
        /*0ba0*/ 	.word	0x000192b0
        /*0ba4*/ 	.word	0x000000ff
        /*0ba8*/ 	.word	0x0001c038
        /*0bac*/ 	.short	0x010a
        /*0bae*/ 	.byte	0x11
	.zero		1


	//   ....[92]....
        /*0bb0*/ 	.word	0x00019490
        /*0bb4*/ 	.word	0x000000ff
        /*0bb8*/ 	.word	0x0001c018
        /*0bbc*/ 	.short	0x010a
        /*0bbe*/ 	.byte	0x08
	.zero		1


	//   ....[93]....
        /*0bc0*/ 	.word	0x00019670
        /*0bc4*/ 	.word	0x000000ff
        /*0bc8*/ 	.word	0x0001c038
        /*0bcc*/ 	.short	0x010a
        /*0bce*/ 	.byte	0x11
	.zero		1


	//   ....[94]....
        /*0bd0*/ 	.word	0x00019950
        /*0bd4*/ 	.word	0x000000ff
        /*0bd8*/ 	.word	0x0001c038
        /*0bdc*/ 	.short	0x010a
        /*0bde*/ 	.byte	0x11
	.zero		1


	//   ....[95]....
        /*0be0*/ 	.word	0x00019b80
        /*0be4*/ 	.word	0x000000ff
        /*0be8*/ 	.word	0x0001c038
        /*0bec*/ 	.short	0x010a
        /*0bee*/ 	.byte	0x11
	.zero		1


	//   ....[96]....
        /*0bf0*/ 	.word	0x00019d80
        /*0bf4*/ 	.word	0x000000ff
        /*0bf8*/ 	.word	0x0001c038
        /*0bfc*/ 	.short	0x010a
        /*0bfe*/ 	.byte	0x11
	.zero		1


	//   ....[97]....
        /*0c00*/ 	.word	0x00019f80
        /*0c04*/ 	.word	0x000000ff
        /*0c08*/ 	.word	0x0001c038
        /*0c0c*/ 	.short	0x010a
        /*0c0e*/ 	.byte	0x11
	.zero		1


	//   ....[98]....
        /*0c10*/ 	.word	0x0001a180
        /*0c14*/ 	.word	0x000000ff
        /*0c18*/ 	.word	0x0001c038
        /*0c1c*/ 	.short	0x010a
        /*0c1e*/ 	.byte	0x11
	.zero		1


	//   ....[99]....
        /*0c20*/ 	.word	0x0001a380
        /*0c24*/ 	.word	0x000000ff
        /*0c28*/ 	.word	0x0001c038
        /*0c2c*/ 	.short	0x010a
        /*0c2e*/ 	.byte	0x11
	.zero		1


	//   ....[100]....
        /*0c30*/ 	.word	0x0001a590
        /*0c34*/ 	.word	0x000000ff
        /*0c38*/ 	.word	0x0001c038
        /*0c3c*/ 	.short	0x010a
        /*0c3e*/ 	.byte	0x11
	.zero		1


	//   ....[101]....
        /*0c40*/ 	.word	0x0001a790
        /*0c44*/ 	.word	0x000000ff
        /*0c48*/ 	.word	0x0001c038
        /*0c4c*/ 	.short	0x010a
        /*0c4e*/ 	.byte	0x11
	.zero		1


	//   ....[102]....
        /*0c50*/ 	.word	0x0001a9e0
        /*0c54*/ 	.word	0x000000ff
        /*0c58*/ 	.word	0x0001c038
        /*0c5c*/ 	.short	0x010a
        /*0c5e*/ 	.byte	0x11
	.zero		1


	//   ....[103]....
        /*0c60*/ 	.word	0x0001abe0
        /*0c64*/ 	.word	0x000000ff
        /*0c68*/ 	.word	0x0001c038
        /*0c6c*/ 	.short	0x010a
        /*0c6e*/ 	.byte	0x11
	.zero		1


	//   ....[104]....
        /*0c70*/ 	.word	0x0001ae00
        /*0c74*/ 	.word	0x000000ff
        /*0c78*/ 	.word	0x0001c038
        /*0c7c*/ 	.short	0x010a
        /*0c7e*/ 	.byte	0x11
	.zero		1


	//   ....[105]....
        /*0c80*/ 	.word	0x0001b000
        /*0c84*/ 	.word	0x000000ff
        /*0c88*/ 	.word	0x0001c038
        /*0c8c*/ 	.short	0x010a
        /*0c8e*/ 	.byte	0x11
	.zero		1


	//   ....[106]....
        /*0c90*/ 	.word	0x0001b230
        /*0c94*/ 	.word	0x000000ff
        /*0c98*/ 	.word	0x0001c038
        /*0c9c*/ 	.short	0x010a
        /*0c9e*/ 	.byte	0x11
	.zero		1


	//   ....[107]....
        /*0ca0*/ 	.word	0x0001b430
        /*0ca4*/ 	.word	0x000000ff
        /*0ca8*/ 	.word	0x0001c038
        /*0cac*/ 	.short	0x010a
        /*0cae*/ 	.byte	0x09
	.zero		1


	//   ....[108]....
        /*0cb0*/ 	.word	0x0001bad0
        /*0cb4*/ 	.word	0x000000ff
        /*0cb8*/ 	.word	0x0001c0b0
        /*0cbc*/ 	.short	0x010a
        /*0cbe*/ 	.byte	0x11
	.zero		1


	//   ....[109]....
        /*0cc0*/ 	.word	0x0001bb70
        /*0cc4*/ 	.word	0x000000ff
        /*0cc8*/ 	.word	0x0001c0b8
        /*0ccc*/ 	.short	0x010a
        /*0cce*/ 	.byte	0x11
	.zero		1


	//   ....[110]....
        /*0cd0*/ 	.word	0x0001bc50
        /*0cd4*/ 	.word	0x000000ff
        /*0cd8*/ 	.word	0x00000000
        /*0cdc*/ 	.short	0x0101
        /*0cde*/ 	.byte	0x08
	.zero		1


	//   ....[111]....
        /*0ce0*/ 	.word	0x0001bcd0
        /*0ce4*/ 	.word	0x000000ff
        /*0ce8*/ 	.word	0x00000000
        /*0cec*/ 	.short	0x0101
        /*0cee*/ 	.byte	0x11
	.zero		1


	//   ....[112]....
        /*0cf0*/ 	.word	0x0001c000
        /*0cf4*/ 	.word	0x00000000
        /*0cf8*/ 	.word	0x0001c000
        /*0cfc*/ 	.short	0x010a
        /*0cfe*/ 	.byte	0xff
	.zero		1


	//   ....[113]....
        /*0d00*/ 	.word	0x0001c060
        /*0d04*/ 	.word	0x00000000
        /*0d08*/ 	.word	0x0001c020
        /*0d0c*/ 	.short	0x010a
        /*0d0e*/ 	.byte	0xff
	.zero		1


	//   ....[114]....
        /*0d10*/ 	.word	0x0001c0c0
        /*0d14*/ 	.word	0x00000003
        /*0d18*/ 	.word	0x0001c058
        /*0d1c*/ 	.short	0x010a
        /*0d1e*/ 	.byte	0xff
	.zero		1


	//   ....[115]....
        /*0d20*/ 	.word	0x0001c120
        /*0d24*/ 	.word	0x00000000
        /*0d28*/ 	.word	0x0001c008
        /*0d2c*/ 	.short	0x010a
        /*0d2e*/ 	.byte	0xff
	.zero		1


	//   ....[116]....
        /*0d30*/ 	.word	0x0001c180
        /*0d34*/ 	.word	0x00000000
        /*0d38*/ 	.word	0x0001c068
        /*0d3c*/ 	.short	0x010a
        /*0d3e*/ 	.byte	0xff
	.zero		1


	//   ....[117]....
        /*0d40*/ 	.word	0x0001c1e0
        /*0d44*/ 	.word	0x00000000
        /*0d48*/ 	.word	0x0001c020
        /*0d4c*/ 	.short	0x010a
        /*0d4e*/ 	.byte	0xff
	.zero		1


	//   ....[118]....
        /*0d50*/ 	.word	0x0001c240
        /*0d54*/ 	.word	0x00000000
        /*0d58*/ 	.word	0x0001c0a0
        /*0d5c*/ 	.short	0x010a
        /*0d5e*/ 	.byte	0xff
	.zero		1


	//   ....[119]....
        /*0d60*/ 	.word	0x0001c2a0
        /*0d64*/ 	.word	0x00000000
        /*0d68*/ 	.word	0x0001c058
        /*0d6c*/ 	.short	0x010a
        /*0d6e*/ 	.byte	0xff
	.zero		1


	//   ....[120]....
        /*0d70*/ 	.word	0x0001c300
        /*0d74*/ 	.word	0x00000003
        /*0d78*/ 	.word	0x0001c020
        /*0d7c*/ 	.short	0x010a
        /*0d7e*/ 	.byte	0xff
	.zero		1


	//   ....[121]....
        /*0d80*/ 	.word	0x0001c360
        /*0d84*/ 	.word	0x00000000
        /*0d88*/ 	.word	0x0001c0a8
        /*0d8c*/ 	.short	0x010a
        /*0d8e*/ 	.byte	0xff
	.zero		1


	//   ....[122]....
        /*0d90*/ 	.word	0x0001c3c0
        /*0d94*/ 	.word	0x00000000
        /*0d98*/ 	.word	0x0001c068
        /*0d9c*/ 	.short	0x010a
        /*0d9e*/ 	.byte	0xff
	.zero		1


	//   ....[123]....
        /*0da0*/ 	.word	0x0001c420
        /*0da4*/ 	.word	0x00000000
        /*0da8*/ 	.word	0x0001c020
        /*0dac*/ 	.short	0x010a
        /*0dae*/ 	.byte	0xff
	.zero		1


	//   ....[124]....
        /*0db0*/ 	.word	0x0001c480
        /*0db4*/ 	.word	0x00000000
        /*0db8*/ 	.word	0x0001c0a0
        /*0dbc*/ 	.short	0x010a
        /*0dbe*/ 	.byte	0xff
	.zero		1


	//   ....[125]....
        /*0dc0*/ 	.word	0x0001c500
        /*0dc4*/ 	.word	0x00000006
        /*0dc8*/ 	.word	0x0001c058
        /*0dcc*/ 	.short	0x010a
        /*0dce*/ 	.byte	0xff
	.zero		1


	//   ....[126]....
        /*0dd0*/ 	.word	0x0001c560
        /*0dd4*/ 	.word	0x00000000
        /*0dd8*/ 	.word	0x0001c0a8
        /*0ddc*/ 	.short	0x010a
        /*0dde*/ 	.byte	0xff
	.zero		1


	//   ....[127]....
        /*0de0*/ 	.word	0x0001c5c0
        /*0de4*/ 	.word	0x00000000
        /*0de8*/ 	.word	0x0001c068
        /*0dec*/ 	.short	0x010a
        /*0dee*/ 	.byte	0xff
	.zero		1


	//   ....[128]....
        /*0df0*/ 	.word	0x0001c610
        /*0df4*/ 	.word	0x00000010
        /*0df8*/ 	.word	0x0001c0c0
        /*0dfc*/ 	.short	0x010a
        /*0dfe*/ 	.byte	0xff
	.zero		1


	//   ....[129]....
        /*0e00*/ 	.word	0x0001c660
        /*0e04*/ 	.word	0x00000010
        /*0e08*/ 	.word	0x0001c0c8
        /*0e0c*/ 	.short	0x010a
        /*0e0e*/ 	.byte	0xff
	.zero		1


	//   ....[130]....
        /*0e10*/ 	.word	0x0001c6b0
        /*0e14*/ 	.word	0x0000003d
        /*0e18*/ 	.word	0x0001c070
        /*0e1c*/ 	.short	0x010a
        /*0e1e*/ 	.byte	0xff
	.zero		1


	//   ....[131]....
        /*0e20*/ 	.word	0x0001c700
        /*0e24*/ 	.word	0x0000003d
        /*0e28*/ 	.word	0x0001c080
        /*0e2c*/ 	.short	0x010a
        /*0e2e*/ 	.byte	0xff
	.zero		1


	//   ....[132]....
        /*0e30*/ 	.word	0x0001c750
        /*0e34*/ 	.word	0x0000003d
        /*0e38*/ 	.word	0x0001c070
        /*0e3c*/ 	.short	0x010a
        /*0e3e*/ 	.byte	0xff
	.zero		1


	//   ....[133]....
        /*0e40*/ 	.word	0x0001c7a0
        /*0e44*/ 	.word	0x0000003d
        /*0e48*/ 	.word	0x0001c090
        /*0e4c*/ 	.short	0x010a
        /*0e4e*/ 	.byte	0xff
	.zero		1


	//   ....[134]....
        /*0e50*/ 	.word	0x0001c7f0
        /*0e54*/ 	.word	0x0000003d
        /*0e58*/ 	.word	0x0001c080
        /*0e5c*/ 	.short	0x010a
        /*0e5e*/ 	.byte	0xff
	.zero		1


	//   ....[135]....
        /*0e60*/ 	.word	0x0001c840
        /*0e64*/ 	.word	0x0000003d
        /*0e68*/ 	.word	0x0001c098
        /*0e6c*/ 	.short	0x010a
        /*0e6e*/ 	.byte	0xff
	.zero		1


	//   ....[136]....
        /*0e70*/ 	.word	0x0001c890
        /*0e74*/ 	.word	0x0000003d
        /*0e78*/ 	.word	0x0001c070
        /*0e7c*/ 	.short	0x010a
        /*0e7e*/ 	.byte	0xff
	.zero		1


	//   ....[137]....
        /*0e80*/ 	.word	0x0001c8e0
        /*0e84*/ 	.word	0x0000003d
        /*0e88*/ 	.word	0x0001c090
        /*0e8c*/ 	.short	0x010a
        /*0e8e*/ 	.byte	0xff
	.zero		1


	//   ....[138]....
        /*0e90*/ 	.word	0x0001c930
        /*0e94*/ 	.word	0x0000003d
        /*0e98*/ 	.word	0x0001c0c0
        /*0e9c*/ 	.short	0x010a
        /*0e9e*/ 	.byte	0xff
	.zero		1


	//   ....[139]....
        /*0ea0*/ 	.word	0x0001c980
        /*0ea4*/ 	.word	0x0000003d
        /*0ea8*/ 	.word	0x0001c080
        /*0eac*/ 	.short	0x010a
        /*0eae*/ 	.byte	0xff
	.zero		1


	//   ....[140]....
        /*0eb0*/ 	.word	0x0001c9d0
        /*0eb4*/ 	.word	0x0000003d
        /*0eb8*/ 	.word	0x0001c098
        /*0ebc*/ 	.short	0x010a
        /*0ebe*/ 	.byte	0xff
	.zero		1


	//   ....[141]....
        /*0ec0*/ 	.word	0x0001ca20
        /*0ec4*/ 	.word	0x0000003d
        /*0ec8*/ 	.word	0x0001c0c8
        /*0ecc*/ 	.short	0x010a
        /*0ece*/ 	.byte	0xff
	.zero		1


	//   ....[142]....
        /*0ed0*/ 	.word	0x0001ca80
        /*0ed4*/ 	.word	0x00000000
        /*0ed8*/ 	.word	0x00000000
        /*0edc*/ 	.short	0x010a
        /*0ede*/ 	.byte	0xff
	.zero		1


	//   ....[143]....
        /*0ee0*/ 	.word	0x0001cae0
        /*0ee4*/ 	.word	0x00000000
        /*0ee8*/ 	.word	0x00000000
        /*0eec*/ 	.short	0x010a
        /*0eee*/ 	.byte	0xff
	.zero		1


	//   ....[144]....
        /*0ef0*/ 	.word	0x0001cb40
        /*0ef4*/ 	.word	0x00000004
        /*0ef8*/ 	.word	0x00000000
        /*0efc*/ 	.short	0x010a
        /*0efe*/ 	.byte	0xff
	.zero		1


	//   ....[145]....
        /*0f00*/ 	.word	0x0001cba0
        /*0f04*/ 	.word	0x00000005
        /*0f08*/ 	.word	0x00000000
        /*0f0c*/ 	.short	0x010a
        /*0f0e*/ 	.byte	0xff
	.zero		1


	//   ....[146]....
        /*0f10*/ 	.word	0x0001cc00
        /*0f14*/ 	.word	0x00000003
        /*0f18*/ 	.word	0x00000000
        /*0f1c*/ 	.short	0x010a
        /*0f1e*/ 	.byte	0xff
	.zero		1


	//   ....[147]....
        /*0f20*/ 	.word	0x0001cc60
        /*0f24*/ 	.word	0x00000000
        /*0f28*/ 	.word	0x00000000
        /*0f2c*/ 	.short	0x010a
        /*0f2e*/ 	.byte	0xff
	.zero		1


	//   ....[148]....
        /*0f30*/ 	.word	0x0001ccc0
        /*0f34*/ 	.word	0x00000004
        /*0f38*/ 	.word	0x00000000
        /*0f3c*/ 	.short	0x010a
        /*0f3e*/ 	.byte	0xff
	.zero		1


	//   ....[149]....
        /*0f40*/ 	.word	0x0001cd20
        /*0f44*/ 	.word	0x00000009
        /*0f48*/ 	.word	0x00000000
        /*0f4c*/ 	.short	0x010a
        /*0f4e*/ 	.byte	0xff
	.zero		1


	//   ....[150]....
        /*0f50*/ 	.word	0x0001cd80
        /*0f54*/ 	.word	0x00000003
        /*0f58*/ 	.word	0x00000000
        /*0f5c*/ 	.short	0x010a
        /*0f5e*/ 	.byte	0xff
	.zero		1


	//   ....[151]....
        /*0f60*/ 	.word	0x0001cde0
        /*0f64*/ 	.word	0x00000000
        /*0f68*/ 	.word	0x00000000
        /*0f6c*/ 	.short	0x010a
        /*0f6e*/ 	.byte	0xff
	.zero		1


	//   ....[152]....
        /*0f70*/ 	.word	0x0001ce40
        /*0f74*/ 	.word	0x00000000
        /*0f78*/ 	.word	0x0001c010
        /*0f7c*/ 	.short	0x010a
        /*0f7e*/ 	.byte	0xff
	.zero		1


	//   ....[153]....
        /*0f80*/ 	.word	0x0001cea0
        /*0f84*/ 	.word	0x00000000
        /*0f88*/ 	.word	0x0001c038
        /*0f8c*/ 	.short	0x010a
        /*0f8e*/ 	.byte	0xff
	.zero		1


	//   ....[154]....
        /*0f90*/ 	.word	0x0001cf00
        /*0f94*/ 	.word	0x00000000
        /*0f98*/ 	.word	0x0001c018
        /*0f9c*/ 	.short	0x010a
        /*0f9e*/ 	.byte	0xff
	.zero		1


	//   ....[155]....
        /*0fa0*/ 	.word	0x0001cf60
        /*0fa4*/ 	.word	0x00000000
        /*0fa8*/ 	.word	0x0001c038
        /*0fac*/ 	.short	0x010a
        /*0fae*/ 	.byte	0xff
	.zero		1


	//   ....[156]....
        /*0fb0*/ 	.word	0x0001cfc0
        /*0fb4*/ 	.word	0x00000000
        /*0fb8*/ 	.word	0x0001c038
        /*0fbc*/ 	.short	0x010a
        /*0fbe*/ 	.byte	0xff
	.zero		1


	//   ....[157]....
        /*0fc0*/ 	.word	0x0001d020
        /*0fc4*/ 	.word	0x00000000
        /*0fc8*/ 	.word	0x0001c038
        /*0fcc*/ 	.short	0x010a
        /*0fce*/ 	.byte	0xff
	.zero		1


	//   ....[158]....
        /*0fd0*/ 	.word	0x0001d080
        /*0fd4*/ 	.word	0x00000000
        /*0fd8*/ 	.word	0x0001c038
        /*0fdc*/ 	.short	0x010a
        /*0fde*/ 	.byte	0xff
	.zero		1


	//   ....[159]....
        /*0fe0*/ 	.word	0x0001d0e0
        /*0fe4*/ 	.word	0x00000000
        /*0fe8*/ 	.word	0x0001c038
        /*0fec*/ 	.short	0x010a
        /*0fee*/ 	.byte	0xff
	.zero		1


	//   ....[160]....
        /*0ff0*/ 	.word	0x0001d140
        /*0ff4*/ 	.word	0x00000000
        /*0ff8*/ 	.word	0x0001c038
        /*0ffc*/ 	.short	0x010a
        /*0ffe*/ 	.byte	0xff
	.zero		1


	//   ....[161]....
        /*1000*/ 	.word	0x0001d1a0
        /*1004*/ 	.word	0x00000000
        /*1008*/ 	.word	0x0001c038
        /*100c*/ 	.short	0x010a
        /*100e*/ 	.byte	0xff
	.zero		1


	//   ....[162]....
        /*1010*/ 	.word	0x0001d200
        /*1014*/ 	.word	0x00000000
        /*1018*/ 	.word	0x0001c038
        /*101c*/ 	.short	0x010a
        /*101e*/ 	.byte	0xff
	.zero		1


	//   ....[163]....
        /*1020*/ 	.word	0x0001d260
        /*1024*/ 	.word	0x00000000
        /*1028*/ 	.word	0x0001c038
        /*102c*/ 	.short	0x010a
        /*102e*/ 	.byte	0xff
	.zero		1


	//   ....[164]....
        /*1030*/ 	.word	0x0001d2c0
        /*1034*/ 	.word	0x00000000
        /*1038*/ 	.word	0x0001c038
        /*103c*/ 	.short	0x010a
        /*103e*/ 	.byte	0xff
	.zero		1


	//   ....[165]....
        /*1040*/ 	.word	0x0001d320
        /*1044*/ 	.word	0x00000000
        /*1048*/ 	.word	0x0001c038
        /*104c*/ 	.short	0x010a
        /*104e*/ 	.byte	0xff
	.zero		1


	//   ....[166]....
        /*1050*/ 	.word	0x0001d380
        /*1054*/ 	.word	0x00000000
        /*1058*/ 	.word	0x0001c038
        /*105c*/ 	.short	0x010a
        /*105e*/ 	.byte	0xff
	.zero		1


	//   ....[167]....
        /*1060*/ 	.word	0x0001d3e0
        /*1064*/ 	.word	0x00000000
        /*1068*/ 	.word	0x0001c038
        /*106c*/ 	.short	0x010a
        /*106e*/ 	.byte	0xff
	.zero		1


	//   ....[168]....
        /*1070*/ 	.word	0x0001d440
        /*1074*/ 	.word	0x00000000
        /*1078*/ 	.word	0x0001c038
        /*107c*/ 	.short	0x010a
        /*107e*/ 	.byte	0xff
	.zero		1


	//   ....[169]....
        /*1080*/ 	.word	0x0001d4a0
        /*1084*/ 	.word	0x00000000
        /*1088*/ 	.word	0x0001c038
        /*108c*/ 	.short	0x010a
        /*108e*/ 	.byte	0xff
	.zero		1


	//   ....[170]....
        /*1090*/ 	.word	0x0001d500
        /*1094*/ 	.word	0x00000000
        /*1098*/ 	.word	0x0001c0b0
        /*109c*/ 	.short	0x010a
        /*109e*/ 	.byte	0xff
	.zero		1


	//   ....[171]....
        /*10a0*/ 	.word	0x0001d560
        /*10a4*/ 	.word	0x00000000
        /*10a8*/ 	.word	0x0001c0b8
        /*10ac*/ 	.short	0x010a
        /*10ae*/ 	.byte	0xff
	.zero		1


	//----- nvinfo : EIATTR_NUM_MBARRIERS
	.align		4
.L_66:
        /*10b0*/ 	.byte	0x03, 0x38
        /*10b2*/ 	.short	0x001c


	//----- nvinfo : EIATTR_EXIT_INSTR_OFFSETS
	.align		4
        /*10b4*/ 	.byte	0x04, 0x1c
        /*10b6*/ 	.short	(.L_68 - .L_67)


	//   ....[0]....
.L_67:
        /*10b8*/ 	.word	0x000017c0


	//   ....[1]....
        /*10bc*/ 	.word	0x00004560


	//   ....[2]....
        /*10c0*/ 	.word	0x000045c0


	//   ....[3]....
        /*10c4*/ 	.word	0x0000ce70


	//   ....[4]....
        /*10c8*/ 	.word	0x0000cee0


	//   ....[5]....
        /*10cc*/ 	.word	0x00018ab0


	//   ....[6]....
        /*10d0*/ 	.word	0x00018b40


	//   ....[7]....
        /*10d4*/ 	.word	0x00018b90


	//   ....[8]....
        /*10d8*/ 	.word	0x0001b620


	//   ....[9]....
        /*10dc*/ 	.word	0x0001b670


	//   ....[10]....
        /*10e0*/ 	.word	0x0001bd20


	//   ....[11]....
        /*10e4*/ 	.word	0x0001bfe0


	//----- nvinfo : EIATTR_INDIRECT_BRANCH_TARGETS
	.align		4
.L_68:
        /*10e8*/ 	.byte	0x04, 0x34
        /*10ea*/ 	.short	(.L_70 - .L_69)


	//   ....[0]....
.L_69:
        /*10ec*/ 	.word	.L_x_512@srel
        /*10f0*/ 	.short	0x0
        /*10f2*/ 	.short	0x0
        /*10f4*/ 	.word	0x3
        /*10f8*/ 	.word	.L_x_513@srel
        /*10fc*/ 	.word	.L_x_514@srel
        /*1100*/ 	.word	.L_x_515@srel


	//----- nvinfo : EIATTR_MAX_THREADS
	.align		4
.L_70:
        /*1104*/ 	.byte	0x04, 0x05
        /*1106*/ 	.short	(.L_72 - .L_71)
.L_71:
        /*1108*/ 	.word	0x00000200
        /*110c*/ 	.word	0x00000001
        /*1110*/ 	.word	0x00000001


	//----- nvinfo : EIATTR_CRS_STACK_SIZE
	.align		4
.L_72:
        /*1114*/ 	.byte	0x04, 0x1e
        /*1116*/ 	.short	(.L_74 - .L_73)
.L_73:
        /*1118*/ 	.word	0x00000000


	//----- nvinfo : EIATTR_CBANK_PARAM_SIZE
	.align		4
.L_74:
        /*111c*/ 	.byte	0x03, 0x19
        /*111e*/ 	.short	0x0600


	//----- nvinfo : EIATTR_PARAM_CBANK
	.align		4
        /*1120*/ 	.byte	0x04, 0x0a
        /*1122*/ 	.short	(.L_76 - .L_75)
	.align		4
.L_75:
        /*1124*/ 	.word	index@(.nv.constant0._ZN7cutlass13device_kernelINS_4fmha6kernel36Sm100FmhaFwdKernelTmaWarpspecializedIN4cute5tupleIJiiiNS5_IJNS5_IJiiEEEiEEEEEENS1_10collective38Sm100FmhaFwdMainloopTmaWarpspecializedINS_6half_tEffNS5_IJNS4_1CILi256EEENSC_ILi128EEENSC_ILi64EEEEEENS5_IJiNSC_ILi1EEES7_EEENS5_IJiSH_NS5_IJNS5_IJNSC_ILi0EEEiEEEiEEEEEESM_NS9_10CausalMaskILb1EEENS5_IJNSC_ILi2EEESH_SH_EEENSC_ILb0EEEEENS9_38Sm100FmhaFwdEpilogueTmaWarpspecializedISB_fNS5_IJSE_SF_SE_EEESI_NS5_IJSH_S7_EEESR_EENS2_23PersistentTileSchedulerENS2_41Sm100FmhaCtxKernelWarpspecializedScheduleEEEEEvNT_6ParamsE)
        /*1128*/ 	.short	0x0380
        /*112a*/ 	.short	0x0600


	//----- nvinfo : EIATTR_SW_WAR
	.align		4
.L_76:
        /*112c*/ 	.byte	0x04, 0x36
        /*112e*/ 	.short	(.L_78 - .L_77)
.L_77:
        /*1130*/ 	.word	0x00000008
.L_78:


//--------------------- .nv.callgraph             --------------------------
	.section	.nv.callgraph,"",@"SHT_CUDA_CALLGRAPH"
	.align	4
	.sectionentsize	8
	.align		4
        /*0000*/ 	.word	0x00000000
	.align		4
        /*0004*/ 	.word	0xffffffff
	.align		4
        /*0008*/ 	.word	index@(_ZN7cutlass13device_kernelINS_4fmha6kernel36Sm100FmhaFwdKernelTmaWarpspecializedIN4cute5tupleIJiiiNS5_IJNS5_IJiiEEEiEEEEEENS1_10collective38Sm100FmhaFwdMainloopTmaWarpspecializedINS_6half_tEffNS5_IJNS4_1CILi256EEENSC_ILi128EEENSC_ILi64EEEEEENS5_IJiNSC_ILi1EEES7_EEENS5_IJiSH_NS5_IJNS5_IJNSC_ILi0EEEiEEEiEEEEEESM_NS9_10CausalMaskILb1EEENS5_IJNSC_ILi2EEESH_SH_EEENSC_ILb0EEEEENS9_38Sm100FmhaFwdEpilogueTmaWarpspecializedISB_fNS5_IJSE_SF_SE_EEESI_NS5_IJSH_S7_EEESR_EENS2_23PersistentTileSchedulerENS2_41Sm100FmhaCtxKernelWarpspecializedScheduleEEEEEvNT_6ParamsE)
	.align		4
        /*000c*/ 	.word	index@(__assertfail)
	.align		4
        /*0010*/ 	.word	index@(_ZN7cutlass13device_kernelINS_4fmha6kernel36Sm100FmhaFwdKernelTmaWarpspecializedIN4cute5tupleIJiiiNS5_IJNS5_IJiiEEEiEEEEEENS1_10collective38Sm100FmhaFwdMainloopTmaWarpspecializedINS_6half_tEffNS5_IJNS4_1CILi256EEENSC_ILi128EEENSC_ILi64EEEEEENS5_IJiNSC_ILi1EEES7_EEENS5_IJiSH_NS5_IJNS5_IJNSC_ILi0EEEiEEEiEEEEEESM_NS9_10CausalMaskILb1EEENS5_IJNSC_ILi2EEESH_SH_EEENSC_ILb0EEEEENS9_38Sm100FmhaFwdEpilogueTmaWarpspecializedISB_fNS5_IJSE_SF_SE_EEESI_NS5_IJSH_S7_EEESR_EENS2_23PersistentTileSchedulerENS2_41Sm100FmhaCtxKernelWarpspecializedScheduleEEEEEvNT_6ParamsE)
	.align		4
        /*0014*/ 	.word	index@(vprintf)
	.align		4
        /*0018*/ 	.word	0x00000000
	.align		4
        /*001c*/ 	.word	0xfffffffe
	.align		4
        /*0020*/ 	.word	0x00000000
	.align		4
        /*0024*/ 	.word	0xfffffffd
	.align		4
        /*0028*/ 	.word	0x00000000
	.align		4
        /*002c*/ 	.word	0xfffffffc


//--------------------- .nv.constant4             --------------------------
	.section	.nv.constant4,"a",@progbits
	.align	8
	.align		8
.nv.constant4:
        /*0000*/ 	.dword	vprintf
	.align		8
        /*0008*/ 	.dword	__assertfail
	.align		8
        /*0010*/ 	.dword	__unnamed_1
	.align		8
        /*0018*/ 	.dword	__unnamed_2
	.align		8
        /*0020*/ 	.dword	__unnamed_3
	.align		8
        /*0028*/ 	.dword	__unnamed_4
	.align		8
        /*0030*/ 	.dword	__unnamed_5
	.align		8
        /*0038*/ 	.dword	__unnamed_6
	.align		8
        /*0040*/ 	.dword	__unnamed_7
	.align		8
        /*0048*/ 	.dword	_ZN39_INTERNAL_66015dd4_4_k_cu_c438dda4_31514cuda3std3__45__cpo5beginE
	.align		8
        /*0050*/ 	.dword	_ZN39_INTERNAL_66015dd4_4_k_cu_c438dda4_31514cuda3std3__45__cpo3endE
	.align		8
        /*0058*/ 	.dword	_ZN39_INTERNAL_66015dd4_4_k_cu_c438dda4_31514cuda3std3__45__cpo6cbeginE
	.align		8
        /*0060*/ 	.dword	_ZN39_INTERNAL_66015dd4_4_k_cu_c438dda4_31514cuda3std3__45__cpo4cendE
	.align		8
        /*0068*/ 	.dword	_ZN39_INTERNAL_66015dd4_4_k_cu_c438dda4_31514cuda3std3__441_GLOBAL__N__66015dd4_4_k_cu_c438dda4_31516ignoreE
	.align		8
        /*0070*/ 	.dword	_ZN39_INTERNAL_66015dd4_4_k_cu_c438dda4_31514cuda3std3__419piecewise_constructE
	.align		8
        /*0078*/ 	.dword	_ZN39_INTERNAL_66015dd4_4_k_cu_c438dda4_31514cuda3std3__48in_placeE
	.align		8
        /*0080*/ 	.dword	_ZN39_INTERNAL_66015dd4_4_k_cu_c438dda4_31514cuda3std6ranges3__45__cpo4swapE
	.align		8
        /*0088*/ 	.dword	_ZN39_INTERNAL_66015dd4_4_k_cu_c438dda4_31514cuda3std6ranges3__45__cpo9iter_moveE
	.align		8
        /*0090*/ 	.dword	_ZN39_INTERNAL_66015dd4_4_k_cu_c438dda4_31514cute7productE
	.align		8
        /*0098*/ 	.dword	_ZN39_INTERNAL_66015dd4_4_k_cu_c438dda4_31514cute1_E
	.align		8
        /*00a0*/ 	.dword	$str$22
	.align		8
        /*00a8*/ 	.dword	$str$23
	.align		8
        /*00b0*/ 	.dword	$str$26
	.align		8
        /*00b8*/ 	.dword	$str$27
	.align		8
        /*00c0*/ 	.dword	$str$28
	.align		8
        /*00c8*/ 	.dword	$str$29
	.align		8
        /*00d0*/ 	.dword	$str$30
	.align		8
        /*00d8*/ 	.dword	$str$31
	.align		8
        /*00e0*/ 	.dword	$str$32
	.align		8
        /*00e8*/ 	.dword	$str$33
	.align		8
        /*00f0*/ 	.dword	$str$34
	.align		8
        /*00f8*/ 	.dword	$str$35
	.align		8
        /*0100*/ 	.dword	$str$36
	.align		8
        /*0108*/ 	.dword	$str$37


//--------------------- .nv.constant2._ZN7cutlass13device_kernelINS_4fmha6kernel36Sm100FmhaFwdKernelTmaWarpspecializedIN4cute5tupleIJiiiNS5_IJNS5_IJiiEEEiEEEEEENS1_10collective38Sm100FmhaFwdMainloopTmaWarpspecializedINS_6half_tEffNS5_IJNS4_1CILi256EEENSC_ILi128EEENSC_ILi64EEEEEENS5_IJiNSC_ILi1EEES7_EEENS5_IJiSH_NS5_IJNS5_IJNSC_ILi0EEEiEEEiEEEEEESM_NS9_10CausalMaskILb1EEENS5_IJNSC_ILi2EEESH_SH_EEENSC_ILb0EEEEENS9_38Sm100FmhaFwdEpilogueTmaWarpspecializedISB_fNS5_IJSE_SF_SE_EEESI_NS5_IJSH_S7_EEESR_EENS2_23PersistentTileSchedulerENS2_41Sm100FmhaCtxKernelWarpspecializedScheduleEEEEEvNT_6ParamsE --------------------------
	.section	.nv.constant2._ZN7cutlass13device_kernelINS_4fmha6kernel36Sm100FmhaFwdKernelTmaWarpspecializedIN4cute5tupleIJiiiNS5_IJNS5_IJiiEEEiEEEEEENS1_10collective38Sm100FmhaFwdMainloopTmaWarpspecializedINS_6half_tEffNS5_IJNS4_1CILi256EEENSC_ILi128EEENSC_ILi64EEEEEENS5_IJiNSC_ILi1EEES7_EEENS5_IJiSH_NS5_IJNS5_IJNSC_ILi0EEEiEEEiEEEEEESM_NS9_10CausalMaskILb1EEENS5_IJNSC_ILi2EEESH_SH_EEENSC_ILb0EEEEENS9_38Sm100FmhaFwdEpilogueTmaWarpspecializedISB_fNS5_IJSE_SF_SE_EEESI_NS5_IJSH_S7_EEESR_EENS2_23PersistentTileSchedulerENS2_41Sm100FmhaCtxKernelWarpspecializedScheduleEEEEEvNT_6ParamsE,"a",@progbits
	.sectionflags	@""
	.align	4
.nv.constant2._ZN7cutlass13device_kernelINS_4fmha6kernel36Sm100FmhaFwdKernelTmaWarpspecializedIN4cute5tupleIJiiiNS5_IJNS5_IJiiEEEiEEEEEENS1_10collective38Sm100FmhaFwdMainloopTmaWarpspecializedINS_6half_tEffNS5_IJNS4_1CILi256EEENSC_ILi128EEENSC_ILi64EEEEEENS5_IJiNSC_ILi1EEES7_EEENS5_IJiSH_NS5_IJNS5_IJNSC_ILi0EEEiEEEiEEEEEESM_NS9_10CausalMaskILb1EEENS5_IJNSC_ILi2EEESH_SH_EEENSC_ILb0EEEEENS9_38Sm100FmhaFwdEpilogueTmaWarpspecializedISB_fNS5_IJSE_SF_SE_EEESI_NS5_IJSH_S7_EEESR_EENS2_23PersistentTileSchedulerENS2_41Sm100FmhaCtxKernelWarpspecializedScheduleEEEEEvNT_6ParamsE:
        /*0000*/ 	.byte	0x50, 0x8b, 0x01, 0x00, 0x30, 0xb6, 0x01, 0x00, 0x20, 0x8b, 0x01, 0x00


//--------------------- .text._ZN7cutlass13device_kernelINS_4fmha6kernel36Sm100FmhaFwdKernelTmaWarpspecializedIN4cute5tupleIJiiiNS5_IJNS5_IJiiEEEiEEEEEENS1_10collective38Sm100FmhaFwdMainloopTmaWarpspecializedINS_6half_tEffNS5_IJNS4_1CILi256EEENSC_ILi128EEENSC_ILi64EEEEEENS5_IJiNSC_ILi1EEES7_EEENS5_IJiSH_NS5_IJNS5_IJNSC_ILi0EEEiEEEiEEEEEESM_NS9_10CausalMaskILb1EEENS5_IJNSC_ILi2EEESH_SH_EEENSC_ILb0EEEEENS9_38Sm100FmhaFwdEpilogueTmaWarpspecializedISB_fNS5_IJSE_SF_SE_EEESI_NS5_IJSH_S7_EEESR_EENS2_23PersistentTileSchedulerENS2_41Sm100FmhaCtxKernelWarpspecializedScheduleEEEEEvNT_6ParamsE --------------------------
	.section	.text._ZN7cutlass13device_kernelINS_4fmha6kernel36Sm100FmhaFwdKernelTmaWarpspecializedIN4cute5tupleIJiiiNS5_IJNS5_IJiiEEEiEEEEEENS1_10collective38Sm100FmhaFwdMainloopTmaWarpspecializedINS_6half_tEffNS5_IJNS4_1CILi256EEENSC_ILi128EEENSC_ILi64EEEEEENS5_IJiNSC_ILi1EEES7_EEENS5_IJiSH_NS5_IJNS5_IJNSC_ILi0EEEiEEEiEEEEEESM_NS9_10CausalMaskILb1EEENS5_IJNSC_ILi2EEESH_SH_EEENSC_ILb0EEEEENS9_38Sm100FmhaFwdEpilogueTmaWarpspecializedISB_fNS5_IJSE_SF_SE_EEESI_NS5_IJSH_S7_EEESR_EENS2_23PersistentTileSchedulerENS2_41Sm100FmhaCtxKernelWarpspecializedScheduleEEEEEvNT_6ParamsE,"ax",@progbits
	.align	128
.text._ZN7cutlass13device_kernelINS_4fmha6kernel36Sm100FmhaFwdKernelTmaWarpspecializedIN4cute5tupleIJiiiNS5_IJNS5_IJiiEEEiEEEEEENS1_10collective38Sm100FmhaFwdMainloopTmaWarpspecializedINS_6half_tEffNS5_IJNS4_1CILi256EEENSC_ILi128EEENSC_ILi64EEEEEENS5_IJiNSC_ILi1EEES7_EEENS5_IJiSH_NS5_IJNS5_IJNSC_ILi0EEEiEEEiEEEEEESM_NS9_10CausalMaskILb1EEENS5_IJNSC_ILi2EEESH_SH_EEENSC_ILb0EEEEENS9_38Sm100FmhaFwdEpilogueTmaWarpspecializedISB_fNS5_IJSE_SF_SE_EEESI_NS5_IJSH_S7_EEESR_EENS2_23PersistentTileSchedulerENS2_41Sm100FmhaCtxKernelWarpspecializedScheduleEEEEEvNT_6ParamsE:
        .type           _ZN7cutlass13device_kernelINS_4fmha6kernel36Sm100FmhaFwdKernelTmaWarpspecializedIN4cute5tupleIJiiiNS5_IJNS5_IJiiEEEiEEEEEENS1_10collective38Sm100FmhaFwdMainloopTmaWarpspecializedINS_6half_tEffNS5_IJNS4_1CILi256EEENSC_ILi128EEENSC_ILi64EEEEEENS5_IJiNSC_ILi1EEES7_EEENS5_IJiSH_NS5_IJNS5_IJNSC_ILi0EEEiEEEiEEEEEESM_NS9_10CausalMaskILb1EEENS5_IJNSC_ILi2EEESH_SH_EEENSC_ILb0EEEEENS9_38Sm100FmhaFwdEpilogueTmaWarpspecializedISB_fNS5_IJSE_SF_SE_EEESI_NS5_IJSH_S7_EEESR_EENS2_23PersistentTileSchedulerENS2_41Sm100FmhaCtxKernelWarpspecializedScheduleEEEEEvNT_6ParamsE,@function
        .size           _ZN7cutlass13device_kernelINS_4fmha6kernel36Sm100FmhaFwdKernelTmaWarpspecializedIN4cute5tupleIJiiiNS5_IJNS5_IJiiEEEiEEEEEENS1_10collective38Sm100FmhaFwdMainloopTmaWarpspecializedINS_6half_tEffNS5_IJNS4_1CILi256EEENSC_ILi128EEENSC_ILi64EEEEEENS5_IJiNSC_ILi1EEES7_EEENS5_IJiSH_NS5_IJNS5_IJNSC_ILi0EEEiEEEiEEEEEESM_NS9_10CausalMaskILb1EEENS5_IJNSC_ILi2EEESH_SH_EEENSC_ILb0EEEEENS9_38Sm100FmhaFwdEpilogueTmaWarpspecializedISB_fNS5_IJSE_SF_SE_EEESI_NS5_IJSH_S7_EEESR_EENS2_23PersistentTileSchedulerENS2_41Sm100FmhaCtxKernelWarpspecializedScheduleEEEEEvNT_6ParamsE,(.L_x_516 - _ZN7cutlass13device_kernelINS_4fmha6kernel36Sm100FmhaFwdKernelTmaWarpspecializedIN4cute5tupleIJiiiNS5_IJNS5_IJiiEEEiEEEEEENS1_10collective38Sm100FmhaFwdMainloopTmaWarpspecializedINS_6half_tEffNS5_IJNS4_1CILi256EEENSC_ILi128EEENSC_ILi64EEEEEENS5_IJiNSC_ILi1EEES7_EEENS5_IJiSH_NS5_IJNS5_IJNSC_ILi0EEEiEEEiEEEEEESM_NS9_10CausalMaskILb1EEENS5_IJNSC_ILi2EEESH_SH_EEENSC_ILb0EEEEENS9_38Sm100FmhaFwdEpilogueTmaWarpspecializedISB_fNS5_IJSE_SF_SE_EEESI_NS5_IJSH_S7_EEESR_EENS2_23PersistentTileSchedulerENS2_41Sm100FmhaCtxKernelWarpspecializedScheduleEEEEEvNT_6ParamsE)
        .other          _ZN7cutlass13device_kernelINS_4fmha6kernel36Sm100FmhaFwdKernelTmaWarpspecializedIN4cute5tupleIJiiiNS5_IJNS5_IJiiEEEiEEEEEENS1_10collective38Sm100FmhaFwdMainloopTmaWarpspecializedINS_6half_tEffNS5_IJNS4_1CILi256EEENSC_ILi128EEENSC_ILi64EEEEEENS5_IJiNSC_ILi1EEES7_EEENS5_IJiSH_NS5_IJNS5_IJNSC_ILi0EEEiEEEiEEEEEESM_NS9_10CausalMaskILb1EEENS5_IJNSC_ILi2EEESH_SH_EEENSC_ILb0EEEEENS9_38Sm100FmhaFwdEpilogueTmaWarpspecializedISB_fNS5_IJSE_SF_SE_EEESI_NS5_IJSH_S7_EEESR_EENS2_23PersistentTileSchedulerENS2_41Sm100FmhaCtxKernelWarpspecializedScheduleEEEEEvNT_6ParamsE,@"STO_CUDA_ENTRY STV_DEFAULT"
_ZN7cutlass13device_kernelINS_4fmha6kernel36Sm100FmhaFwdKernelTmaWarpspecializedIN4cute5tupleIJiiiNS5_IJNS5_IJiiEEEiEEEEEENS1_10collective38Sm100FmhaFwdMainloopTmaWarpspecializedINS_6half_tEffNS5_IJNS4_1CILi256EEENSC_ILi128EEENSC_ILi64EEEEEENS5_IJiNSC_ILi1EEES7_EEENS5_IJiSH_NS5_IJNS5_IJNSC_ILi0EEEiEEEiEEEEEESM_NS9_10CausalMaskILb1EEENS5_IJNSC_ILi2EEESH_SH_EEENSC_ILb0EEEEENS9_38Sm100FmhaFwdEpilogueTmaWarpspecializedISB_fNS5_IJSE_SF_SE_EEESI_NS5_IJSH_S7_EEESR_EENS2_23PersistentTileSchedulerENS2_41Sm100FmhaCtxKernelWarpspecializedScheduleEEEEEvNT_6ParamsE:
[----:B------:R-:W1:Y:S02]  /*0000*/  LDC R1, c[0x0][0x37c] ;  /* 0x0000df00ff017b82 */ /* 0x000e640000000800 */
[----:B-1----:R-:W-:-:S04]  /*0010*/  IADD3 R1, PT, PT, R1, -0xb8, RZ ;  /* 0xffffff4801017810 */ /* 0x002fc80007ffe0ff */
[----:B------:R-:W-:Y:S01]  /*0020*/  R2UR UR38, R1 ;  /* 0x00000000012672ca */ /* 0x000fe200000e0000 */
[----:B------:R-:W1:Y:S01]  /*0030*/  S2R R23, SR_TID.X ;  /* 0x0000000000177919 */ /* 0x000e620000002100 */
[----:B------:R-:W2:Y:S01]  /*0040*/  LDCU UR4, c[0x0][0x2f8] ;  /* 0x00005f00ff0477ac */ /* 0x000ea20008000800 */
[----:B------:R-:W3:Y:S01]  /*0050*/  LDCU UR37, c[0x0][0x2fc] ;  /* 0x00005f80ff2577ac */ /* 0x000ee20008000800 */
[----:B------:R-:W-:Y:S02]  /*0060*/  UPLOP3.LUT UP3, UPT, UPT, UPT, UPT, 0x40, 0x4 ;  /* 0x000000000004789c */ /* 0x000fe40003f6e870 */
[----:B------:R-:W-:Y:S02]  /*0070*/  UPLOP3.LUT UP1, UPT, UPT, UPT, UPT, 0x80, 0x8 ;  /* 0x000000000008789c */ /* 0x000fe40003f2f070 */
[----:B------:R-:W-:Y:S02]  /*0080*/  UPLOP3.LUT UP0, UPT, UPT, UPT, UPT, 0x40, 0x4 ;  /* 0x000000000004789c */ /* 0x000fe40003f0e870 */
[----:B------:R-:W-:-:S02]  /*0090*/  UPLOP3.LUT UP6, UPT, UPT, UPT, UPT, 0x40, 0x4 ;  /* 0x000000000004789c */ /* 0x000fc40003fce870 */
[----:B------:R-:W-:Y:S02]  /*00a0*/  UPLOP3.LUT UP5, UPT, UPT, UPT, UPT, 0x40, 0x4 ;  /* 0x000000000004789c */ /* 0x000fe40003fae870 */
[----:B--2---:R-:W-:Y:S02]  /*00b0*/  UIADD3 UR38, UP2, UPT, UR38, UR4, URZ ;  /* 0x0000000426267290 */ /* 0x004fe4000ff5e0ff */
[----:B------:R-:W-:Y:S02]  /*00c0*/  UP2UR UR41, UPR, URZ, 0x8 ;  /* 0x00000008ff297883 */ /* 0x000fe40008000000 */
[----:B---3--:R-:W-:Y:S02]  /*00d0*/  UIADD3.X UR37, UPT, UPT, URZ, UR37, URZ, UP2, !UPT ;  /* 0x00000025ff257290 */ /* 0x008fe400097fe4ff */
[----:B------:R-:W-:Y:S02]  /*00e0*/  UPLOP3.LUT UP2, UPT, UPT, UPT, UPT, 0x80, 0x8 ;  /* 0x000000000008789c */ /* 0x000fe40003f4f070 */
[----:B------:R-:W-:-:S02]  /*00f0*/  UPLOP3.LUT UP4, UPT, UPT, UPT, UPT, 0x40, 0x4 ;  /* 0x000000000004789c */ /* 0x000fc40003f8e870 */
[----:B------:R-:W-:Y:S01]  /*0100*/  UP2UR UR56, UPR, URZ, 0x4 ;  /* 0x00000004ff387883 */ /* 0x000fe20008000000 */
[----:B-1----:R-:W-:-:S05]  /*0110*/  SHF.R.U32.HI R3, RZ, 0x5, R23 ;  /* 0x00000005ff037819 */ /* 0x002fca0000011617 */
[----:B------:R-:W1:Y:S02]  /*0120*/  SHFL.IDX PT, R0, R3, RZ, 0x1f ;  /* 0x00001fff03007589 */ /* 0x000e6400000e0000 */
[----:B-1----:R-:W-:-:S04]  /*0130*/  SHF.R.S32.HI R5, RZ, 0x1f, R0 ;  /* 0x0000001fff057819 */ /* 0x002fc80000011400 */
[----:B------:R-:W-:-:S04]  /*0140*/  LEA.HI R2, R5, R0, RZ, 0x2 ;  /* 0x0000000005027211 */ /* 0x000fc800078f10ff */
[----:B------:R-:W-:-:S04]  /*0150*/  SHF.R.S32.HI R2, RZ, 0x2, R2 ;  /* 0x00000002ff027819 */ /* 0x000fc80000011402 */
[----:B------:R-:W-:-:S13]  /*0160*/  ISETP.NE.AND P0, PT, R2, RZ, PT ;  /* 0x000000ff0200720c */ /* 0x000fda0003f05270 */
[----:B------:R-:W-:Y:S05]  /*0170*/  @!P0 BRA `(.L_x_0) ;  /* 0x0000000400248947 */ /* 0x000fea0003800000 */
[----:B------:R-:W-:-:S13]  /*0180*/  ISETP.NE.AND P0, PT, R2, 0x2, PT ;  /* 0x000000020200780c */ /* 0x000fda0003f05270 */
[----:B------:R-:W-:Y:S05]  /*0190*/  @!P0 BRA `(.L_x_1) ;  /* 0x0000000000f48947 */ /* 0x000fea0003800000 */
[----:B------:R-:W-:-:S13]  /*01a0*/  ISETP.NE.AND P0, PT, R2, 0x1, PT ;  /* 0x000000010200780c */ /* 0x000fda0003f05270 */
[----:B------:R-:W-:Y:S05]  /*01b0*/  @P0 BRA `(.L_x_2) ;  /* 0x00000000002c0947 */ /* 0x000fea0003800000 */
[----:B------:R-:W-:Y:S01]  /*01c0*/  HFMA2 R2, -RZ, RZ, 0, 5.9604644775390625e-08 ;  /* 0x00000001ff027431 */ /* 0x000fe200000001ff */
[----:B------:R-:W-:Y:S02]  /*01d0*/  UPLOP3.LUT UP3, UPT, UPT, UPT, UPT, 0x40, 0x4 ;  /* 0x000000000004789c */ /* 0x000fe40003f6e870 */
[----:B------:R-:W-:Y:S02]  /*01e0*/  UPLOP3.LUT UP2, UPT, UPT, UPT, UPT, 0x40, 0x4 ;  /* 0x000000000004789c */ /* 0x000fe40003f4e870 */
[----:B------:R-:W-:Y:S02]  /*01f0*/  UPLOP3.LUT UP1, UPT, UPT, UPT, UPT, 0x80, 0x8 ;  /* 0x000000000008789c */ /* 0x000fe40003f2f070 */
[----:B------:R-:W-:Y:S02]  /*0200*/  UPLOP3.LUT UP0, UPT, UPT, UPT, UPT, 0x40, 0x4 ;  /* 0x000000000004789c */ /* 0x000fe40003f0e870 */
[----:B------:R-:W-:Y:S02]  /*0210*/  UPLOP3.LUT UP6, UPT, UPT, UPT, UPT, 0x40, 0x4 ;  /* 0x000000000004789c */ /* 0x000fe40003fce870 */
[----:B------:R-:W-:-:S02]  /*0220*/  UPLOP3.LUT UP5, UPT, UPT, UPT, UPT, 0x40, 0x4 ;  /* 0x000000000004789c */ /* 0x000fc40003fae870 */
[----:B------:R-:W-:Y:S02]  /*0230*/  UPLOP3.LUT UP4, UPT, UPT, UPT, UPT, 0x80, 0x8 ;  /* 0x000000000008789c */ /* 0x000fe40003f8f070 */
[----:B------:R-:W-:Y:S02]  /*0240*/  UP2UR UR41, UPR, URZ, 0x8 ;  /* 0x00000008ff297883 */ /* 0x000fe40008000000 */
[----:B------:R-:W-:Y:S01]  /*0250*/  UP2UR UR56, UPR, URZ, 0x4 ;  /* 0x00000004ff387883 */ /* 0x000fe20008000000 */
[----:B------:R-:W-:Y:S11]  /*0260*/  BRA `(.L_x_0) ;  /* 0x0000000000e87947 */ /* 0x000ff60003800000 */
.L_x_2:
[----:B------:R-:W-:Y:S01]  /*0270*/  ISETP.NE.AND P0, PT, R0, 0xc, PT ;  /* 0x0000000c0000780c */ /* 0x000fe20003f05270 */
[----:B------:R-:W-:Y:S01]  /*0280*/  UPLOP3.LUT UP2, UPT, UPT, UPT, UPT, 0x40, 0x4 ;  /* 0x000000000004789c */ /* 0x000fe20003f4e870 */
[----:B------:R-:W-:Y:S01]  /*0290*/  HFMA2 R2, -RZ, RZ, 0, 1.78813934326171875e-07 ;  /* 0x00000003ff027431 */ /* 0x000fe200000001ff */
[----:B------:R-:W-:Y:S02]  /*02a0*/  UPLOP3.LUT UP1, UPT, UPT, UPT, UPT, 0x80, 0x8 ;  /* 0x000000000008789c */ /* 0x000fe40003f2f070 */
[----:B------:R-:W-:Y:S02]  /*02b0*/  UP2UR UR41, UPR, URZ, 0x4 ;  /* 0x00000004ff297883 */ /* 0x000fe40008000000 */
[----:B------:R-:W-:Y:S02]  /*02c0*/  UPLOP3.LUT UP2, UPT, UPT, UPT, UPT, 0x40, 0x4 ;  /* 0x000000000004789c */ /* 0x000fe40003f4e870 */
[----:B------:R-:W-:Y:S02]  /*02d0*/  UPLOP3.LUT UP0, UPT, UPT, UPT, UPT, 0x40, 0x4 ;  /* 0x000000000004789c */ /* 0x000fe40003f0e870 */
[----:B------:R-:W-:-:S02]  /*02e0*/  UPLOP3.LUT UP6, UPT, UPT, UPT, UPT, 0x40, 0x4 ;  /* 0x000000000004789c */ /* 0x000fc40003fce870 */
[----:B------:R-:W-:Y:S02]  /*02f0*/  UPLOP3.LUT UP5, UPT, UPT, UPT, UPT, 0x80, 0x8 ;  /* 0x000000000008789c */ /* 0x000fe40003faf070 */
[----:B------:R-:W-:Y:S02]  /*0300*/  UPLOP3.LUT UP4, UPT, UPT, UPT, UPT, 0x40, 0x4 ;  /* 0x000000000004789c */ /* 0x000fe40003f8e870 */
[----:B------:R-:W-:Y:S01]  /*0310*/  UP2UR UR56, UPR, URZ, 0x4 ;  /* 0x00000004ff387883 */ /* 0x000fe20008000000 */
[----:B------:R-:W-:Y:S11]  /*0320*/  @!P0 BRA `(.L_x_0) ;  /* 0x0000000000b88947 */ /* 0x000ff60003800000 */
[----:B------:R-:W-:-:S13]  /*0330*/  ISETP.NE.AND P0, PT, R0, 0xe, PT ;  /* 0x0000000e0000780c */ /* 0x000fda0003f05270 */
[----:B------:R-:W-:Y:S05]  /*0340*/  @!P0 BRA `(.L_x_3) ;  /* 0x00000000005c8947 */ /* 0x000fea0003800000 */
[----:B------:R-:W-:-:S13]  /*0350*/  ISETP.NE.AND P0, PT, R0, 0xd, PT ;  /* 0x0000000d0000780c */ /* 0x000fda0003f05270 */
[----:B------:R-:W-:Y:S05]  /*0360*/  @P0 BRA `(.L_x_4) ;  /* 0x00000000002c0947 */ /* 0x000fea0003800000 */
[----:B------:R-:W-:Y:S01]  /*0370*/  HFMA2 R2, -RZ, RZ, 0, 2.384185791015625e-07 ;  /* 0x00000004ff027431 */ /* 0x000fe200000001ff */
        /* <DEDUP_REMOVED lines=10> */
.L_x_4:
[----:B------:R-:W-:Y:S01]  /*0420*/  HFMA2 R2, -RZ, RZ, 0, 3.5762786865234375e-07 ;  /* 0x00000006ff027431 */ /* 0x000fe200000001ff */
[----:B------:R-:W-:Y:S02]  /*0430*/  UPLOP3.LUT UP3, UPT, UPT, UPT, UPT, 0x40, 0x4 ;  /* 0x000000000004789c */ /* 0x000fe40003f6e870 */
[----:B------:R-:W-:Y:S02]  /*0440*/  UPLOP3.LUT UP2, UPT, UPT, UPT, UPT, 0x40, 0x4 ;  /* 0x000000000004789c */ /* 0x000fe40003f4e870 */
[----:B------:R-:W-:Y:S02]  /*0450*/  UPLOP3.LUT UP0, UPT, UPT, UPT, UPT, 0x40, 0x4 ;  /* 0x000000000004789c */ /* 0x000fe40003f0e870 */
[----:B------:R-:W-:Y:S02]  /*0460*/  UPLOP3.LUT UP6, UPT, UPT, UPT, UPT, 0x40, 0x4 ;  /* 0x000000000004789c */ /* 0x000fe40003fce870 */
[----:B------:R-:W-:Y:S02]  /*0470*/  UPLOP3.LUT UP5, UPT, UPT, UPT, UPT, 0x40, 0x4 ;  /* 0x000000000004789c */ /* 0x000fe40003fae870 */
[----:B------:R-:W-:-:S02]  /*0480*/  UPLOP3.LUT UP4, UPT, UPT, UPT, UPT, 0x40, 0x4 ;  /* 0x000000000004789c */ /* 0x000fc40003f8e870 */
[----:B------:R-:W-:Y:S02]  /*0490*/  UP2UR UR41, UPR, URZ, 0x8 ;  /* 0x00000008ff297883 */ /* 0x000fe40008000000 */
[----:B------:R-:W-:Y:S01]  /*04a0*/  UP2UR UR56, UPR, URZ, 0x4 ;  /* 0x00000004ff387883 */ /* 0x000fe20008000000 */
[----:B------:R-:W-:Y:S11]  /*04b0*/  BRA `(.L_x_0) ;  /* 0x0000000000547947 */ /* 0x000ff60003800000 */
.L_x_3:
[----:B------:R-:W-:Y:S01]  /*04c0*/  HFMA2 R2, -RZ, RZ, 0, 2.98023223876953125e-07 ;  /* 0x00000005ff027431 */ /* 0x000fe200000001ff */
        /* <DEDUP_REMOVED lines=10> */
.L_x_1:
[----:B------:R-:W-:Y:S01]  /*0570*/  HFMA2 R2, -RZ, RZ, 0, 1.1920928955078125e-07 ;  /* 0x00000002ff027431 */ /* 0x000fe200000001ff */
        /* <DEDUP_REMOVED lines=8> */
[----:B------:R-:W-:-:S12]  /*0600*/  UP2UR UR56, UPR, URZ, 0x4 ;  /* 0x00000004ff387883 */ /* 0x000fd80008000000 */
.L_x_0:
[----:B------:R-:W-:Y:S01]  /*0610*/  ELECT P0, URZ, PT ;  /* 0x0000000000ff782f */ /* 0x000fe20003800000 */
[----:B------:R-:W-:Y:S03]  /*0620*/  BSSY.RECONVERGENT B0, `(.L_x_5) ;  /* 0x000000f000007945 */ /* 0x000fe60003800200 */
[----:B------:R-:W-:Y:S02]  /*0630*/  PLOP3.LUT P2, PT, P0, PT, UP0, 0x5d, 0xd5 ;  /* 0x0000000000d5781c */ /* 0x000fe4000074eb0d */
[----:B------:R-:W-:-:S11]  /*0640*/  PLOP3.LUT P1, PT, P0, PT, UP6, 0x5d, 0xd5 ;  /* 0x0000000000d5781c */ /* 0x000fd6000072eb6d */
[----:B------:R-:W-:Y:S05]  /*0650*/  @P2 BRA `(.L_x_6) ;  /* 0x00000000002c2947 */ /* 0x000fea0003800000 */
[----:B------:R-:W1:Y:S02]  /*0660*/  LDCU.64 UR4, c[0x0][0x348] ;  /* 0x00006900ff0477ac */ /* 0x000e640008000a00 */
[----:B-1----:R-:W-:-:S04]  /*0670*/  UIADD3 UR8, UP0, UPT, UR4, 0x80, URZ ;  /* 0x0000008004087890 */ /* 0x002fc8000ff1e0ff */
[----:B------:R-:W-:Y:S02]  /*0680*/  UIADD3.X UR9, UPT, UPT, URZ, UR5, URZ, UP0, !UPT ;  /* 0x00000005ff097290 */ /* 0x000fe400087fe4ff */
[----:B------:R-:W-:-:S04]  /*0690*/  UIADD3 UR6, UP0, UPT, UR4, 0x180, URZ ;  /* 0x0000018004067890 */ /* 0x000fc8000ff1e0ff */
[----:B------:R-:W-:Y:S02]  /*06a0*/  UIADD3.X UR7, UPT, UPT, URZ, UR5, URZ, UP0, !UPT ;  /* 0x00000005ff077290 */ /* 0x000fe400087fe4ff */
[----:B------:R-:W-:Y:S01]  /*06b0*/  UIADD3 UR4, UP0, UPT, UR4, 0x280, URZ ;  /* 0x0000028004047890 */ /* 0x000fe2000ff1e0ff */
[----:B------:R1:W-:Y:S03]  /*06c0*/  UTMACCTL.PF [UR8] ;  /* 0x00000000080079b9 */ /* 0x0003e60008040000 */
[----:B------:R-:W-:-:S03]  /*06d0*/  UIADD3.X UR5, UPT, UPT, URZ, UR5, URZ, UP0, !UPT ;  /* 0x00000005ff057290 */ /* 0x000fc600087fe4ff */
[----:B------:R1:W-:Y:S06]  /*06e0*/  UTMACCTL.PF [UR6] ;  /* 0x00000000060079b9 */ /* 0x0003ec0008040000 */
[----:B------:R1:W-:Y:S02]  /*06f0*/  UTMACCTL.PF [UR4] ;  /* 0x00000000040079b9 */ /* 0x0003e40008040000 */
[----:B-1----:R-:W-:Y:S01]  /*0700*/  NOP ;  /* 0x0000000000007918 */ /* 0x002fe20000000000 */
.L_x_6:
[----:B------:R-:W-:Y:S05]  /*0710*/  BSYNC.RECONVERGENT B0 ;  /* 0x0000000000007941 */ /* 0x000fea0003800200 */
.L_x_5:
[----:B------:R-:W-:Y:S04]  /*0720*/  BSSY.RECONVERGENT B0, `(.L_x_7) ;  /* 0x000001b000007945 */ /* 0x000fe80003800200 */
[----:B------:R-:W-:Y:S05]  /*0730*/  @P1 BRA `(.L_x_8) ;  /* 0x0000000000241947 */ /* 0x000fea0003800000 */
[----:B------:R-:W1:Y:S01]  /*0740*/  LDCU.64 UR4, c[0x0][0x348] ;  /* 0x00006900ff0477ac */ /* 0x000e620008000a00 */
[----:B------:R-:W-:Y:S02]  /*0750*/  PLOP3.LUT P6, PT, PT, PT, PT, 0x80, 0x8 ;  /* 0x000000000008781c */ /* 0x000fe40003fcf070 */
[----:B------:R-:W-:Y:S02]  /*0760*/  PLOP3.LUT P5, PT, PT, PT, PT, 0x8, 0x80 ;  /* 0x000000000080781c */ /* 0x000fe40003fae170 */
[----:B------:R-:W-:Y:S02]  /*0770*/  PLOP3.LUT P4, PT, PT, PT, PT, 0x80, 0x8 ;  /* 0x000000000008781c */ /* 0x000fe40003f8f070 */
[----:B------:R-:W-:Y:S01]  /*0780*/  PLOP3.LUT P3, PT, PT, PT, PT, 0x80, 0x8 ;  /* 0x000000000008781c */ /* 0x000fe20003f6f070 */
[----:B-1----:R-:W-:-:S04]  /*0790*/  UIADD3 UR4, UP0, UPT, UR4, 0x400, URZ ;  /* 0x0000040004047890 */ /* 0x002fc8000ff1e0ff */
[----:B------:R-:W-:-:S09]  /*07a0*/  UIADD3.X UR5, UPT, UPT, URZ, UR5, URZ, UP0, !UPT ;  /* 0x00000005ff057290 */ /* 0x000fd200087fe4ff */
[----:B------:R1:W-:Y:S02]  /*07b0*/  UTMACCTL.PF [UR4] ;  /* 0x00000000040079b9 */ /* 0x0003e40008040000 */
[----:B-1----:R-:W-:Y:S05]  /*07c0*/  BRA `(.L_x_9) ;  /* 0x0000000000407947 */ /* 0x002fea0003800000 */
.L_x_8:
[----:B------:R-:W-:-:S13]  /*07d0*/  ISETP.NE.AND P1, PT, R2, 0x3, PT ;  /* 0x000000030200780c */ /* 0x000fda0003f25270 */
[----:B------:R-:W-:Y:S05]  /*07e0*/  @!P1 BRA `(.L_x_10) ;  /* 0x0000000000289947 */ /* 0x000fea0003800000 */
[----:B------:R-:W-:Y:S02]  /*07f0*/  ISETP.NE.AND P1, PT, R2, 0x4, PT ;  /* 0x000000040200780c */ /* 0x000fe40003f25270 */
[----:B------:R-:W-:Y:S02]  /*0800*/  PLOP3.LUT P4, PT, PT, PT, PT, 0x80, 0x8 ;  /* 0x000000000008781c */ /* 0x000fe40003f8f070 */
[----:B------:R-:W-:Y:S02]  /*0810*/  PLOP3.LUT P5, PT, PT, PT, PT, 0x8, 0x80 ;  /* 0x000000000080781c */ /* 0x000fe40003fae170 */
[----:B------:R-:W-:Y:S02]  /*0820*/  PLOP3.LUT P6, PT, PT, PT, PT, 0x80, 0x8 ;  /* 0x000000000008781c */ /* 0x000fe40003fcf070 */
[----:B------:R-:W-:-:S05]  /*0830*/  PLOP3.LUT P3, PT, PT, PT, PT, 0x80, 0x8 ;  /* 0x000000000008781c */ /* 0x000fca0003f6f070 */
[----:B------:R-:W-:Y:S08]  /*0840*/  @P1 BRA `(.L_x_9) ;  /* 0x0000000000201947 */ /* 0x000ff00003800000 */
[----:B------:R-:W-:Y:S02]  /*0850*/  PLOP3.LUT P5, PT, PT, PT, PT, 0x8, 0x80 ;  /* 0x000000000080781c */ /* 0x000fe40003fae170 */
[----:B------:R-:W-:Y:S02]  /*0860*/  PLOP3.LUT P6, PT, PT, PT, PT, 0x8, 0x80 ;  /* 0x000000000080781c */ /* 0x000fe40003fce170 */
[----:B------:R-:W-:Y:S01]  /*0870*/  PLOP3.LUT P3, PT, PT, PT, PT, 0x8, 0x80 ;  /* 0x000000000080781c */ /* 0x000fe20003f6e170 */
[----:B------:R-:W-:-:S12]  /*0880*/  BRA `(.L_x_9) ;  /* 0x0000000000107947 */ /* 0x000fd80003800000 */
.L_x_10:
[----:B------:R-:W-:Y:S02]  /*0890*/  PLOP3.LUT P6, PT, PT, PT, PT, 0x8, 0x80 ;  /* 0x000000000080781c */ /* 0x000fe40003fce170 */
[----:B------:R-:W-:Y:S02]  /*08a0*/  PLOP3.LUT P5, PT, PT, PT, PT, 0x80, 0x8 ;  /* 0x000000000008781c */ /* 0x000fe40003faf070 */
[----:B------:R-:W-:Y:S02]  /*08b0*/  PLOP3.LUT P4, PT, PT, PT, PT, 0x8, 0x80 ;  /* 0x000000000080781c */ /* 0x000fe40003f8e170 */
[----:B------:R-:W-:-:S13]  /*08c0*/  PLOP3.LUT P3, PT, PT, PT, PT, 0x80, 0x8 ;  /* 0x000000000008781c */ /* 0x000fda0003f6f070 */
.L_x_9:
[----:B------:R-:W-:Y:S05]  /*08d0*/  BSYNC.RECONVERGENT B0 ;  /* 0x0000000000007941 */ /* 0x000fea0003800200 */
.L_x_7:
[----:B------:R-:W1:Y:S01]  /*08e0*/  SHFL.IDX PT, R0, R3, RZ, 0x1f ;  /* 0x00001fff03007589 */ /* 0x000e6200000e0000 */
[----:B------:R-:W-:Y:S02]  /*08f0*/  ISETP.NE.AND P1, PT, R2, 0x3, PT ;  /* 0x000000030200780c */ /* 0x000fe40003f25270 */
[----:B------:R-:W-:Y:S02]  /*0900*/  PLOP3.LUT P0, PT, P0, PT, UP1, 0xae, 0xea ;  /* 0x0000000000ea781c */ /* 0x000fe4000070f51e */
[----:B-1----:R-:W-:-:S13]  /*0910*/  ISETP.NE.AND P2, PT, R0, RZ, PT ;  /* 0x000000ff0000720c */ /* 0x002fda0003f45270 */
[----:B------:R-:W-:Y:S05]  /*0920*/  @P2 BRA `(.L_x_11) ;  /* 0x0000000000382947 */ /* 0x000fea0003800000 */
[----:B------:R-:W1:Y:S01]  /*0930*/  S2UR UR5, SR_CgaCtaId ;  /* 0x00000000000579c3 */ /* 0x000e620000008800 */
[----:B------:R-:W-:Y:S01]  /*0940*/  UMOV UR6, 0x400 ;  /* 0x0000040000067882 */ /* 0x000fe20000000000 */
[----:B------:R-:W-:Y:S01]  /*0950*/  UMOV UR4, 0x1 ;  /* 0x0000000100047882 */ /* 0x000fe20000000000 */
[----:B------:R-:W-:Y:S01]  /*0960*/  ELECT P2, URZ, PT ;  /* 0x0000000000ff782f */ /* 0x000fe20003840000 */
[----:B-1----:R-:W-:Y:S02]  /*0970*/  ULEA UR5, UR5, UR6, 0x18 ;  /* 0x0000000605057291 */ /* 0x002fe4000f8ec0ff */
[----:B------:R-:W-:-:S04]  /*0980*/  UIADD3 UR6, UPT, UPT, -UR4, 0x100000, URZ ;  /* 0x0010000004067890 */ /* 0x000fc8000fffe1ff */
[----:B------:R-:W-:Y:S02]  /*0990*/  USHF.L.U32 UR7, UR6, 0xb, URZ ;  /* 0x0000000b06077899 */ /* 0x000fe400080006ff */
[----:B------:R-:W-:Y:S01]  /*09a0*/  USHF.L.U32 UR6, UR6, 0x1, URZ ;  /* 0x0000000106067899 */ /* 0x000fe200080006ff */
[----:B------:R-:W1:Y:S11]  /*09b0*/  FENCE.VIEW.ASYNC.S ;  /* 0x00000000000073c6 */ /* 0x000e760000000000 */
[----:B-1----:R1:W2:Y:S01]  /*09c0*/  SYNCS.EXCH.64 URZ, [UR5+0x1c000], UR6 ;  /* 0x01c0000605ff75b2 */ /* 0x0022a20008000100 */
[----:B------:R1:W3:Y:S01]  /*09d0*/  SYNCS.EXCH.64 URZ, [UR5+0x1c010], UR6 ;  /* 0x01c0100605ff75b2 */ /* 0x0002e20008000100 */
[----:B------:R1:W4:Y:S01]  /*09e0*/  SYNCS.EXCH.64 URZ, [UR5+0x1c008], UR6 ;  /* 0x01c0080605ff75b2 */ /* 0x0003220008000100 */
[----:B------:R1:W1:Y:S01]  /*09f0*/  SYNCS.EXCH.64 URZ, [UR5+0x1c018], UR6 ;  /* 0x01c0180605ff75b2 */ /* 0x0002620008000100 */
[----:B------:R-:W-:Y:S01]  /*0a00*/  NOP ;  /* 0x0000000000007918 */ /* 0x000fe20000000000 */
.L_x_11:
[----:B------:R-:W-:Y:S01]  /*0a10*/  NOP ;  /* 0x0000000000007918 */ /* 0x000fe20000000000 */
[----:B------:R-:W-:Y:S05]  /*0a20*/  @!P1 BRA `(.L_x_12) ;  /* 0x0000000000289947 */ /* 0x000fea0003800000 */
[----:B------:R-:W-:Y:S01]  /*0a30*/  ISETP.NE.AND P1, PT, R2, 0x4, PT ;  /* 0x000000040200780c */ /* 0x000fe20003f25270 */
[----:B------:R-:W-:Y:S02]  /*0a40*/  UPLOP3.LUT UP3, UPT, UPT, UPT, UPT, 0x80, 0x8 ;  /* 0x000000000008789c */ /* 0x000fe40003f6f070 */
[----:B------:R-:W-:Y:S02]  /*0a50*/  UPLOP3.LUT UP2, UPT, UPT, UPT, UPT, 0x40, 0x4 ;  /* 0x000000000004789c */ /* 0x000fe40003f4e870 */
[----:B------:R-:W-:Y:S02]  /*0a60*/  UPLOP3.LUT UP1, UPT, UPT, UPT, UPT, 0x80, 0x8 ;  /* 0x000000000008789c */ /* 0x000fe40003f2f070 */
[----:B------:R-:W-:-:S06]  /*0a70*/  UPLOP3.LUT UP0, UPT, UPT, UPT, UPT, 0x80, 0x8 ;  /* 0x000000000008789c */ /* 0x000fcc0003f0f070 */
[----:B------:R-:W-:Y:S05]  /*0a80*/  @P1 BRA `(.L_x_13) ;  /* 0x0000000000201947 */ /* 0x000fea0003800000 */
[----:B------:R-:W-:Y:S02]  /*0a90*/  UPLOP3.LUT UP2, UPT, UPT, UPT, UPT, 0x40, 0x4 ;  /* 0x000000000004789c */ /* 0x000fe40003f4e870 */
[----:B------:R-:W-:Y:S02]  /*0aa0*/  UPLOP3.LUT UP3, UPT, UPT, UPT, UPT, 0x40, 0x4 ;  /* 0x000000000004789c */ /* 0x000fe40003f6e870 */
[----:B------:R-:W-:Y:S01]  /*0ab0*/  UPLOP3.LUT UP0, UPT, UPT, UPT, UPT, 0x40, 0x4 ;  /* 0x000000000004789c */ /* 0x000fe20003f0e870 */
[----:B------:R-:W-:Y:S05]  /*0ac0*/  BRA `(.L_x_13) ;  /* 0x0000000000107947 */ /* 0x000fea0003800000 */
.L_x_12:
[----:B------:R-:W-:Y:S02]  /*0ad0*/  UPLOP3.LUT UP3, UPT, UPT, UPT, UPT, 0x40, 0x4 ;  /* 0x000000000004789c */ /* 0x000fe40003f6e870 */
[----:B------:R-:W-:Y:S02]  /*0ae0*/  UPLOP3.LUT UP2, UPT, UPT, UPT, UPT, 0x80, 0x8 ;  /* 0x000000000008789c */ /* 0x000fe40003f4f070 */
[----:B------:R-:W-:Y:S02]  /*0af0*/  UPLOP3.LUT UP1, UPT, UPT, UPT, UPT, 0x40, 0x4 ;  /* 0x000000000004789c */ /* 0x000fe40003f2e870 */
[----:B------:R-:W-:Y:S02]  /*0b00*/  UPLOP3.LUT UP0, UPT, UPT, UPT, UPT, 0x80, 0x8 ;  /* 0x000000000008789c */ /* 0x000fe40003f0f070 */
.L_x_13:
[----:B------:R-:W5:Y:S02]  /*0b10*/  SHFL.IDX PT, R0, R3, RZ, 0x1f ;  /* 0x00001fff03007589 */ /* 0x000f6400000e0000 */
[----:B-----5:R-:W-:-:S13]  /*0b20*/  ISETP.NE.AND P1, PT, R0, RZ, PT ;  /* 0x000000ff0000720c */ /* 0x020fda0003f25270 */
[----:B------:R-:W-:Y:S05]  /*0b30*/  @P1 BRA `(.L_x_14) ;  /* 0x0000000000401947 */ /* 0x000fea0003800000 */
[----:B-1----:R-:W1:Y:S01]  /*0b40*/  S2UR UR5, SR_CgaCtaId ;  /* 0x00000000000579c3 */ /* 0x002e620000008800 */
        /* <DEDUP_REMOVED lines=8> */
[----:B-1----:R1:W1:Y:S01]  /*0bd0*/  SYNCS.EXCH.64 URZ, [UR5+0x1c020], UR6 ;  /* 0x01c0200605ff75b2 */ /* 0x0022620008000100 */
[----:B------:R1:W1:Y:S01]  /*0be0*/  SYNCS.EXCH.64 URZ, [UR5+0x1c038], UR6 ;  /* 0x01c0380605ff75b2 */ /* 0x0002620008000100 */
[----:B------:R1:W1:Y:S01]  /*0bf0*/  SYNCS.EXCH.64 URZ, [UR5+0x1c028], UR6 ;  /* 0x01c0280605ff75b2 */ /* 0x0002620008000100 */
[----:B------:R1:W1:Y:S01]  /*0c00*/  SYNCS.EXCH.64 URZ, [UR5+0x1c040], UR6 ;  /* 0x01c0400605ff75b2 */ /* 0x0002620008000100 */
[----:B------:R1:W1:Y:S01]  /*0c10*/  SYNCS.EXCH.64 URZ, [UR5+0x1c030], UR6 ;  /* 0x01c0300605ff75b2 */ /* 0x0002620008000100 */
[----:B------:R1:W1:Y:S01]  /*0c20*/  SYNCS.EXCH.64 URZ, [UR5+0x1c048], UR6 ;  /* 0x01c0480605ff75b2 */ /* 0x0002620008000100 */
[----:B------:R-:W-:Y:S01]  /*0c30*/  NOP ;  /* 0x0000000000007918 */ /* 0x000fe20000000000 */
.L_x_14:
[----:B------:R-:W5:Y:S01]  /*0c40*/  SHFL.IDX PT, R0, R3, RZ, 0x1f ;  /* 0x00001fff03007589 */ /* 0x000f6200000e0000 */
[----:B------:R-:W-:Y:S01]  /*0c50*/  NOP ;  /* 0x0000000000007918 */ /* 0x000fe20000000000 */
[----:B-----5:R-:W-:-:S13]  /*0c60*/  ISETP.NE.AND P1, PT, R0, RZ, PT ;  /* 0x000000ff0000720c */ /* 0x020fda0003f25270 */
[----:B------:R-:W-:Y:S05]  /*0c70*/  @P1 BRA `(.L_x_15) ;  /* 0x0000000000401947 */ /* 0x000fea0003800000 */
[----:B-1----:R-:W1:Y:S01]  /*0c80*/  S2UR UR6, SR_CgaCtaId ;  /* 0x00000000000679c3 */ /* 0x002e620000008800 */
[----:B------:R-:W-:Y:S01]  /*0c90*/  UMOV UR7, 0x400 ;  /* 0x0000040000077882 */ /* 0x000fe20000000000 */
[----:B------:R-:W-:Y:S01]  /*0ca0*/  UMOV UR5, 0x1 ;  /* 0x0000000100057882 */ /* 0x000fe20000000000 */
[----:B------:R-:W-:Y:S01]  /*0cb0*/  UMOV UR4, 0x80 ;  /* 0x0000008000047882 */ /* 0x000fe20000000000 */
[----:B------:R-:W-:-:S04]  /*0cc0*/  UIADD3 UR8, UPT, UPT, -UR5, 0x100000, URZ ;  /* 0x0010000005087890 */ /* 0x000fc8000fffe1ff */
[----:B------:R-:W-:Y:S02]  /*0cd0*/  USHF.L.U32 UR9, UR8, 0xb, URZ ;  /* 0x0000000b08097899 */ /* 0x000fe400080006ff */
[----:B------:R-:W-:Y:S02]  /*0ce0*/  USHF.L.U32 UR8, UR8, 0x1, URZ ;  /* 0x0000000108087899 */ /* 0x000fe400080006ff */
[----:B------:R-:W-:-:S04]  /*0cf0*/  UIADD3 UR4, UPT, UPT, -UR4, 0x100000, URZ ;  /* 0x0010000004047890 */ /* 0x000fc8000fffe1ff */
[----:B------:R-:W-:Y:S02]  /*0d00*/  USHF.L.U32 UR5, UR4, 0xb, URZ ;  /* 0x0000000b04057899 */ /* 0x000fe400080006ff */
[----:B------:R-:W-:Y:S01]  /*0d10*/  USHF.L.U32 UR4, UR4, 0x1, URZ ;  /* 0x0000000104047899 */ /* 0x000fe200080006ff */
[----:B------:R-:W-:Y:S01]  /*0d20*/  ELECT P1, URZ, PT ;  /* 0x0000000000ff782f */ /* 0x000fe20003820000 */
[----:B-1----:R-:W-:Y:S01]  /*0d30*/  ULEA UR6, UR6, UR7, 0x18 ;  /* 0x0000000706067291 */ /* 0x002fe2000f8ec0ff */
[----:B------:R-:W1:Y:S11]  /*0d40*/  FENCE.VIEW.ASYNC.S ;  /* 0x00000000000073c6 */ /* 0x000e760000000000 */
[----:B-1----:R1:W1:Y:S01]  /*0d50*/  SYNCS.EXCH.64 URZ, [UR6+0x1c050], UR8 ;  /* 0x01c0500806ff75b2 */ /* 0x0022620008000100 */
[----:B------:R1:W1:Y:S01]  /*0d60*/  SYNCS.EXCH.64 URZ, [UR6+0x1c058], UR4 ;  /* 0x01c0580406ff75b2 */ /* 0x0002620008000100 */
[----:B------:R-:W-:Y:S01]  /*0d70*/  NOP ;  /* 0x0000000000007918 */ /* 0x000fe20000000000 */
.L_x_15:
[----:B------:R-:W5:Y:S01]  /*0d80*/  SHFL.IDX PT, R0, R3, RZ, 0x1f ;  /* 0x00001fff03007589 */ /* 0x000f6200000e0000 */
[----:B-1----:R-:W-:Y:S01]  /*0d90*/  UP2UR UR4, UPR, URZ, 0x1 ;  /* 0x00000001ff047883 */ /* 0x002fe20008000000 */
[----:B------:R-:W-:Y:S01]  /*0da0*/  ISETP.NE.AND P2, PT, R2, 0x2, PT ;  /* 0x000000020200780c */ /* 0x000fe20003f45270 */
[----:B------:R-:W-:Y:S01]  /*0db0*/  UISETP.NE.AND UP0, UPT, UR56, URZ, UPT ;  /* 0x000000ff3800728c */ /* 0x000fe2000bf05270 */
[----:B------:R-:W-:Y:S01]  /*0dc0*/  NOP ;  /* 0x0000000000007918 */ /* 0x000fe20000000000 */
[----:B------:R-:W-:Y:S02]  /*0dd0*/  USEL UR5, URZ, 0x2, !UP4 ;  /* 0x00000002ff057887 */ /* 0x000fe4000e000000 */
[----:B------:R-:W-:Y:S02]  /*0de0*/  USEL UR6, URZ, 0x2, !UP0 ;  /* 0x00000002ff067887 */ /* 0x000fe4000c000000 */
[----:B------:R-:W-:Y:S02]  /*0df0*/  UISETP.NE.AND UP0, UPT, UR4, URZ, UPT ;  /* 0x000000ff0400728c */ /* 0x000fe4000bf05270 */
[----:B------:R-:W-:-:S02]  /*0e00*/  USEL UR6, UR6, 0x1, !UP5 ;  /* 0x0000000106067887 */ /* 0x000fc4000e800000 */
[----:B------:R-:W-:Y:S01]  /*0e10*/  USEL UR5, UR5, 0x1, !UP5 ;  /* 0x0000000105057887 */ /* 0x000fe2000e800000 */
[----:B-----5:R-:W-:-:S13]  /*0e20*/  ISETP.NE.AND P1, PT, R0, RZ, PT ;  /* 0x000000ff0000720c */ /* 0x020fda0003f25270 */
[----:B------:R-:W-:Y:S05]  /*0e30*/  @P1 BRA `(.L_x_16) ;  /* 0x0000000000401947 */ /* 0x000fea0003800000 */
[----:B------:R-:W1:Y:S01]  /*0e40*/  S2UR UR8, SR_CgaCtaId ;  /* 0x00000000000879c3 */ /* 0x000e620000008800 */
        /* <DEDUP_REMOVED lines=15> */
.L_x_16:
[----:B------:R-:W-:Y:S01]  /*0f40*/  NOP ;  /* 0x0000000000007918 */ /* 0x000fe20000000000 */
[----:B------:R-:W-:Y:S05]  /*0f50*/  @!P2 BRA `(.L_x_17) ;  /* 0x000000000024a947 */ /* 0x000fea0003800000 */
[----:B------:R-:W-:Y:S01]  /*0f60*/  ISETP.NE.AND P1, PT, R2, RZ, PT ;  /* 0x000000ff0200720c */ /* 0x000fe20003f25270 */
[----:B------:R-:W-:Y:S02]  /*0f70*/  UP2UR UR4, UPR, URZ, 0x1 ;  /* 0x00000001ff047883 */ /* 0x000fe40008000000 */
[----:B------:R-:W-:Y:S01]  /*0f80*/  UPLOP3.LUT UP0, UPT, UPT, UPT, UPT, 0x80, 0x8 ;  /* 0x000000000008789c */ /* 0x000fe20003f0f070 */
[----:B------:R-:W-:-:S03]  /*0f90*/  UMOV UR7, URZ ;  /* 0x000000ff00077c82 */ /* 0x000fc60008000000 */
[----:B------:R-:W-:Y:S02]  /*0fa0*/  UP2UR UR40, UPR, URZ, 0x1 ;  /* 0x00000001ff287883 */ /* 0x000fe40008000000 */
[----:B------:R-:W-:-:S04]  /*0fb0*/  UISETP.NE.AND UP0, UPT, UR4, URZ, UPT ;  /* 0x000000ff0400728c */ /* 0x000fc8000bf05270 */
[----:B------:R-:W-:Y:S07]  /*0fc0*/  @P1 BRA `(.L_x_18) ;  /* 0x00000000001c1947 */ /* 0x000fee0003800000 */
[----:B------:R-:W-:Y:S01]  /*0fd0*/  UMOV UR7, 0x1 ;  /* 0x0000000100077882 */ /* 0x000fe20000000000 */
[----:B------:R-:W-:Y:S05]  /*0fe0*/  BRA `(.L_x_18) ;  /* 0x0000000000147947 */ /* 0x000fea0003800000 */
.L_x_17:
[----:B------:R-:W-:Y:S02]  /*0ff0*/  UP2UR UR4, UPR, URZ, 0x1 ;  /* 0x00000001ff047883 */ /* 0x000fe40008000000 */
[----:B------:R-:W-:Y:S01]  /*1000*/  UPLOP3.LUT UP0, UPT, UPT, UPT, UPT, 0x40, 0x4 ;  /* 0x000000000004789c */ /* 0x000fe20003f0e870 */
[----:B------:R-:W-:-:S03]  /*1010*/  UMOV UR7, 0x2 ;  /* 0x0000000200077882 */ /* 0x000fc60000000000 */
[----:B------:R-:W-:Y:S02]  /*1020*/  UP2UR UR40, UPR, URZ, 0x1 ;  /* 0x00000001ff287883 */ /* 0x000fe40008000000 */
[----:B------:R-:W-:Y:S02]  /*1030*/  UISETP.NE.AND UP0, UPT, UR4, URZ, UPT ;  /* 0x000000ff0400728c */ /* 0x000fe4000bf05270 */
.L_x_18:
[----:B------:R-:W5:Y:S02]  /*1040*/  SHFL.IDX PT, R0, R3, RZ, 0x1f ;  /* 0x00001fff03007589 */ /* 0x000f6400000e0000 */
[----:B-----5:R-:W-:-:S13]  /*1050*/  ISETP.NE.AND P1, PT, R0, RZ, PT ;  /* 0x000000ff0000720c */ /* 0x020fda0003f25270 */
[----:B------:R-:W-:Y:S05]  /*1060*/  @P1 BRA `(.L_x_19) ;  /* 0x0000000000301947 */ /* 0x000fea0003800000 */
[----:B-1----:R-:W1:Y:S01]  /*1070*/  S2UR UR8, SR_CgaCtaId ;  /* 0x00000000000879c3 */ /* 0x002e620000008800 */
[----:B------:R-:W-:Y:S01]  /*1080*/  UMOV UR9, 0x400 ;  /* 0x0000040000097882 */ /* 0x000fe20000000000 */
[----:B------:R-:W-:Y:S01]  /*1090*/  UMOV UR4, 0x80 ;  /* 0x0000008000047882 */ /* 0x000fe20000000000 */
[----:B------:R-:W-:Y:S01]  /*10a0*/  ELECT P1, URZ, PT ;  /* 0x0000000000ff782f */ /* 0x000fe20003820000 */
[----:B------:R-:W-:-:S04]  /*10b0*/  UIADD3 UR10, UPT, UPT, -UR4, 0x100000, URZ ;  /* 0x00100000040a7890 */ /* 0x000fc8000fffe1ff */
[----:B------:R-:W-:Y:S02]  /*10c0*/  USHF.L.U32 UR11, UR10, 0xb, URZ ;  /* 0x0000000b0a0b7899 */ /* 0x000fe400080006ff */
[----:B------:R-:W-:Y:S02]  /*10d0*/  USHF.L.U32 UR10, UR10, 0x1, URZ ;  /* 0x000000010a0a7899 */ /* 0x000fe400080006ff */
[----:B-1----:R-:W-:Y:S01]  /*10e0*/  ULEA UR8, UR8, UR9, 0x18 ;  /* 0x0000000908087291 */ /* 0x002fe2000f8ec0ff */
[----:B------:R-:W1:Y:S11]  /*10f0*/  FENCE.VIEW.ASYNC.S ;  /* 0x00000000000073c6 */ /* 0x000e760000000000 */
[----:B-1----:R1:W1:Y:S01]  /*1100*/  SYNCS.EXCH.64 URZ, [UR8+0x1c070], UR10 ;  /* 0x01c0700a08ff75b2 */ /* 0x0022620008000100 */
[----:B------:R1:W1:Y:S01]  /*1110*/  SYNCS.EXCH.64 URZ, [UR8+0x1c078], UR10 ;  /* 0x01c0780a08ff75b2 */ /* 0x0002620008000100 */
[----:B------:R-:W-:Y:S01]  /*1120*/  NOP ;  /* 0x0000000000007918 */ /* 0x000fe20000000000 */
.L_x_19:
[----:B------:R-:W-:Y:S01]  /*1130*/  NOP ;  /* 0x0000000000007918 */ /* 0x000fe20000000000 */
[----:B------:R-:W-:Y:S05]  /*1140*/  @!P2 BRA `(.L_x_20) ;  /* 0x000000000024a947 */ /* 0x000fea0003800000 */
[----:B------:R-:W-:Y:S01]  /*1150*/  ISETP.NE.AND P1, PT, R2, 0x1, PT ;  /* 0x000000010200780c */ /* 0x000fe20003f25270 */
[----:B-1----:R-:W-:Y:S02]  /*1160*/  UP2UR UR8, UPR, URZ, 0x1 ;  /* 0x00000001ff087883 */ /* 0x002fe40008000000 */
[----:B------:R-:W-:Y:S01]  /*1170*/  UPLOP3.LUT UP0, UPT, UPT, UPT, UPT, 0x80, 0x8 ;  /* 0x000000000008789c */ /* 0x000fe20003f0f070 */
[----:B------:R-:W-:-:S03]  /*1180*/  UMOV UR4, URZ ;  /* 0x000000ff00047c82 */ /* 0x000fc60008000000 */
[----:B------:R-:W-:Y:S02]  /*1190*/  UP2UR UR39, UPR, URZ, 0x1 ;  /* 0x00000001ff277883 */ /* 0x000fe40008000000 */
[----:B------:R-:W-:-:S04]  /*11a0*/  UISETP.NE.AND UP0, UPT, UR8, URZ, UPT ;  /* 0x000000ff0800728c */ /* 0x000fc8000bf05270 */
[----:B------:R-:W-:Y:S07]  /*11b0*/  @P1 BRA `(.L_x_21) ;  /* 0x00000000001c1947 */ /* 0x000fee0003800000 */
[----:B------:R-:W-:Y:S01]  /*11c0*/  UMOV UR4, 0x1 ;  /* 0x0000000100047882 */ /* 0x000fe20000000000 */
[----:B------:R-:W-:Y:S05]  /*11d0*/  BRA `(.L_x_21) ;  /* 0x0000000000147947 */ /* 0x000fea0003800000 */
.L_x_20:
[----:B-1----:R-:W-:Y:S02]  /*11e0*/  UP2UR UR8, UPR, URZ, 0x1 ;  /* 0x00000001ff087883 */ /* 0x002fe40008000000 */
[----:B------:R-:W-:Y:S01]  /*11f0*/  UPLOP3.LUT UP0, UPT, UPT, UPT, UPT, 0x40, 0x4 ;  /* 0x000000000004789c */ /* 0x000fe20003f0e870 */
[----:B------:R-:W-:-:S03]  /*1200*/  UMOV UR4, 0x2 ;  /* 0x0000000200047882 */ /* 0x000fc60000000000 */
[----:B------:R-:W-:Y:S02]  /*1210*/  UP2UR UR39, UPR, URZ, 0x1 ;  /* 0x00000001ff277883 */ /* 0x000fe40008000000 */
[----:B------:R-:W-:-:S11]  /*1220*/  UISETP.NE.AND UP0, UPT, UR8, URZ, UPT ;  /* 0x000000ff0800728c */ /* 0x000fd6000bf05270 */
.L_x_21:
[----:B------:R-:W1:Y:S01]  /*1230*/  SHFL.IDX PT, R0, R3, RZ, 0x1f ;  /* 0x00001fff03007589 */ /* 0x000e6200000e0000 */
[----:B------:R-:W-:Y:S02]  /*1240*/  USEL UR8, URZ, 0x1, !UP4 ;  /* 0x00000001ff087887 */ /* 0x000fe4000e000000 */
[----:B------:R-:W-:Y:S01]  /*1250*/  USEL UR55, URZ, 0x1, UP4 ;  /* 0x00000001ff377887 */ /* 0x000fe2000a000000 */
[----:B-1----:R-:W-:-:S13]  /*1260*/  ISETP.NE.AND P1, PT, R0, RZ, PT ;  /* 0x000000ff0000720c */ /* 0x002fda0003f25270 */
[----:B------:R-:W-:Y:S05]  /*1270*/  @P1 BRA `(.L_x_22) ;  /* 0x0000000000301947 */ /* 0x000fea0003800000 */
[----:B------:R-:W1:Y:S01]  /*1280*/  S2UR UR10, SR_CgaCtaId ;  /* 0x00000000000a79c3 */ /* 0x000e620000008800 */
        /* <DEDUP_REMOVED lines=11> */
.L_x_22:
[----:B------:R-:W5:Y:S01]  /*1340*/  SHFL.IDX PT, R0, R3, RZ, 0x1f ;  /* 0x00001fff03007589 */ /* 0x000f6200000e0000 */
[----:B------:R-:W-:Y:S01]  /*1350*/  NOP ;  /* 0x0000000000007918 */ /* 0x000fe20000000000 */
[----:B-----5:R-:W-:-:S13]  /*1360*/  ISETP.NE.AND P1, PT, R0, RZ, PT ;  /* 0x000000ff0000720c */ /* 0x020fda0003f25270 */
[----:B------:R-:W-:Y:S05]  /*1370*/  @P1 BRA `(.L_x_23) ;  /* 0x0000000000481947 */ /* 0x000fea0003800000 */
[----:B------:R-:W5:Y:S01]  /*1380*/  S2UR UR11, SR_CgaCtaId ;  /* 0x00000000000b79c3 */ /* 0x000f620000008800 */
[----:B-1----:R-:W-:Y:S01]  /*1390*/  UMOV UR12, 0x400 ;  /* 0x00000400000c7882 */ /* 0x002fe20000000000 */
[----:B------:R-:W-:Y:S01]  /*13a0*/  UMOV UR10, 0x1 ;  /* 0x00000001000a7882 */ /* 0x000fe20000000000 */
[----:B------:R-:W-:Y:S01]  /*13b0*/  UMOV UR9, 0x80 ;  /* 0x0000008000097882 */ /* 0x000fe20000000000 */
[----:B------:R-:W-:Y:S01]  /*13c0*/  ELECT P1, URZ, PT ;  /* 0x0000000000ff782f */ /* 0x000fe20003820000 */
[----:B------:R-:W-:-:S04]  /*13d0*/  UIADD3 UR14, UPT, UPT, -UR9, 0x100000, URZ ;  /* 0x00100000090e7890 */ /* 0x000fc8000fffe1ff */
[----:B------:R-:W-:Y:S02]  /*13e0*/  USHF.L.U32 UR15, UR14, 0xb, URZ ;  /* 0x0000000b0e0f7899 */ /* 0x000fe400080006ff */
[----:B------:R-:W-:Y:S02]  /*13f0*/  USHF.L.U32 UR14, UR14, 0x1, URZ ;  /* 0x000000010e0e7899 */ /* 0x000fe400080006ff */
[----:B-----5:R-:W-:Y:S02]  /*1400*/  ULEA UR11, UR11, UR12, 0x18 ;  /* 0x0000000c0b0b7291 */ /* 0x020fe4000f8ec0ff */
        /* <DEDUP_REMOVED lines=8> */
[----:B------:R-:W-:Y:S01]  /*1490*/  NOP ;  /* 0x0000000000007918 */ /* 0x000fe20000000000 */
.L_x_23:
        /* <DEDUP_REMOVED lines=8> */
[----:B------:R-:W-:Y:S01]  /*1520*/  ELECT P1, URZ, PT ;  /* 0x0000000000ff782f */ /* 0x000fe20003820000 */
[----:B------:R-:W-:-:S04]  /*1530*/  UIADD3 UR14, UPT, UPT, -UR9, 0x100000, URZ ;  /* 0x00100000090e7890 */ /* 0x000fc8000fffe1ff */
[----:B------:R-:W-:Y:S02]  /*1540*/  USHF.L.U32 UR15, UR14, 0xb, URZ ;  /* 0x0000000b0e0f7899 */ /* 0x000fe400080006ff */
[----:B------:R-:W-:Y:S02]  /*1550*/  USHF.L.U32 UR14, UR14, 0x1, URZ ;  /* 0x000000010e0e7899 */ /* 0x000fe400080006ff */
        /* <DEDUP_REMOVED lines=10> */
.L_x_24:
[----:B------:R-:W5:Y:S01]  /*1600*/  SHFL.IDX PT, R3, R3, RZ, 0x1f ;  /* 0x00001fff03037589 */ /* 0x000f6200000e0000 */
[----:B------:R-:W1:Y:S01]  /*1610*/  S2UR UR36, SR_CTAID.X ;  /* 0x00000000002479c3 */ /* 0x000e620000002500 */
[----:B------:R-:W-:Y:S01]  /*1620*/  NOP ;  /* 0x0000000000007918 */ /* 0x000fe20000000000 */
[----:B-----5:R-:W-:-:S13]  /*1630*/  ISETP.NE.AND P1, PT, R3, RZ, PT ;  /* 0x000000ff0300720c */ /* 0x020fda0003f25270 */
[----:B-1----:R-:W-:Y:S05]  /*1640*/  @P1 BRA `(.L_x_25) ;  /* 0x0000000000301947 */ /* 0x002fea0003800000 */
        /* <DEDUP_REMOVED lines=12> */
.L_x_25:
[----:B------:R-:W-:Y:S01]  /*1710*/  ISETP.GT.AND P1, PT, R2, 0x3, PT ;  /* 0x000000030200780c */ /* 0x000fe20003f24270 */
[----:B------:R-:W-:Y:S01]  /*1720*/  NOP ;  /* 0x0000000000007918 */ /* 0x000fe20000000000 */
[----:B-1234-:R-:W-:Y:S11]  /*1730*/  BAR.SYNC.DEFER_BLOCKING 0x0 ;  /* 0x0000000000007b1d */ /* 0x01eff60000010000 */
[----:B------:R-:W-:Y:S05]  /*1740*/  @P1 BRA `(.L_x_26) ;  /* 0x0000017000dc1947 */ /* 0x000fea0003800000 */
[----:B------:R-:W-:-:S13]  /*1750*/  ISETP.GE.U32.AND P0, PT, R2, 0x2, PT ;  /* 0x000000020200780c */ /* 0x000fda0003f06070 */
[----:B------:R-:W-:Y:S05]  /*1760*/  @!P0 BRA `(.L_x_27) ;  /* 0x000000b400c48947 */ /* 0x000fea0003800000 */
[----:B------:R-:W-:Y:S05]  /*1770*/  @!P2 BRA `(.L_x_28) ;  /* 0x0000002c007ca947 */ /* 0x000fea0003800000 */
[----:B------:R-:W-:-:S08]  /*1780*/  NOP ;  /* 0x0000000000007918 */ /* 0x000fd00000000000 */
[----:B------:R-:W1:-:S00]  /*1790*/  USETMAXREG.DEALLOC.CTAPOOL 0x20 ;  /* 0x00000020000079c8 */ /* 0x000e4000080e0500 */
[----:B-1----:R-:W1:Y:S02]  /*17a0*/  LDC R0, c[0x0][0x900] ;  /* 0x00024000ff007b82 */ /* 0x002e640000000800 */
[----:B-1----:R-:W-:-:S13]  /*17b0*/  ISETP.LE.AND P0, PT, R0, UR36, PT ;  /* 0x0000002400007c0c */ /* 0x002fda000bf03270 */
[----:B------:R-:W-:Y:S05]  /*17c0*/  @P0 EXIT ;  /* 0x000000000000094d */ /* 0x000fea0003800000 */
[----:B------:R-:W1:Y:S01]  /*17d0*/  S2UR UR4, SR_CgaCtaId ;  /* 0x00000000000479c3 */ /* 0x000e620000008800 */
[----:B------:R-:W-:Y:S01]  /*17e0*/  UMOV UR7, 0x400 ;  /* 0x0000040000077882 */ /* 0x000fe20000000000 */
[----:B------:R-:W-:Y:S01]  /*17f0*/  HFMA2 R7, -RZ, RZ, 0, 0 ;  /* 0x00000000ff077431 */ /* 0x000fe200000001ff */
[----:B------:R-:W-:Y:S01]  /*1800*/  PRMT R8, RZ, 0x7610, R8 ;  /* 0x00007610ff087816 */ /* 0x000fe20000000008 */
[----:B------:R-:W-:Y:S02]  /*1810*/  ULOP3.LUT UR24, UR6, 0x1, URZ, 0xc0, !UPT ;  /* 0x0000000106187892 */ /* 0x000fe4000f8ec0ff */
[----:B------:R-:W-:Y:S01]  /*1820*/  ULOP3.LUT UR23, UR5, 0x1, URZ, 0xc0, !UPT ;  /* 0x0000000105177892 */ /* 0x000fe2000f8ec0ff */
[----:B------:R-:W-:Y:S01]  /*1830*/  UMOV UR31, 0x1 ;  /* 0x00000001001f7882 */ /* 0x000fe20000000000 */
[----:B------:R-:W-:Y:S01]  /*1840*/  UMOV UR30, 0x1 ;  /* 0x00000001001e7882 */ /* 0x000fe20000000000 */
[----:B------:R-:W-:Y:S01]  /*1850*/  UMOV UR29, 0x1 ;  /* 0x00000001001d7882 */ /* 0x000fe20000000000 */
[----:B------:R-:W-:Y:S01]  /*1860*/  UMOV UR22, URZ ;  /* 0x000000ff00167c82 */ /* 0x000fe20008000000 */
[----:B-1----:R-:W-:-:S04]  /*1870*/  ULEA UR4, UR4, UR7, 0x18 ;  /* 0x0000000704047291 */ /* 0x002fc8000f8ec0ff */
[----:B------:R-:W-:-:S04]  /*1880*/  UIADD3 UR4, UPT, UPT, UR4, 0x8000, URZ ;  /* 0x0000800004047890 */ /* 0x000fc8000fffe0ff */
[----:B------:R-:W-:-:S03]  /*1890*/  USHF.R.U32.HI UR32, URZ, 0x4, UR4 ;  /* 0x00000004ff207899 */ /* 0x000fc60008011604 */
[----:B------:R-:W-:Y:S01]  /*18a0*/  UMOV UR4, URZ ;  /* 0x000000ff00047c82 */ /* 0x000fe20008000000 */
[----:B------:R-:W-:-:S04]  /*18b0*/  ULOP3.LUT UR32, UR32, 0x3fff, URZ, 0xc0, !UPT ;  /* 0x00003fff20207892 */ /* 0x000fc8000f8ec0ff */
[----:B------:R-:W-:-:S12]  /*18c0*/  ULOP3.LUT UR25, UR32, 0x10000, URZ, 0xfc, !UPT ;  /* 0x0001000020197892 */ /* 0x000fd8000f8efcff */
.L_x_89:
[----:B------:R-:W1:Y:S01]  /*18d0*/  LDCU.64 UR6, c[0x0][0x908] ;  /* 0x00012100ff0677ac */ /* 0x000e620008000a00 */
[----:B--2---:R-:W2:Y:S01]  /*18e0*/  LDCU UR5, c[0x0][0x904] ;  /* 0x00012080ff0577ac */ /* 0x004ea20008000800 */
[----:B-1----:R-:W-:Y:S01]  /*18f0*/  UIMAD.WIDE.U32 UR8, UR36, UR6, URZ ;  /* 0x00000006240872a5 */ /* 0x002fe2000f8e00ff */
[----:B------:R-:W1:Y:S01]  /*1900*/  LDCU UR6, c[0x0][0x380] ;  /* 0x00007000ff0677ac */ /* 0x000e620008000800 */
[----:B--2---:R-:W-:Y:S02]  /*1910*/  UISETP.NE.AND UP0, UPT, UR5, 0x1, UPT ;  /* 0x000000010500788c */ /* 0x004fe4000bf05270 */
[----:B------:R-:W-:-:S04]  /*1920*/  USHF.R.U32.HI UR7, URZ, UR7, UR9 ;  /* 0x00000007ff077299 */ /* 0x000fc80008011609 */
[----:B------:R-:W-:-:S04]  /*1930*/  USEL UR7, UR36, UR7, !UP0 ;  /* 0x0000000724077287 */ /* 0x000fc8000c000000 */
[----:B------:R-:W-:-:S04]  /*1940*/  UIADD3 UR7, UPT, UPT, -UR7, URZ, URZ ;  /* 0x000000ff07077290 */ /* 0x000fc8000fffe1ff */
[----:B------:R-:W-:-:S04]  /*1950*/  UIMAD UR7, UR5, UR7, UR36 ;  /* 0x00000007050772a4 */ /* 0x000fc8000f8e0224 */
[----:B------:R-:W-:-:S04]  /*1960*/  USHF.L.U32 UR7, UR7, 0x8, URZ ;  /* 0x0000000807077899 */ /* 0x000fc800080006ff */
[----:B-1----:R-:W-:-:S09]  /*1970*/  UISETP.GE.AND UP0, UPT, UR7, UR6, UPT ;  /* 0x000000060700728c */ /* 0x002fd2000bf06270 */
[----:B------:R-:W-:Y:S05]  /*1980*/  BRA.U UP0, `(.L_x_29) ;  /* 0x0000002900e07547 */ /* 0x000fea000b800000 */
[----:B------:R-:W-:-:S13]  /*1990*/  LOP3.LUT P0, RZ, R8, 0xff, RZ, 0xc0, !PT ;  /* 0x000000ff08ff7812 */ /* 0x000fda000780c0ff */
[----:B------:R-:W-:Y:S05]  /*19a0*/  @P0 BRA `(.L_x_30) ;  /* 0x0000000000940947 */ /* 0x000fea0003800000 */
[----:B------:R-:W1:Y:S01]  /*19b0*/  S2UR UR6, SR_CgaCtaId ;  /* 0x00000000000679c3 */ /* 0x000e620000008800 */
[----:B------:R-:W-:Y:S01]  /*19c0*/  UMOV UR8, 0x40 ;  /* 0x0000004000087882 */ /* 0x000fe20000000000 */
[----:B------:R-:W-:Y:S01]  /*19d0*/  NOP ;  /* 0x0000000000007918 */ /* 0x000fe20000000000 */
[----:B------:R-:W-:Y:S01]  /*19e0*/  UMOV UR5, 0x400 ;  /* 0x0000040000057882 */ /* 0x000fe20000000000 */
[----:B-1----:R-:W-:Y:S02]  /*19f0*/  ULEA UR8, UR6, UR8, 0x18 ;  /* 0x0000000806087291 */ /* 0x002fe4000f8ec0ff */
[----:B------:R-:W-:-:S07]  /*1a00*/  ULEA UR6, UR6, UR5, 0x18 ;  /* 0x0000000506067291 */ /* 0x000fce000f8ec0ff */
[----:B------:R-:W1:Y:S02]  /*1a10*/  LDS.U8 R0, [UR8+0x1c] ;  /* 0x00001c08ff007984 */ /* 0x000e640008000000 */
[----:B-1----:R-:W-:-:S13]  /*1a20*/  ISETP.NE.AND P0, PT, R0, RZ, PT ;  /* 0x000000ff0000720c */ /* 0x002fda0003f05270 */
[----:B------:R-:W-:Y:S05]  /*1a30*/  @P0 BRA `(.L_x_31) ;  /* 0x0000000000580947 */ /* 0x000fea0003800000 */
[----:B------:R-:W-:-:S13]  /*1a40*/  ELECT P0, URZ, PT ;  /* 0x0000000000ff782f */ /* 0x000fda0003800000 */
[----:B------:R-:W-:Y:S05]  /*1a50*/  @!P0 BRA `(.L_x_32) ;  /* 0x0000000000608947 */ /* 0x000fea0003800000 */
[----:B------:R-:W-:Y:S01]  /*1a60*/  UMOV UR5, 0x10 ;  /* 0x0000001000057882 */ /* 0x000fe20000000000 */
[----:B------:R-:W-:Y:S01]  /*1a70*/  HFMA2 R0, -RZ, RZ, 0, 5.9604644775390625e-08 ;  /* 0x00000001ff007431 */ /* 0x000fe200000001ff */
[----:B------:R-:W-:-:S03]  /*1a80*/  MOV R2, 0xffff ;  /* 0x0000ffff00027802 */ /* 0x000fc60000000f00 */
[----:B------:R-:W-:Y:S04]  /*1a90*/  DEPBAR.LE SB1, 0x36 ;  /* 0x00009d800000791a */ /* 0x000fe80000000000 */
[----:B------:R-:W1:Y:S02]  /*1aa0*/  UTCATOMSWS.FIND_AND_SET.ALIGN UP0, UR5, UR5 ;  /* 0x00000005000575e3 */ /* 0x000e640008000800 */
[----:B-1----:R-:W-:Y:S01]  /*1ab0*/  MOV R3, UR5 ;  /* 0x0000000500037c02 */ /* 0x002fe20008000f00 */
[----:B------:R-:W-:Y:S06]  /*1ac0*/  BRA.U UP0, `(.L_x_33) ;  /* 0x0000000100187547 */ /* 0x000fec000b800000 */
.L_x_34:
[----:B------:R-:W-:Y:S05]  /*1ad0*/  NANOSLEEP 0x64 ;  /* 0x000000640000795d */ /* 0x000fea0003800000 */
[----:B------:R-:W-:-:S05]  /*1ae0*/  UMOV UR5, 0x10 ;  /* 0x0000001000057882 */ /* 0x000fca0000000000 */
[----:B------:R-:W-:Y:S04]  /*1af0*/  DEPBAR.LE SB1, 0x36 ;  /* 0x00009d800000791a */ /* 0x000fe80000000000 */
[----:B------:R-:W1:Y:S02]  /*1b00*/  UTCATOMSWS.FIND_AND_SET.ALIGN UP0, UR5, UR5 ;  /* 0x00000005000575e3 */ /* 0x000e640008000800 */
[----:B-1----:R-:W-:Y:S01]  /*1b10*/  MOV R3, UR5 ;  /* 0x0000000500037c02 */ /* 0x002fe20008000f00 */
[----:B------:R-:W-:Y:S05]  /*1b20*/  BRA.U !UP0, `(.L_x_34) ;  /* 0xfffffffd08e87547 */ /* 0x000fea000b83ffff */
.L_x_33:
[-C--:B------:R-:W-:Y:S02]  /*1b30*/  SHF.L.U32 R2, R2, R3.reuse, RZ ;  /* 0x0000000302027219 */ /* 0x080fe400000006ff */
[----:B------:R-:W-:Y:S01]  /*1b40*/  SHF.L.U32 R0, R0, R3, RZ ;  /* 0x0000000300007219 */ /* 0x000fe200000006ff */
[----:B------:R-:W-:Y:S02]  /*1b50*/  IMAD.SHL.U32 R3, R3, 0x20, RZ ;  /* 0x0000002003037824 */ /* 0x000fe400078e00ff */
[----:B------:R1:W-:Y:S04]  /*1b60*/  ATOMS.OR RZ, [UR8+0x14], R2 ;  /* 0x00001402ffff798c */ /* 0x0003e8000b000008 */
[----:B------:R1:W-:Y:S04]  /*1b70*/  ATOMS.OR RZ, [UR8+0x18], R0 ;  /* 0x00001800ffff798c */ /* 0x0003e8000b000008 */
[----:B------:R1:W-:Y:S01]  /*1b80*/  STS [UR6+0x1c0e0], R3 ;  /* 0x01c0e003ff007988 */ /* 0x0003e20008000806 */
[----:B------:R-:W-:Y:S05]  /*1b90*/  BRA `(.L_x_32) ;  /* 0x0000000000107947 */ /* 0x000fea0003800000 */
.L_x_31:
[----:B------:R-:W-:Y:S02]  /*1ba0*/  MOV R0, 0xffffffff ;  /* 0xffffffff00007802 */ /* 0x000fe40000000f00 */
[----:B------:R-:W-:-:S03]  /*1bb0*/  MOV R2, 0x1be0 ;  /* 0x00001be000027802 */ /* 0x000fc60000000f00 */
[----:B------:R1:W-:Y:S04]  /*1bc0*/  STS [UR6+0x1c0e0], R0 ;  /* 0x01c0e000ff007988 */ /* 0x0003e80008000806 */
[----:B-1----:R-:W-:Y:S05]  /*1bd0*/  CALL.REL.NOINC `($__internal_1_$__cuda_sm10x_tcgen05_guardrail_trap_phase_invalid_during_alloc) ;  /* 0x000001b800807944 */ /* 0x002fea0003c00000 */
.L_x_32:
[----:B------:R-:W-:Y:S05]  /*1be0*/  WARPSYNC.ALL ;  /* 0x0000000000007948 */ /* 0x000fea0003800000 */
[----:B------:R-:W-:Y:S01]  /*1bf0*/  NOP ;  /* 0x0000000000007918 */ /* 0x000fe20000000000 */
.L_x_30:
[----:B------:R-:W2:Y:S01]  /*1c00*/  LDCU UR8, c[0x0][0x384] ;  /* 0x00007080ff0877ac */ /* 0x000ea20008000800 */
[----:B------:R-:W-:Y:S01]  /*1c10*/  HFMA2 R8, -RZ, RZ, 0, 5.9604644775390625e-08 ;  /* 0x00000001ff087431 */ /* 0x000fe200000001ff */
[----:B--2---:R-:W-:-:S09]  /*1c20*/  UISETP.NE.AND UP0, UPT, UR8, URZ, UPT ;  /* 0x000000ff0800728c */ /* 0x004fd2000bf05270 */
[----:B------:R-:W-:Y:S05]  /*1c30*/  BRA.U !UP0, `(.L_x_29) ;  /* 0x0000002908347547 */ /* 0x000fea000b800000 */
[----:B------:R-:W-:Y:S01]  /*1c40*/  UIADD3 UR7, UPT, UPT, UR7, 0x100, URZ ;  /* 0x0000010007077890 */ /* 0x000fe2000fffe0ff */
[----:B------:R-:W-:Y:S01]  /*1c50*/  BSSY.RECONVERGENT B0, `(.L_x_35) ;  /* 0x000000d000007945 */ /* 0x000fe20003800200 */
[----:B------:R-:W-:Y:S02]  /*1c60*/  UIADD3 UR8, UPT, UPT, UR8, 0x7f, URZ ;  /* 0x0000007f08087890 */ /* 0x000fe4000fffe0ff */
[----:B------:R-:W-:Y:S02]  /*1c70*/  USHF.R.S32.HI UR5, URZ, 0x1f, UR7 ;  /* 0x0000001fff057899 */ /* 0x000fe40008011407 */
[----:B------:R-:W-:Y:S02]  /*1c80*/  USHF.R.S32.HI UR6, URZ, 0x1f, UR8 ;  /* 0x0000001fff067899 */ /* 0x000fe40008011408 */
[----:B------:R-:W-:Y:S02]  /*1c90*/  ULEA.HI UR5, UR5, UR7, URZ, 0x7 ;  /* 0x0000000705057291 */ /* 0x000fe4000f8f38ff */
[----:B------:R-:W-:-:S02]  /*1ca0*/  ULEA.HI UR6, UR6, UR8, URZ, 0x7 ;  /* 0x0000000806067291 */ /* 0x000fc4000f8f38ff */
[----:B------:R-:W-:Y:S02]  /*1cb0*/  UIADD3 UR5, UPT, UPT, UR5, 0x7f, URZ ;  /* 0x0000007f05057890 */ /* 0x000fe4000fffe0ff */
[----:B------:R-:W-:Y:S02]  /*1cc0*/  USHF.R.S32.HI UR6, URZ, 0x7, UR6 ;  /* 0x00000007ff067899 */ /* 0x000fe40008011406 */
[----:B------:R-:W-:-:S04]  /*1cd0*/  USHF.R.S32.HI UR5, URZ, 0x7, UR5 ;  /* 0x00000007ff057899 */ /* 0x000fc80008011405 */
[----:B------:R-:W-:-:S04]  /*1ce0*/  UISETP.LT.AND UP0, UPT, UR6, UR5, UPT ;  /* 0x000000050600728c */ /* 0x000fc8000bf01270 */
[----:B------:R-:W-:Y:S01]  /*1cf0*/  USEL UR28, UR6, UR5, UP0 ;  /* 0x00000005061c7287 */ /* 0x000fe20008000000 */
[----:B------:R-:W-:Y:S11]  /*1d00*/  @!P4 BRA `(.L_x_36) ;  /* 0x000000000004c947 */ /* 0x000ff60003800000 */
[----:B------:R-:W-:Y:S05]  /*1d10*/  BPT.TRAP 0x1 ;  /* 0x000000040000795c */ /* 0x000fea0000300000 */
.L_x_36:
[----:B------:R-:W-:Y:S05]  /*1d20*/  BSYNC.RECONVERGENT B0 ;  /* 0x0000000000007941 */ /* 0x000fea0003800200 */
.L_x_35:
[----:B------:R-:W2:Y:S01]  /*1d30*/  S2UR UR21, SR_CgaCtaId ;  /* 0x00000000001579c3 */ /* 0x000ea20000008800 */
[----:B------:R-:W-:Y:S01]  /*1d40*/  UMOV UR5, 0x400 ;  /* 0x0000040000057882 */ /* 0x000fe20000000000 */
[----:B------:R-:W-:Y:S01]  /*1d50*/  SHF.L.U32 R5, R7, 0x1f, RZ ;  /* 0x0000001f07057819 */ /* 0x000fe200000006ff */
[----:B--2---:R-:W-:-:S09]  /*1d60*/  ULEA UR21, UR21, UR5, 0x18 ;  /* 0x0000000515157291 */ /* 0x004fd2000f8ec0ff */
[----:B------:R-:W2:Y:S02]  /*1d70*/  SYNCS.PHASECHK.TRANS64.TRYWAIT P0, [UR21+0x1c000], R5 ;  /* 0x01c00005ff0075a7 */ /* 0x000ea40008001115 */
[----:B--2---:R-:W-:Y:S05]  /*1d80*/  @!P0 BRA `(.L_x_37) ;  /* 0x000001a000988947 */ /* 0x004fea0003800000 */
.L_x_397:
[----:B------:R-:W-:Y:S05]  /*1d90*/  BRA.U !UP1, `(.L_x_38) ;  /* 0x0000000109047547 */ /* 0x000fea000b800000 */
[----:B------:R-:W-:Y:S05]  /*1da0*/  BPT.TRAP 0x1 ;  /* 0x000000040000795c */ /* 0x000fea0000300000 */
.L_x_38:
[----:B------:R-:W-:Y:S01]  /*1db0*/  ULEA UR5, UR4, UR21, 0x3 ;  /* 0x0000001504057291 */ /* 0x000fe2000f8e18ff */
[----:B-1----:R-:W-:Y:S01]  /*1dc0*/  MOV R3, UR22 ;  /* 0x0000001600037c02 */ /* 0x002fe20008000f00 */
[----:B------:R-:W-:-:S03]  /*1dd0*/  UISETP.NE.AND UP4, UPT, UR24, URZ, UPT ;  /* 0x000000ff1800728c */ /* 0x000fc6000bf85270 */
[----:B------:R-:W-:-:S04]  /*1de0*/  SHF.L.U32 R3, R3, 0x1f, RZ ;  /* 0x0000001f03037819 */ /* 0x000fc800000006ff */
[----:B------:R-:W1:Y:S02]  /*1df0*/  SYNCS.PHASECHK.TRANS64.TRYWAIT P0, [UR5+0x1c020], R3 ;  /* 0x01c02003ff0075a7 */ /* 0x000e640008001105 */
[----:B-1----:R-:W-:Y:S05]  /*1e00*/  @!P0 BRA `(.L_x_39) ;  /* 0x000001a000908947 */ /* 0x002fea0003800000 */
.L_x_399:
[----:B------:R-:W-:-:S04]  /*1e10*/  UIADD3 UR27, UPT, UPT, UR4, 0x1, URZ ;  /* 0x00000001041b7890 */ /* 0x000fc8000fffe0ff */
[----:B------:R-:W-:-:S04]  /*1e20*/  UISETP.NE.AND UP0, UPT, UR27, 0x3, UPT ;  /* 0x000000031b00788c */ /* 0x000fc8000bf05270 */
[----:B------:R-:W-:Y:S02]  /*1e30*/  USEL UR6, URZ, 0x1, UP0 ;  /* 0x00000001ff067887 */ /* 0x000fe40008000000 */
[----:B------:R-:W-:Y:S02]  /*1e40*/  USEL UR27, UR27, URZ, UP0 ;  /* 0x000000ff1b1b7287 */ /* 0x000fe40008000000 */
[----:B------:R-:W-:Y:S01]  /*1e50*/  ULOP3.LUT UR22, UR22, UR6, URZ, 0x3c, !UPT ;  /* 0x0000000616167292 */ /* 0x000fe2000f8e3cff */
[----:B------:R-:W-:Y:S11]  /*1e60*/  BRA.U UP4, `(.L_x_40) ;  /* 0x0000000104047547 */ /* 0x000ff6000b800000 */
[----:B------:R-:W-:Y:S05]  /*1e70*/  BPT.TRAP 0x1 ;  /* 0x000000040000795c */ /* 0x000fea0000300000 */
.L_x_40:
[----:B------:R-:W-:Y:S01]  /*1e80*/  IMAD.U32 R4, RZ, RZ, UR29 ;  /* 0x0000001dff047e24 */ /* 0x000fe2000f8e00ff */
[----:B------:R-:W-:Y:S01]  /*1e90*/  USHF.R.U32.HI UR6, URZ, 0x4, UR21 ;  /* 0x00000004ff067899 */ /* 0x000fe20008011615 */
[----:B------:R-:W-:Y:S01]  /*1ea0*/  MOV R2, RZ ;  /* 0x000000ff00027202 */ /* 0x000fe20000000f00 */
[----:B-1----:R-:W-:Y:S02]  /*1eb0*/  IMAD.MOV.U32 R0, RZ, RZ, RZ ;  /* 0x000000ffff007224 */ /* 0x002fe400078e00ff */
[----:B------:R-:W-:Y:S01]  /*1ec0*/  SHF.L.U32 R4, R4, 0x1f, RZ ;  /* 0x0000001f04047819 */ /* 0x000fe200000006ff */
[----:B------:R-:W-:-:S03]  /*1ed0*/  ULOP3.LUT UR6, UR6, 0x3fff, URZ, 0xc0, !UPT ;  /* 0x00003fff06067892 */ /* 0x000fc6000f8ec0ff */
[----:B------:R-:W1:Y:S01]  /*1ee0*/  SYNCS.PHASECHK.TRANS64.TRYWAIT P0, [UR21+0x1c058], R4 ;  /* 0x01c05804ff0075a7 */ /* 0x000e620008001115 */
[----:B------:R-:W-:Y:S01]  /*1ef0*/  ULOP3.LUT UR6, UR6, 0x10000, URZ, 0xfc, !UPT ;  /* 0x0001000006067892 */ /* 0x000fe2000f8efcff */
[----:B-1----:R-:W-:Y:S11]  /*1f00*/  @!P0 BRA `(.L_x_41) ;  /* 0x000001a000688947 */ /* 0x002ff60003800000 */
.L_x_401:
[----:B------:R-:W-:Y:S01]  /*1f10*/  R2UR UR8, R2 ;  /* 0x00000000020872ca */ /* 0x000fe200000e0000 */
[----:B------:R-:W-:Y:S01]  /*1f20*/  IMAD.MOV.U32 R2, RZ, RZ, RZ ;  /* 0x000000ffff027224 */ /* 0x000fe200078e00ff */
[----:B------:R-:W-:Y:S01]  /*1f30*/  R2UR UR7, R0 ;  /* 0x00000000000772ca */ /* 0x000fe200000e0000 */
[----:B------:R-:W-:Y:S01]  /*1f40*/  IMAD.MOV.U32 R0, RZ, RZ, RZ ;  /* 0x000000ffff007224 */ /* 0x000fe200078e00ff */
[----:B------:R-:W-:Y:S02]  /*1f50*/  ULEA UR34, UR4, UR25, 0xa ;  /* 0x0000001904227291 */ /* 0x000fe4000f8e50ff */
[----:B------:R-:W-:Y:S01]  /*1f60*/  R2UR UR9, R2 ;  /* 0x00000000020972ca */ /* 0x000fe200000e0000 */
[----:B------:R-:W-:Y:S01]  /*1f70*/  UIADD3 UR48, UPT, UPT, UR6, 0x2, URZ ;  /* 0x0000000206307890 */ /* 0x000fe2000fffe0ff */
[----:B------:R-:W-:Y:S01]  /*1f80*/  R2UR UR4, R0 ;  /* 0x00000000000472ca */ /* 0x000fe200000e0000 */
[----:B------:R-:W-:Y:S02]  /*1f90*/  UIADD3 UR16, UPT, UPT, UR34, 0x2, URZ ;  /* 0x0000000222107890 */ /* 0x000fe4000fffe0ff */
[----:B------:R-:W-:-:S02]  /*1fa0*/  UIADD3 UR44, UPT, UPT, UR6, 0x4, URZ ;  /* 0x00000004062c7890 */ /* 0x000fc4000fffe0ff */
[----:B------:R-:W-:Y:S02]  /*1fb0*/  UIADD3 UR12, UPT, UPT, UR34, 0x4, URZ ;  /* 0x00000004220c7890 */ /* 0x000fe4000fffe0ff */
[----:B------:R-:W-:Y:S02]  /*1fc0*/  UIADD3 UR42, UPT, UPT, UR6, 0x6, URZ ;  /* 0x00000006062a7890 */ /* 0x000fe4000fffe0ff */
[----:B------:R-:W-:Y:S01]  /*1fd0*/  UIADD3 UR46, UPT, UPT, UR34, 0x6, URZ ;  /* 0x00000006222e7890 */ /* 0x000fe2000fffe0ff */
[----:B------:R-:W-:Y:S01]  /*1fe0*/  UMOV UR38, 0x0 ;  /* 0x0000000000267882 */ /* 0x000fe20000000000 */
[----:B------:R-:W-:Y:S01]  /*1ff0*/  UMOV UR39, 0x8200010 ;  /* 0x0820001000277882 */ /* 0x000fe20000000000 */
[----:B------:R-:W-:Y:S01]  /*2000*/  UMOV UR40, UR6 ;  /* 0x0000000600287c82 */ /* 0x000fe20008000000 */
[----:B------:R-:W-:Y:S01]  /*2010*/  UMOV UR41, 0x40004040 ;  /* 0x4000404000297882 */ /* 0x000fe20000000000 */
        /* <DEDUP_REMOVED lines=9> */
[----:B------:R2:W-:Y:S01]  /*20b0*/  UTCHMMA gdesc[UR40], gdesc[UR34], tmem[UR8], tmem[UR38], idesc[UR39], !UPT ;  /* 0x00ff2622280075ea */ /* 0x0005e2000f800008 */
[----:B------:R-:W-:Y:S01]  /*20c0*/  UMOV UR10, 0x0 ;  /* 0x00000000000a7882 */ /* 0x000fe20000000000 */
[----:B------:R-:W-:Y:S01]  /*20d0*/  UMOV UR11, 0x8200010 ;  /* 0x08200010000b7882 */ /* 0x000fe20000000000 */
[----:B------:R-:W-:Y:S01]  /*20e0*/  UMOV UR43, 0x40004040 ;  /* 0x40004040002b7882 */ /* 0x000fe20000000000 */
[----:B------:R-:W-:Y:S01]  /*20f0*/  UMOV UR47, 0x40004040 ;  /* 0x40004040002f7882 */ /* 0x000fe20000000000 */
[----:B------:R2:W-:Y:S01]  /*2100*/  UTCHMMA gdesc[UR48], gdesc[UR16], tmem[UR7], tmem[UR18], idesc[UR19], UPT ;  /* 0x00ff1210300075ea */ /* 0x0005e2000b800007 */
[----:B------:R2:W-:Y:S01]  /*2110*/  UTCHMMA gdesc[UR44], gdesc[UR12], tmem[UR9], tmem[UR14], idesc[UR15], UPT ;  /* 0x00ff0e0c2c0075ea */ /* 0x0005e2000b800009 */
[----:B------:R2:W-:Y:S01]  /*2120*/  UTCHMMA gdesc[UR42], gdesc[UR46], tmem[UR4], tmem[UR10], idesc[UR11], UPT ;  /* 0x00ff0a2e2a0075ea */ /* 0x0005e2000b800004 */
[----:B------:R-:W-:Y:S05]  /*2130*/  BRA.U UP4, `(.L_x_42) ;  /* 0x0000000104047547 */ /* 0x000fea000b800000 */
[----:B--2---:R-:W-:Y:S05]  /*2140*/  BPT.TRAP 0x1 ;  /* 0x000000040000795c */ /* 0x004fea0000300000 */
.L_x_42:
[----:B--2---:R-:W-:Y:S01]  /*2150*/  UIADD3 UR4, UPT, UPT, UR21, 0x1c050, URZ ;  /* 0x0001c05015047890 */ /* 0x004fe2000fffe0ff */
[----:B------:R-:W-:Y:S01]  /*2160*/  BSSY.RECONVERGENT B0, `(.L_x_43) ;  /* 0x0000005000007945 */ /* 0x000fe20003800200 */
[----:B------:R-:W-:-:S07]  /*2170*/  ULOP3.LUT UR33, UR29, 0x1, URZ, 0x3c, !UPT ;  /* 0x000000011d217892 */ /* 0x000fce000f8e3cff */
[----:B------:R2:W-:Y:S01]  /*2180*/  UTCBAR [UR4], URZ ;  /* 0x000000ff040073e9 */ /* 0x0005e200080000ff */
[----:B------:R-:W-:Y:S05]  /*2190*/  @!P4 BRA `(.L_x_44) ;  /* 0x000000000004c947 */ /* 0x000fea0003800000 */
[----:B--2---:R-:W-:Y:S05]  /*21a0*/  BPT.TRAP 0x1 ;  /* 0x000000040000795c */ /* 0x004fea0000300000 */
.L_x_44:
[----:B--2---:R-:W-:Y:S05]  /*21b0*/  BSYNC.RECONVERGENT B0 ;  /* 0x0000000000007941 */ /* 0x004fea0003800200 */
.L_x_43:
[----:B------:R-:W2:Y:S01]  /*21c0*/  SYNCS.PHASECHK.TRANS64.TRYWAIT P0, [UR21+0x1c008], R5 ;  /* 0x01c00805ff0075a7 */ /* 0x000ea20008001115 */
[----:B------:R-:W-:Y:S01]  /*21d0*/  UISETP.NE.AND UP3, UPT, UR23, URZ, UPT ;  /* 0x000000ff1700728c */ /* 0x000fe2000bf65270 */
[----:B--2---:R-:W-:Y:S10]  /*21e0*/  @!P0 BRA `(.L_x_45) ;  /* 0x0000019c00c88947 */ /* 0x004ff40003800000 */
.L_x_403:
[----:B------:R-:W-:Y:S05]  /*21f0*/  BRA.U UP3, `(.L_x_46) ;  /* 0x0000000103047547 */ /* 0x000fea000b800000 */
[----:B------:R-:W-:Y:S05]  /*2200*/  BPT.TRAP 0x1 ;  /* 0x000000040000795c */ /* 0x000fea0000300000 */
.L_x_46:
[----:B--2---:R-:W-:Y:S02]  /*2210*/  IMAD.U32 R5, RZ, RZ, UR30 ;  /* 0x0000001eff057e24 */ /* 0x004fe4000f8e00ff */
[----:B-1----:R-:W-:Y:S02]  /*2220*/  HFMA2 R4, -RZ, RZ, 0, 7.62939453125e-06 ;  /* 0x00000080ff047431 */ /* 0x002fe400000001ff */
[----:B------:R-:W-:Y:S01]  /*2230*/  IMAD.MOV.U32 R3, RZ, RZ, 0x80 ;  /* 0x00000080ff037424 */ /* 0x000fe200078e00ff */
[----:B------:R-:W-:-:S04]  /*2240*/  SHF.L.U32 R5, R5, 0x1f, RZ ;  /* 0x0000001f05057819 */ /* 0x000fc800000006ff */
[----:B------:R-:W1:Y:S02]  /*2250*/  SYNCS.PHASECHK.TRANS64.TRYWAIT P0, [UR21+0x1c068], R5 ;  /* 0x01c06805ff0075a7 */ /* 0x000e640008001115 */
[----:B-1----:R-:W-:Y:S05]  /*2260*/  @!P0 BRA `(.L_x_47) ;  /* 0x0000019c00c08947 */ /* 0x002fea0003800000 */
.L_x_405:
[----:B------:R-:W-:Y:S01]  /*2270*/  IMAD.MOV.U32 R2, RZ, RZ, 0x80 ;  /* 0x00000080ff027424 */ /* 0x000fe200078e00ff */
[----:B------:R-:W-:Y:S01]  /*2280*/  R2UR UR9, R4 ;  /* 0x00000000040972ca */ /* 0x000fe200000e0000 */
[----:B-1----:R-:W-:Y:S01]  /*2290*/  IMAD.MOV.U32 R0, RZ, RZ, 0x80 ;  /* 0x00000080ff007424 */ /* 0x002fe200078e00ff */
[----:B------:R-:W-:Y:S01]  /*22a0*/  R2UR UR8, R3 ;  /* 0x00000000030872ca */ /* 0x000fe200000e0000 */
[----:B------:R-:W-:Y:S01]  /*22b0*/  UIADD3 UR42, UPT, UPT, UR6, 0x400, URZ ;  /* 0x00000400062a7890 */ /* 0x000fe2000fffe0ff */
[----:B------:R-:W-:Y:S01]  /*22c0*/  R2UR UR7, R2 ;  /* 0x00000000020772ca */ /* 0x000fe200000e0000 */
[----:B------:R-:W-:Y:S01]  /*22d0*/  UIADD3 UR40, UPT, UPT, UR6, 0x402, URZ ;  /* 0x0000040206287890 */ /* 0x000fe2000fffe0ff */
[----:B------:R-:W-:Y:S01]  /*22e0*/  R2UR UR4, R0 ;  /* 0x00000000000472ca */ /* 0x000fe200000e0000 */
[----:B------:R-:W-:Y:S02]  /*22f0*/  UIADD3 UR38, UPT, UPT, UR6, 0x404, URZ ;  /* 0x0000040406267890 */ /* 0x000fe4000fffe0ff */
[----:B------:R-:W-:Y:S01]  /*2300*/  UIADD3 UR48, UPT, UPT, UR6, 0x406, URZ ;  /* 0x0000040606307890 */ /* 0x000fe2000fffe0ff */
        /* <DEDUP_REMOVED lines=21> */
[----:B-1----:R-:W-:Y:S05]  /*2460*/  BPT.TRAP 0x1 ;  /* 0x000000040000795c */ /* 0x002fea0000300000 */
.L_x_48:
[----:B-1----:R-:W-:-:S09]  /*2470*/  UIADD3 UR4, UPT, UPT, UR21, 0x1c060, URZ ;  /* 0x0001c06015047890 */ /* 0x002fd2000fffe0ff */
[----:B------:R1:W-:Y:S01]  /*2480*/  UTCBAR [UR4], URZ ;  /* 0x000000ff040073e9 */ /* 0x0003e200080000ff */
[----:B------:R-:W-:Y:S05]  /*2490*/  BRA.U !UP1, `(.L_x_49) ;  /* 0x0000000109047547 */ /* 0x000fea000b800000 */
[----:B-1----:R-:W-:Y:S05]  /*24a0*/  BPT.TRAP 0x1 ;  /* 0x000000040000795c */ /* 0x002fea0000300000 */
.L_x_49:
[----:B------:R-:W-:-:S09]  /*24b0*/  UIADD3 UR5, UPT, UPT, UR5, 0x1c038, URZ ;  /* 0x0001c03805057890 */ /* 0x000fd2000fffe0ff */
[----:B------:R2:W-:Y:S01]  /*24c0*/  UTCBAR [UR5], URZ ;  /* 0x000000ff050073e9 */ /* 0x0005e200080000ff */
[----:B------:R-:W-:Y:S05]  /*24d0*/  BRA.U !UP1, `(.L_x_50) ;  /* 0x0000000109047547 */ /* 0x000fea000b800000 */
[----:B-12---:R-:W-:Y:S05]  /*24e0*/  BPT.TRAP 0x1 ;  /* 0x000000040000795c */ /* 0x006fea0000300000 */
.L_x_50:
[----:B-1----:R-:W-:Y:S01]  /*24f0*/  ULEA UR4, UR27, UR21, 0x3 ;  /* 0x000000151b047291 */ /* 0x002fe2000f8e18ff */
[----:B------:R-:W-:-:S04]  /*2500*/  MOV R3, UR22 ;  /* 0x0000001600037c02 */ /* 0x000fc80008000f00 */
[----:B------:R-:W-:-:S04]  /*2510*/  SHF.L.U32 R3, R3, 0x1f, RZ ;  /* 0x0000001f03037819 */ /* 0x000fc800000006ff */
[----:B------:R-:W1:Y:S02]  /*2520*/  SYNCS.PHASECHK.TRANS64.TRYWAIT P0, [UR4+0x1c020], R3 ;  /* 0x01c02003ff0075a7 */ /* 0x000e640008001104 */
[----:B-1----:R-:W-:Y:S05]  /*2530*/  @!P0 BRA `(.L_x_51) ;  /* 0x0000019c00248947 */ /* 0x002fea0003800000 */
.L_x_407:
[----:B------:R-:W-:-:S04]  /*2540*/  UIADD3 UR4, UPT, UPT, UR27, 0x1, URZ ;  /* 0x000000011b047890 */ /* 0x000fc8000fffe0ff */
[----:B------:R-:W-:-:S04]  /*2550*/  UISETP.NE.AND UP0, UPT, UR4, 0x3, UPT ;  /* 0x000000030400788c */ /* 0x000fc8000bf05270 */
[----:B--2---:R-:W-:Y:S02]  /*2560*/  USEL UR5, URZ, 0x1, UP0 ;  /* 0x00000001ff057887 */ /* 0x004fe40008000000 */
[----:B------:R-:W-:Y:S02]  /*2570*/  USEL UR4, UR4, URZ, UP0 ;  /* 0x000000ff04047287 */ /* 0x000fe40008000000 */
[----:B------:R-:W-:Y:S01]  /*2580*/  ULOP3.LUT UR22, UR22, UR5, URZ, 0x3c, !UPT ;  /* 0x0000000516167292 */ /* 0x000fe2000f8e3cff */
[----:B------:R-:W-:Y:S11]  /*2590*/  BRA.U UP5, `(.L_x_52) ;  /* 0x0000000105047547 */ /* 0x000ff6000b800000 */
[----:B------:R-:W-:Y:S05]  /*25a0*/  BPT.TRAP 0x1 ;  /* 0x000000040000795c */ /* 0x000fea0000300000 */
.L_x_52:
[----:B-1----:R-:W-:-:S04]  /*25b0*/  MOV R3, UR31 ;  /* 0x0000001f00037c02 */ /* 0x002fc80008000f00 */
[----:B------:R-:W-:-:S04]  /*25c0*/  SHF.L.U32 R3, R3, 0x1f, RZ ;  /* 0x0000001f03037819 */ /* 0x000fc800000006ff */
[----:B------:R-:W1:Y:S02]  /*25d0*/  SYNCS.PHASECHK.TRANS64.TRYWAIT P0, [UR21+0x1c0a0], R3 ;  /* 0x01c0a003ff0075a7 */ /* 0x000e640008001115 */
[----:B-1----:R-:W-:Y:S05]  /*25e0*/  @!P0 BRA `(.L_x_53) ;  /* 0x0000019c00108947 */ /* 0x002fea0003800000 */
.L_x_409:
[----:B------:R-:W-:Y:S05]  /*25f0*/  BRA.U UP4, `(.L_x_54) ;  /* 0x0000000104047547 */ /* 0x000fea000b800000 */
[----:B------:R-:W-:Y:S05]  /*2600*/  BPT.TRAP 0x1 ;  /* 0x000000040000795c */ /* 0x000fea0000300000 */
.L_x_54:
[----:B------:R-:W-:Y:S01]  /*2610*/  IMAD.U32 R5, RZ, RZ, UR33 ;  /* 0x00000021ff057e24 */ /* 0x000fe2000f8e00ff */
[----:B------:R-:W-:Y:S01]  /*2620*/  MOV R4, 0x20 ;  /* 0x0000002000047802 */ /* 0x000fe20000000f00 */
[----:B-1----:R-:W-:-:S03]  /*2630*/  IMAD.MOV.U32 R3, RZ, RZ, 0x100 ;  /* 0x00000100ff037424 */ /* 0x002fc600078e00ff */
[----:B------:R-:W-:-:S04]  /*2640*/  SHF.L.U32 R5, R5, 0x1f, RZ ;  /* 0x0000001f05057819 */ /* 0x000fc800000006ff */
[----:B------:R-:W1:Y:S02]  /*2650*/  SYNCS.PHASECHK.TRANS64.TRYWAIT P0, [UR21+0x1c058], R5 ;  /* 0x01c05805ff0075a7 */ /* 0x000e640008001115 */
[----:B-1----:R-:W-:Y:S05]  /*2660*/  @!P0 BRA `(.L_x_55) ;  /* 0x0000019c00088947 */ /* 0x002fea0003800000 */
.L_x_411:
[----:B------:R-:W-:Y:S01]  /*2670*/  IMAD.MOV.U32 R2, RZ, RZ, 0x28 ;  /* 0x00000028ff027424 */ /* 0x000fe200078e00ff */
[----:B------:R-:W-:Y:S01]  /*2680*/  R2UR UR19, R4 ;  /* 0x00000000041372ca */ /* 0x000fe200000e0000 */
[----:B------:R-:W-:Y:S01]  /*2690*/  IMAD.MOV.U32 R4, RZ, RZ, 0x30 ;  /* 0x00000030ff047424 */ /* 0x000fe200078e00ff */
[----:B------:R-:W-:Y:S01]  /*26a0*/  R2UR UR20, R3 ;  /* 0x00000000031472ca */ /* 0x000fe200000e0000 */
[----:B-1----:R-:W-:Y:S01]  /*26b0*/  IMAD.MOV.U32 R0, RZ, RZ, 0x100 ;  /* 0x00000100ff007424 */ /* 0x002fe200078e00ff */
[----:B------:R-:W-:Y:S01]  /*26c0*/  R2UR UR17, R2 ;  /* 0x00000000021172ca */ /* 0x000fe200000e0000 */
[----:B------:R-:W-:Y:S01]  /*26d0*/  IMAD.MOV.U32 R2, RZ, RZ, 0x38 ;  /* 0x00000038ff027424 */ /* 0x000fe200078e00ff */
[----:B------:R-:W-:Y:S01]  /*26e0*/  R2UR UR15, R4 ;  /* 0x00000000040f72ca */ /* 0x000fe200000e0000 */
[----:B------:R-:W-:Y:S01]  /*26f0*/  IMAD.MOV.U32 R3, RZ, RZ, 0x100 ;  /* 0x00000100ff037424 */ /* 0x000fe200078e00ff */
[----:B------:R-:W-:Y:S01]  /*2700*/  R2UR UR18, R0 ;  /* 0x00000000001272ca */ /* 0x000fe200000e0000 */
[----:B------:R-:W-:Y:S01]  /*2710*/  IMAD.MOV.U32 R4, RZ, RZ, 0x40 ;  /* 0x00000040ff047424 */ /* 0x000fe200078e00ff */
[----:B------:R-:W-:Y:S01]  /*2720*/  R2UR UR13, R2 ;  /* 0x00000000020d72ca */ /* 0x000fe200000e0000 */
[----:B------:R-:W-:Y:S01]  /*2730*/  IMAD.MOV.U32 R2, RZ, RZ, 0x48 ;  /* 0x00000048ff027424 */ /* 0x000fe200078e00ff */
[----:B------:R-:W-:Y:S01]  /*2740*/  ULEA UR66, UR27, UR32, 0xa ;  /* 0x000000201b427291 */ /* 0x000fe2000f8e50ff */
[C---:B------:R-:W-:Y:S01]  /*2750*/  R2UR UR16, R3.reuse ;  /* 0x00000000031072ca */ /* 0x040fe200000e0000 */
[----:B------:R-:W-:Y:S01]  /*2760*/  UMOV UR50, 0x0 ;  /* 0x0000000000327882 */ /* 0x000fe20000000000 */
[----:B------:R-:W-:Y:S01]  /*2770*/  R2UR UR14, R0 ;  /* 0x00000000000e72ca */ /* 0x000fe200000e0000 */
[----:B------:R-:W-:Y:S01]  /*2780*/  UIADD3 UR64, UPT, UPT, UR66, 0x80, URZ ;  /* 0x0000008042407890 */ /* 0x000fe2000fffe0ff */
[----:B------:R-:W-:Y:S01]  /*2790*/  R2UR UR9, R2 ;  /* 0x00000000020972ca */ /* 0x000fe200000e0000 */
[----:B------:R-:W-:Y:S01]  /*27a0*/  IMAD.MOV.U32 R2, RZ, RZ, 0x50 ;  /* 0x00000050ff027424 */ /* 0x000fe200078e00ff */
[----:B------:R-:W-:Y:S01]  /*27b0*/  R2UR UR11, R4 ;  /* 0x00000000040b72ca */ /* 0x000fe200000e0000 */
[----:B------:R-:W-:Y:S01]  /*27c0*/  UIADD3 UR62, UPT, UPT, UR66, 0x100, URZ ;  /* 0x00000100423e7890 */ /* 0x000fe2000fffe0ff */
[----:B------:R-:W-:Y:S01]  /*27d0*/  R2UR UR12, R3 ;  /* 0x00000000030c72ca */ /* 0x000fe200000e0000 */
[----:B------:R-:W-:Y:S01]  /*27e0*/  UIADD3 UR60, UPT, UPT, UR66, 0x180, URZ ;  /* 0x00000180423c7890 */ /* 0x000fe2000fffe0ff */
[----:B------:R-:W-:Y:S01]  /*27f0*/  R2UR UR7, R2 ;  /* 0x00000000020772ca */ /* 0x000fe200000e0000 */
[----:B------:R-:W-:Y:S01]  /*2800*/  IMAD.MOV.U32 R2, RZ, RZ, 0x58 ;  /* 0x00000058ff027424 */ /* 0x000fe200078e00ff */
[C---:B------:R-:W-:Y:S01]  /*2810*/  R2UR UR10, R0.reuse ;  /* 0x00000000000a72ca */ /* 0x040fe200000e0000 */
[----:B------:R-:W-:Y:S01]  /*2820*/  UIADD3 UR58, UPT, UPT, UR66, 0x200, URZ ;  /* 0x00000200423a7890 */ /* 0x000fe2000fffe0ff */
[----:B------:R-:W-:Y:S01]  /*2830*/  R2UR UR8, R0 ;  /* 0x00000000000872ca */ /* 0x000fe200000e0000 */
[----:B------:R-:W-:Y:S01]  /*2840*/  UIADD3 UR56, UPT, UPT, UR66, 0x280, URZ ;  /* 0x0000028042387890 */ /* 0x000fe2000fffe0ff */
[----:B------:R-:W-:Y:S01]  /*2850*/  R2UR UR5, R2 ;  /* 0x00000000020572ca */ /* 0x000fe200000e0000 */
[----:B------:R-:W-:Y:S01]  /*2860*/  UIADD3 UR54, UPT, UPT, UR66, 0x300, URZ ;  /* 0x0000030042367890 */ /* 0x000fe2000fffe0ff */
[----:B------:R-:W-:Y:S01]  /*2870*/  R2UR UR6, R0 ;  /* 0x00000000000672ca */ /* 0x000fe200000e0000 */
[----:B------:R-:W-:Y:S01]  /*2880*/  UMOV UR51, 0x8110010 ;  /* 0x0811001000337882 */ /* 0x000fe20000000000 */
[----:B------:R-:W-:Y:S01]  /*2890*/  UMOV UR67, 0x40004040 ;  /* 0x4000404000437882 */ /* 0x000fe20000000000 */
[----:B------:R-:W-:Y:S01]  /*28a0*/  UIADD3 UR52, UPT, UPT, UR66, 0x380, URZ ;  /* 0x0000038042347890 */ /* 0x000fe2000fffe0ff */
[----:B------:R1:W-:Y:S01]  /*28b0*/  UTCHMMA tmem[UR19], gdesc[UR66], tmem[UR20], tmem[UR50], idesc[UR51], !UPT ;  /* 0x00ff3242130079ea */ /* 0x0003e2000f800014 */
        /* <DEDUP_REMOVED lines=9> */
[----:B------:R1:W-:Y:S01]  /*2950*/  UTCHMMA tmem[UR17], gdesc[UR64], tmem[UR18], tmem[UR48], idesc[UR49], UPT ;  /* 0x00ff3040110079ea */ /* 0x0003e2000b800012 */
        /* <DEDUP_REMOVED lines=16> */
[----:B------:R1:W-:Y:S01]  /*2a60*/  UTCHMMA tmem[UR7], gdesc[UR54], tmem[UR8], tmem[UR38], idesc[UR39], UPT ;  /* 0x00ff2636070079ea */ /* 0x0003e2000b800008 */
[----:B------:R1:W-:Y:S01]  /*2a70*/  UTCHMMA tmem[UR5], gdesc[UR52], tmem[UR6], tmem[UR34], idesc[UR35], UPT ;  /* 0x00ff2234050079ea */ /* 0x0003e2000b800006 */
[----:B------:R-:W-:Y:S05]  /*2a80*/  BRA.U UP5, `(.L_x_56) ;  /* 0x0000000105047547 */ /* 0x000fea000b800000 */
[----:B-1----:R-:W-:Y:S05]  /*2a90*/  BPT.TRAP 0x1 ;  /* 0x000000040000795c */ /* 0x002fea0000300000 */
.L_x_56:
[----:B-1----:R-:W-:Y:S02]  /*2aa0*/  UIADD3 UR6, UPT, UPT, UR21, 0x1c090, URZ ;  /* 0x0001c09015067890 */ /* 0x002fe4000fffe0ff */
[----:B------:R-:W-:Y:S02]  /*2ab0*/  UISETP.GE.AND UP0, UPT, UR28, 0x2, UPT ;  /* 0x000000021c00788c */ /* 0x000fe4000bf06270 */
[----:B------:R-:W-:Y:S01]  /*2ac0*/  ULOP3.LUT UR7, UR30, 0x1, URZ, 0x3c, !UPT ;  /* 0x000000011e077892 */ /* 0x000fe2000f8e3cff */
[----:B------:R-:W-:Y:S01]  /*2ad0*/  UMOV UR5, URZ ;  /* 0x000000ff00057c82 */ /* 0x000fe20008000000 */
[----:B------:R-:W-:-:S03]  /*2ae0*/  UMOV UR26, UR27 ;  /* 0x0000001b001a7c82 */ /* 0x000fc60008000000 */
[----:B------:R1:W-:Y:S02]  /*2af0*/  UTCBAR [UR6], URZ ;  /* 0x000000ff060073e9 */ /* 0x0003e400080000ff */
[----:B------:R-:W-:Y:S05]  /*2b00*/  BRA.U !UP0, `(.L_x_57) ;  /* 0x0000001108c07547 */ /* 0x000fea000b800000 */
[----:B------:R-:W-:Y:S01]  /*2b10*/  UMOV UR5, URZ ;  /* 0x000000ff00057c82 */ /* 0x000fe20008000000 */
[----:B------:R-:W-:Y:S01]  /*2b20*/  UMOV UR26, UR27 ;  /* 0x0000001b001a7c82 */ /* 0x000fe20008000000 */
[----:B-1----:R-:W-:Y:S01]  /*2b30*/  UMOV UR6, UR27 ;  /* 0x0000001b00067c82 */ /* 0x002fe20008000000 */
.L_x_76:
[----:B--2---:R-:W-:Y:S01]  /*2b40*/  UMOV UR8, UR28 ;  /* 0x0000001c00087c82 */ /* 0x004fe20008000000 */
[----:B------:R-:W-:Y:S02]  /*2b50*/  UIADD3 UR28, UPT, UPT, UR28, -0x1, URZ ;  /* 0xffffffff1c1c7890 */ /* 0x000fe4000fffe0ff */
[----:B------:R-:W-:Y:S01]  /*2b60*/  UISETP.GT.U32.AND UP2, UPT, UR8, 0x2, UPT ;  /* 0x000000020800788c */ /* 0x000fe2000bf44070 */
[----:B------:R-:W-:Y:S01]  /*2b70*/  UMOV UR29, UR33 ;  /* 0x00000021001d7c82 */ /* 0x000fe20008000000 */
[----:B------:R-:W-:Y:S01]  /*2b80*/  UMOV UR30, UR7 ;  /* 0x00000007001e7c82 */ /* 0x000fe20008000000 */
[----:B-1----:R-:W-:Y:S08]  /*2b90*/  BRA.U !UP1, `(.L_x_58) ;  /* 0x0000000109047547 */ /* 0x002ff0000b800000 */
[----:B------:R-:W-:Y:S05]  /*2ba0*/  BPT.TRAP 0x1 ;  /* 0x000000040000795c */ /* 0x000fea0000300000 */
.L_x_58:
[----:B------:R-:W1:Y:S01]  /*2bb0*/  S2UR UR21, SR_CgaCtaId ;  /* 0x00000000001579c3 */ /* 0x000e620000008800 */
[----:B------:R-:W-:Y:S01]  /*2bc0*/  UMOV UR7, 0x400 ;  /* 0x0000040000077882 */ /* 0x000fe20000000000 */
[----:B------:R-:W-:Y:S02]  /*2bd0*/  IMAD.U32 R0, RZ, RZ, UR22 ;  /* 0x00000016ff007e24 */ /* 0x000fe4000f8e00ff */
[----:B------:R-:W-:Y:S03]  /*2be0*/  HFMA2 R2, -RZ, RZ, 0, 0 ;  /* 0x00000000ff027431 */ /* 0x000fe600000001ff */
[----:B------:R-:W-:Y:S01]  /*2bf0*/  SHF.L.U32 R4, R0, 0x1f, RZ ;  /* 0x0000001f00047819 */ /* 0x000fe200000006ff */
[----:B------:R-:W-:Y:S01]  /*2c00*/  IMAD.MOV.U32 R0, RZ, RZ, RZ ;  /* 0x000000ffff007224 */ /* 0x000fe200078e00ff */
[----:B-1----:R-:W-:Y:S04]  /*2c10*/  ULEA UR21, UR21, UR7, 0x18 ;  /* 0x0000000715157291 */ /* 0x002fe8000f8ec0ff */
[----:B------:R-:W-:Y:S02]  /*2c20*/  ULEA UR7, UR4, UR21, 0x3 ;  /* 0x0000001504077291 */ /* 0x000fe4000f8e18ff */
[----:B------:R-:W-:Y:S04]  /*2c30*/  USHF.R.U32.HI UR20, URZ, 0x4, UR21 ;  /* 0x00000004ff147899 */ /* 0x000fe80008011615 */
[----:B------:R-:W-:Y:S03]  /*2c40*/  ULOP3.LUT UR20, UR20, 0x3fff, URZ, 0xc0, !UPT ;  /* 0x00003fff14147892 */ /* 0x000fe6000f8ec0ff */
[----:B------:R-:W1:Y:S01]  /*2c50*/  SYNCS.PHASECHK.TRANS64.TRYWAIT P0, [UR7+0x1c020], R4 ;  /* 0x01c02004ff0075a7 */ /* 0x000e620008001107 */
[----:B------:R-:W-:Y:S01]  /*2c60*/  ULOP3.LUT UR20, UR20, 0x10000, URZ, 0xfc, !UPT ;  /* 0x0001000014147892 */ /* 0x000fe2000f8efcff */
[----:B-1----:R-:W-:Y:S11]  /*2c70*/  @!P0 BRA `(.L_x_59) ;  /* 0x00000194009c8947 */ /* 0x002ff60003800000 */
.L_x_413:
[----:B------:R-:W-:Y:S01]  /*2c80*/  ULEA UR74, UR4, UR25, 0xa ;  /* 0x00000019044a7291 */ /* 0x000fe2000f8e50ff */
[----:B------:R-:W-:Y:S01]  /*2c90*/  R2UR UR8, R2 ;  /* 0x00000000020872ca */ /* 0x000fe200000e0000 */
[----:B------:R-:W-:Y:S01]  /*2ca0*/  UIADD3 UR27, UPT, UPT, UR4, 0x1, URZ ;  /* 0x00000001041b7890 */ /* 0x000fe2000fffe0ff */
[----:B------:R-:W-:Y:S01]  /*2cb0*/  R2UR UR7, R0 ;  /* 0x00000000000772ca */ /* 0x000fe200000e0000 */
[----:B------:R-:W-:Y:S01]  /*2cc0*/  UIADD3 UR34, UPT, UPT, UR20, 0x2, URZ ;  /* 0x0000000214227890 */ /* 0x000fe2000fffe0ff */
[----:B------:R-:W-:Y:S01]  /*2cd0*/  IMAD.MOV.U32 R2, RZ, RZ, RZ ;  /* 0x000000ffff027224 */ /* 0x000fe200078e00ff */
[----:B------:R-:W-:Y:S01]  /*2ce0*/  UIADD3 UR72, UPT, UPT, UR74, 0x2, URZ ;  /* 0x000000024a487890 */ /* 0x000fe2000fffe0ff */
[----:B------:R-:W-:Y:S01]  /*2cf0*/  IMAD.MOV.U32 R0, RZ, RZ, RZ ;  /* 0x000000ffff007224 */ /* 0x000fe200078e00ff */
[----:B------:R-:W-:Y:S02]  /*2d00*/  UIADD3 UR16, UPT, UPT, UR20, 0x4, URZ ;  /* 0x0000000414107890 */ /* 0x000fe4000fffe0ff */
[----:B------:R-:W-:Y:S01]  /*2d10*/  UIADD3 UR70, UPT, UPT, UR74, 0x4, URZ ;  /* 0x000000044a467890 */ /* 0x000fe2000fffe0ff */
[----:B------:R-:W-:Y:S01]  /*2d20*/  R2UR UR9, R2 ;  /* 0x00000000020972ca */ /* 0x000fe200000e0000 */
[----:B------:R-:W-:Y:S01]  /*2d30*/  UIADD3 UR12, UPT, UPT, UR20, 0x6, URZ ;  /* 0x00000006140c7890 */ /* 0x000fe2000fffe0ff */
[----:B------:R-:W-:Y:S01]  /*2d40*/  R2UR UR4, R0 ;  /* 0x00000000000472ca */ /* 0x000fe200000e0000 */
[----:B------:R-:W-:Y:S02]  /*2d50*/  UIADD3 UR68, UPT, UPT, UR74, 0x6, URZ ;  /* 0x000000064a447890 */ /* 0x000fe4000fffe0ff */
[----:B------:R-:W-:Y:S02]  /*2d60*/  UISETP.NE.AND UP4, UPT, UR24, URZ, UPT ;  /* 0x000000ff1800728c */ /* 0x000fe4000bf85270 */
[----:B------:R-:W-:Y:S01]  /*2d70*/  UISETP.NE.AND UP0, UPT, UR27, 0x3, UPT ;  /* 0x000000031b00788c */ /* 0x000fe2000bf05270 */
[----:B------:R-:W-:Y:S01]  /*2d80*/  UMOV UR38, 0x0 ;  /* 0x0000000000267882 */ /* 0x000fe20000000000 */
[----:B------:R-:W-:Y:S02]  /*2d90*/  UMOV UR39, 0x8200010 ;  /* 0x0820001000277882 */ /* 0x000fe40000000000 */
[----:B------:R-:W-:Y:S02]  /*2da0*/  USEL UR33, URZ, 0x1, UP0 ;  /* 0x00000001ff217887 */ /* 0x000fe40008000000 */
[----:B------:R-:W-:Y:S02]  /*2db0*/  USEL UR27, UR27, URZ, UP0 ;  /* 0x000000ff1b1b7287 */ /* 0x000fe40008000000 */
[----:B------:R-:W-:Y:S01]  /*2dc0*/  ULOP3.LUT UR22, UR22, UR33, URZ, 0x3c, !UPT ;  /* 0x0000002116167292 */ /* 0x000fe2000f8e3cff */
[----:B------:R-:W-:Y:S01]  /*2dd0*/  UMOV UR40, UR20 ;  /* 0x0000001400287c82 */ /* 0x000fe20008000000 */
        /* <DEDUP_REMOVED lines=9> */
[----:B------:R-:W-:Y:S01]  /*2e70*/  UMOV UR15, 0x8200010 ;  /* 0x08200010000f7882 */ /* 0x000fe20000000000 */
[----:B------:R-:W-:Y:S01]  /*2e80*/  UMOV UR17, 0x40004040 ;  /* 0x4000404000117882 */ /* 0x000fe20000000000 */
[----:B------:R-:W-:Y:S01]  /*2e90*/  UMOV UR71, 0x40004040 ;  /* 0x4000404000477882 */ /* 0x000fe20000000000 */
[----:B------:R-:W-:Y:S01]  /*2ea0*/  UMOV UR10, 0x0 ;  /* 0x00000000000a7882 */ /* 0x000fe20000000000 */
[----:B------:R2:W-:Y:S01]  /*2eb0*/  UTCHMMA gdesc[UR16], gdesc[UR70], tmem[UR9], tmem[UR14], idesc[UR15], UPT ;  /* 0x00ff0e46100075ea */ /* 0x0005e2000b800009 */
[----:B------:R-:W-:Y:S01]  /*2ec0*/  UMOV UR11, 0x8200010 ;  /* 0x08200010000b7882 */ /* 0x000fe20000000000 */
[----:B------:R-:W-:Y:S01]  /*2ed0*/  UMOV UR13, 0x40004040 ;  /* 0x40004040000d7882 */ /* 0x000fe20000000000 */
[----:B------:R-:W-:Y:S02]  /*2ee0*/  UMOV UR69, 0x40004040 ;  /* 0x4000404000457882 */ /* 0x000fe40000000000 */
[----:B------:R2:W-:Y:S01]  /*2ef0*/  UTCHMMA gdesc[UR12], gdesc[UR68], tmem[UR4], tmem[UR10], idesc[UR11], UPT ;  /* 0x00ff0a440c0075ea */ /* 0x0005e2000b800004 */
[----:B------:R-:W-:Y:S05]  /*2f00*/  BRA.U UP4, `(.L_x_60) ;  /* 0x0000000104047547 */ /* 0x000fea000b800000 */
[----:B--2---:R-:W-:Y:S05]  /*2f10*/  BPT.TRAP 0x1 ;  /* 0x000000040000795c */ /* 0x004fea0000300000 */
.L_x_60:
[----:B--2---:R-:W-:Y:S09]  /*2f20*/  UIADD3 UR4, UPT, UPT, UR21, 0x1c050, URZ ;  /* 0x0001c05015047890 */ /* 0x004ff2000fffe0ff */
[----:B------:R2:W-:Y:S01]  /*2f30*/  UTCBAR [UR4], URZ ;  /* 0x000000ff040073e9 */ /* 0x0005e200080000ff */
[----:B------:R-:W-:Y:S05]  /*2f40*/  BRA.U UP5, `(.L_x_61) ;  /* 0x0000000105047547 */ /* 0x000fea000b800000 */
[----:B--2---:R-:W-:Y:S05]  /*2f50*/  BPT.TRAP 0x1 ;  /* 0x000000040000795c */ /* 0x004fea0000300000 */
.L_x_61:
[----:B------:R-:W-:Y:S01]  /*2f60*/  MOV R0, UR31 ;  /* 0x0000001f00007c02 */ /* 0x000fe20008000f00 */
[----:B------:R-:W-:Y:S03]  /*2f70*/  UISETP.NE.AND UP3, UPT, UR23, URZ, UPT ;  /* 0x000000ff1700728c */ /* 0x000fe6000bf65270 */
[----:B-1----:R-:W-:Y:S04]  /*2f80*/  SHF.L.U32 R3, R0, 0x1f, RZ ;  /* 0x0000001f00037819 */ /* 0x002fe800000006ff */
[----:B------:R-:W1:Y:S02]  /*2f90*/  SYNCS.PHASECHK.TRANS64.TRYWAIT P0, [UR21+0x1c0a8], R3 ;  /* 0x01c0a803ff0075a7 */ /* 0x000e640008001115 */
[----:B-1----:R-:W-:Y:S05]  /*2fa0*/  @!P0 BRA `(.L_x_62) ;  /* 0x0000019000e88947 */ /* 0x002fea0003800000 */
.L_x_415:
[----:B------:R-:W-:Y:S05]  /*2fb0*/  BRA.U UP3, `(.L_x_63) ;  /* 0x0000000103047547 */ /* 0x000fea000b800000 */
[----:B--2---:R-:W-:Y:S05]  /*2fc0*/  BPT.TRAP 0x1 ;  /* 0x000000040000795c */ /* 0x004fea0000300000 */
.L_x_63:
[----:B-1----:R-:W-:Y:S01]  /*2fd0*/  IMAD.U32 R0, RZ, RZ, UR30 ;  /* 0x0000001eff007e24 */ /* 0x002fe2000f8e00ff */
[----:B------:R-:W-:Y:S01]  /*2fe0*/  MOV R4, 0xa0 ;  /* 0x000000a000047802 */ /* 0x000fe20000000f00 */
[----:B------:R-:W-:Y:S03]  /*2ff0*/  IMAD.MOV.U32 R3, RZ, RZ, 0x180 ;  /* 0x00000180ff037424 */ /* 0x000fe600078e00ff */
[----:B------:R-:W-:Y:S04]  /*3000*/  SHF.L.U32 R5, R0, 0x1f, RZ ;  /* 0x0000001f00057819 */ /* 0x000fe800000006ff */
[----:B------:R-:W1:Y:S02]  /*3010*/  SYNCS.PHASECHK.TRANS64.TRYWAIT P0, [UR21+0x1c068], R5 ;  /* 0x01c06805ff0075a7 */ /* 0x000e640008001115 */
[----:B-1----:R-:W-:Y:S05]  /*3020*/  @!P0 BRA `(.L_x_64) ;  /* 0x0000019000e08947 */ /* 0x002fea0003800000 */
.L_x_417:
[----:B------:R-:W-:Y:S01]  /*3030*/  ULEA UR66, UR6, UR32, 0xa ;  /* 0x0000002006427291 */ /* 0x000fe2000f8e50ff */
[----:B------:R-:W-:Y:S01]  /*3040*/  IMAD.MOV.U32 R2, RZ, RZ, 0xa8 ;  /* 0x000000a8ff027424 */ /* 0x000fe200078e00ff */
[----:B------:R-:W-:Y:S01]  /*3050*/  UISETP.NE.U32.AND UP0, UPT, UR5, URZ, UPT ;  /* 0x000000ff0500728c */ /* 0x000fe2000bf05070 */
[----:B------:R-:W-:Y:S01]  /*3060*/  R2UR UR18, R4 ;  /* 0x00000000041272ca */ /* 0x000fe200000e0000 */
[----:B------:R-:W-:Y:S01]  /*3070*/  UIADD3 UR64, UPT, UPT, UR66, 0x80, URZ ;  /* 0x0000008042407890 */ /* 0x000fe2000fffe0ff */
[----:B------:R-:W-:Y:S01]  /*3080*/  IMAD.MOV.U32 R4, RZ, RZ, 0xb0 ;  /* 0x000000b0ff047424 */ /* 0x000fe200078e00ff */
[----:B------:R-:W-:Y:S01]  /*3090*/  UIADD3 UR62, UPT, UPT, UR66, 0x100, URZ ;  /* 0x00000100423e7890 */ /* 0x000fe2000fffe0ff */
[----:B------:R-:W-:Y:S01]  /*30a0*/  R2UR UR16, R2 ;  /* 0x00000000021072ca */ /* 0x000fe200000e0000 */
[----:B------:R-:W-:Y:S01]  /*30b0*/  UIADD3 UR60, UPT, UPT, UR66, 0x180, URZ ;  /* 0x00000180423c7890 */ /* 0x000fe2000fffe0ff */
[----:B------:R-:W-:Y:S01]  /*30c0*/  IMAD.MOV.U32 R2, RZ, RZ, 0xb8 ;  /* 0x000000b8ff027424 */ /* 0x000fe200078e00ff */
[----:B------:R-:W-:Y:S01]  /*30d0*/  UIADD3 UR58, UPT, UPT, UR66, 0x200, URZ ;  /* 0x00000200423a7890 */ /* 0x000fe2000fffe0ff */
[----:B------:R-:W-:Y:S01]  /*30e0*/  R2UR UR19, R3 ;  /* 0x00000000031372ca */ /* 0x000fe200000e0000 */
[----:B------:R-:W-:Y:S01]  /*30f0*/  UIADD3 UR56, UPT, UPT, UR66, 0x280, URZ ;  /* 0x0000028042387890 */ /* 0x000fe2000fffe0ff */
[----:B-1----:R-:W-:Y:S01]  /*3100*/  IMAD.MOV.U32 R0, RZ, RZ, 0x180 ;  /* 0x00000180ff007424 */ /* 0x002fe200078e00ff */
[----:B------:R-:W-:Y:S01]  /*3110*/  UIADD3 UR54, UPT, UPT, UR66, 0x300, URZ ;  /* 0x0000030042367890 */ /* 0x000fe2000fffe0ff */
[----:B------:R-:W-:Y:S01]  /*3120*/  R2UR UR12, R2 ;  /* 0x00000000020c72ca */ /* 0x000fe200000e0000 */
[----:B------:R-:W-:Y:S01]  /*3130*/  UIADD3 UR52, UPT, UPT, UR66, 0x380, URZ ;  /* 0x0000038042347890 */ /* 0x000fe2000fffe0ff */
[----:B------:R-:W-:Y:S01]  /*3140*/  IMAD.MOV.U32 R2, RZ, RZ, 0xc8 ;  /* 0x000000c8ff027424 */ /* 0x000fe200078e00ff */
[----:B------:R-:W-:Y:S01]  /*3150*/  R2UR UR14, R4 ;  /* 0x00000000040e72ca */ /* 0x000fe200000e0000 */
[----:B------:R-:W-:Y:S01]  /*3160*/  IMAD.MOV.U32 R3, RZ, RZ, 0x180 ;  /* 0x00000180ff037424 */ /* 0x000fe200078e00ff */
[----:B------:R-:W-:Y:S01]  /*3170*/  R2UR UR17, R0 ;  /* 0x00000000001172ca */ /* 0x000fe200000e0000 */
[----:B------:R-:W-:Y:S01]  /*3180*/  IMAD.MOV.U32 R4, RZ, RZ, 0xc0 ;  /* 0x000000c0ff047424 */ /* 0x000fe200078e00ff */
[----:B------:R-:W-:Y:S01]  /*3190*/  R2UR UR8, R2 ;  /* 0x00000000020872ca */ /* 0x000fe200000e0000 */
[----:B------:R-:W-:Y:S01]  /*31a0*/  IMAD.MOV.U32 R2, RZ, RZ, 0xd0 ;  /* 0x000000d0ff027424 */ /* 0x000fe200078e00ff */
[C---:B------:R-:W-:Y:S01]  /*31b0*/  R2UR UR15, R3.reuse ;  /* 0x00000000030f72ca */ /* 0x040fe200000e0000 */
[----:B------:R-:W-:Y:S01]  /*31c0*/  UMOV UR50, 0x0 ;  /* 0x0000000000327882 */ /* 0x000fe20000000000 */
[----:B------:R-:W-:Y:S01]  /*31d0*/  R2UR UR13, R0 ;  /* 0x00000000000d72ca */ /* 0x000fe200000e0000 */
[----:B------:R-:W-:Y:S01]  /*31e0*/  UMOV UR51, 0x8110010 ;  /* 0x0811001000337882 */ /* 0x000fe20000000000 */
[----:B------:R-:W-:Y:S01]  /*31f0*/  R2UR UR6, R2 ;  /* 0x00000000020672ca */ /* 0x000fe200000e0000 */
[----:B------:R-:W-:Y:S01]  /*3200*/  IMAD.MOV.U32 R2, RZ, RZ, 0xd8 ;  /* 0x000000d8ff027424 */ /* 0x000fe200078e00ff */
[----:B------:R-:W-:Y:S01]  /*3210*/  R2UR UR10, R4 ;  /* 0x00000000040a72ca */ /* 0x000fe200000e0000 */
[----:B------:R-:W-:Y:S01]  /*3220*/  UMOV UR67, 0x40004040 ;  /* 0x4000404000437882 */ /* 0x000fe20000000000 */
[----:B------:R-:W-:Y:S01]  /*3230*/  R2UR UR11, R3 ;  /* 0x00000000030b72ca */ /* 0x000fe200000e0000 */
[----:B------:R1:W-:Y:S01]  /*3240*/  UTCHMMA tmem[UR18], gdesc[UR66], tmem[UR19], tmem[UR50], idesc[UR51], UP0 ;  /* 0x00ff3242120079ea */ /* 0x0003e20008000013 */
[C---:B------:R-:W-:Y:S01]  /*3250*/  R2UR UR9, R0.reuse ;  /* 0x00000000000972ca */ /* 0x040fe200000e0000 */
[----:B------:R-:W-:Y:S01]  /*3260*/  UMOV UR48, 0x0 ;  /* 0x0000000000307882 */ /* 0x000fe20000000000 */
[----:B------:R-:W-:Y:S01]  /*3270*/  R2UR UR7, R0 ;  /* 0x00000000000772ca */ /* 0x000fe200000e0000 */
[----:B------:R-:W-:Y:S01]  /*3280*/  UMOV UR49, 0x8110010 ;  /* 0x0811001000317882 */ /* 0x000fe20000000000 */
[----:B--2---:R-:W-:Y:S01]  /*3290*/  R2UR UR4, R2 ;  /* 0x00000000020472ca */ /* 0x004fe200000e0000 */
[----:B------:R-:W-:Y:S01]  /*32a0*/  UMOV UR65, 0x40004040 ;  /* 0x4000404000417882 */ /* 0x000fe20000000000 */
[----:B------:R-:W-:Y:S01]  /*32b0*/  R2UR UR5, R0 ;  /* 0x00000000000572ca */ /* 0x000fe200000e0000 */
[----:B------:R1:W-:Y:S01]  /*32c0*/  UTCHMMA tmem[UR16], gdesc[UR64], tmem[UR17], tmem[UR48], idesc[UR49], UPT ;  /* 0x00ff3040100079ea */ /* 0x0003e2000b800011 */
        /* <DEDUP_REMOVED lines=22> */
[----:B------:R-:W-:Y:S02]  /*3430*/  UMOV UR53, 0x40004040 ;  /* 0x4000404000357882 */ /* 0x000fe40000000000 */
[----:B------:R1:W-:Y:S01]  /*3440*/  UTCHMMA tmem[UR4], gdesc[UR52], tmem[UR5], tmem[UR34], idesc[UR35], UPT ;  /* 0x00ff2234040079ea */ /* 0x0003e2000b800005 */
[----:B------:R-:W-:Y:S05]  /*3450*/  BRA.U UP5, `(.L_x_65) ;  /* 0x0000000105047547 */ /* 0x000fea000b800000 */
[----:B-1----:R-:W-:Y:S05]  /*3460*/  BPT.TRAP 0x1 ;  /* 0x000000040000795c */ /* 0x002fea0000300000 */
.L_x_65:
[----:B-1----:R-:W-:Y:S02]  /*3470*/  UIADD3 UR4, UPT, UPT, UR21, 0x1c098, URZ ;  /* 0x0001c09815047890 */ /* 0x002fe4000fffe0ff */
[----:B------:R-:W-:Y:S07]  /*3480*/  ULOP3.LUT UR31, UR31, 0x1, URZ, 0x3c, !UPT ;  /* 0x000000011f1f7892 */ /* 0x000fee000f8e3cff */
[----:B------:R1:W-:Y:S01]  /*3490*/  UTCBAR [UR4], URZ ;  /* 0x000000ff040073e9 */ /* 0x0003e200080000ff */
[----:B------:R-:W-:Y:S05]  /*34a0*/  BRA.U !UP1, `(.L_x_66) ;  /* 0x0000000109047547 */ /* 0x000fea000b800000 */
[----:B-1----:R-:W-:Y:S05]  /*34b0*/  BPT.TRAP 0x1 ;  /* 0x000000040000795c */ /* 0x002fea0000300000 */
.L_x_66:
[----:B------:R-:W-:Y:S01]  /*34c0*/  ULEA UR8, UR26, UR21, 0x3 ;  /* 0x000000151a087291 */ /* 0x000fe2000f8e18ff */
[----:B------:R-:W-:Y:S01]  /*34d0*/  IMAD.MOV.U32 R2, RZ, RZ, 0x80 ;  /* 0x00000080ff027424 */ /* 0x000fe200078e00ff */
[----:B------:R-:W-:Y:S01]  /*34e0*/  UIADD3 UR14, UPT, UPT, UR20, 0x400, URZ ;  /* 0x00000400140e7890 */ /* 0x000fe2000fffe0ff */
[----:B------:R-:W-:Y:S01]  /*34f0*/  IMAD.MOV.U32 R0, RZ, RZ, 0x80 ;  /* 0x00000080ff007424 */ /* 0x000fe200078e00ff */
[----:B------:R-:W-:Y:S02]  /*3500*/  UIADD3 UR8, UPT, UPT, UR8, 0x1c038, URZ ;  /* 0x0001c03808087890 */ /* 0x000fe4000fffe0ff */
[----:B------:R-:W-:Y:S01]  /*3510*/  UIADD3 UR12, UPT, UPT, UR20, 0x402, URZ ;  /* 0x00000402140c7890 */ /* 0x000fe2000fffe0ff */
[----:B------:R-:W-:Y:S01]  /*3520*/  R2UR UR7, R2 ;  /* 0x00000000020772ca */ /* 0x000fe200000e0000 */
[----:B------:R-:W-:Y:S01]  /*3530*/  UIADD3 UR10, UPT, UPT, UR20, 0x404, URZ ;  /* 0x00000404140a7890 */ /* 0x000fe2000fffe0ff */
[----:B------:R-:W-:Y:S01]  /*3540*/  R2UR UR6, R0 ;  /* 0x00000000000672ca */ /* 0x000fe200000e0000 */
[----:B------:R-:W-:Y:S01]  /*3550*/  UIADD3 UR16, UPT, UPT, UR20, 0x406, URZ ;  /* 0x0000040614107890 */ /* 0x000fe2000fffe0ff */
[----:B------:R-:W-:Y:S01]  /*3560*/  R2UR UR5, R2 ;  /* 0x00000000020572ca */ /* 0x000fe200000e0000 */
[----:B------:R-:W-:Y:S01]  /*3570*/  UIADD3 UR9, UPT, UPT, UR26, 0x1, URZ ;  /* 0x000000011a097890 */ /* 0x000fe2000fffe0ff */
[----:B-1----:R-:W-:Y:S01]  /*3580*/  R2UR UR4, R0 ;  /* 0x00000000000472ca */ /* 0x002fe200000e0000 */
[----:B------:R1:W-:Y:S01]  /*3590*/  UTCBAR [UR8], URZ ;  /* 0x000000ff080073e9 */ /* 0x0003e200080000ff */
[----:B------:R-:W-:Y:S01]  /*35a0*/  UMOV UR75, 0x40004040 ;  /* 0x40004040004b7882 */ /* 0x000fe20000000000 */
[----:B------:R-:W-:Y:S01]  /*35b0*/  UISETP.NE.AND UP0, UPT, UR9, 0x3, UPT ;  /* 0x000000030900788c */ /* 0x000fe2000bf05270 */
[----:B------:R-:W-:Y:S01]  /*35c0*/  UMOV UR34, 0x0 ;  /* 0x0000000000227882 */ /* 0x000fe20000000000 */
[----:B------:R-:W-:Y:S02]  /*35d0*/  UMOV UR35, 0x8200010 ;  /* 0x0820001000237882 */ /* 0x000fe40000000000 */
[----:B------:R-:W-:Y:S01]  /*35e0*/  USEL UR9, UR9, URZ, UP0 ;  /* 0x000000ff09097287 */ /* 0x000fe20008000000 */
        /* <DEDUP_REMOVED lines=18> */
[----:B-1----:R-:W-:Y:S05]  /*3710*/  BPT.TRAP 0x1 ;  /* 0x000000040000795c */ /* 0x002fea0000300000 */
.L_x_67:
[----:B-1----:R-:W-:Y:S09]  /*3720*/  UIADD3 UR4, UPT, UPT, UR21, 0x1c060, URZ ;  /* 0x0001c06015047890 */ /* 0x002ff2000fffe0ff */
[----:B------:R1:W-:Y:S01]  /*3730*/  UTCBAR [UR4], URZ ;  /* 0x000000ff040073e9 */ /* 0x0003e200080000ff */
[----:B------:R-:W-:Y:S05]  /*3740*/  BRA.U !UP1, `(.L_x_68) ;  /* 0x0000000109047547 */ /* 0x000fea000b800000 */
[----:B-1----:R-:W-:Y:S05]  /*3750*/  BPT.TRAP 0x1 ;  /* 0x000000040000795c */ /* 0x002fea0000300000 */
.L_x_68:
[----:B------:R-:W-:Y:S02]  /*3760*/  ULEA UR5, UR9, UR21, 0x3 ;  /* 0x0000001509057291 */ /* 0x000fe4000f8e18ff */
[----:B------:R-:W-:Y:S02]  /*3770*/  UIADD3 UR9, UPT, UPT, UR9, 0x1, URZ ;  /* 0x0000000109097890 */ /* 0x000fe4000fffe0ff */
[----:B-1----:R-:W-:Y:S02]  /*3780*/  UIADD3 UR4, UPT, UPT, UR5, 0x1c038, URZ ;  /* 0x0001c03805047890 */ /* 0x002fe4000fffe0ff */
[----:B------:R-:W-:Y:S04]  /*3790*/  UISETP.NE.AND UP0, UPT, UR9, 0x3, UPT ;  /* 0x000000030900788c */ /* 0x000fe8000bf05270 */
[----:B------:R-:W-:Y:S03]  /*37a0*/  USEL UR26, UR9, URZ, UP0 ;  /* 0x000000ff091a7287 */ /* 0x000fe60008000000 */
[----:B------:R1:W-:Y:S01]  /*37b0*/  UTCBAR [UR4], URZ ;  /* 0x000000ff040073e9 */ /* 0x0003e200080000ff */
[----:B------:R-:W-:Y:S08]  /*37c0*/  BRA.U !UP1, `(.L_x_69) ;  /* 0x0000000109047547 */ /* 0x000ff0000b800000 */
[----:B-1----:R-:W-:Y:S05]  /*37d0*/  BPT.TRAP 0x1 ;  /* 0x000000040000795c */ /* 0x002fea0000300000 */
.L_x_69:
[----:B-1----:R-:W-:Y:S01]  /*37e0*/  ULEA UR4, UR27, UR21, 0x3 ;  /* 0x000000151b047291 */ /* 0x002fe2000f8e18ff */
[----:B------:R-:W-:Y:S04]  /*37f0*/  MOV R0, UR22 ;  /* 0x0000001600007c02 */ /* 0x000fe80008000f00 */
[----:B------:R-:W-:Y:S04]  /*3800*/  SHF.L.U32 R3, R0, 0x1f, RZ ;  /* 0x0000001f00037819 */ /* 0x000fe800000006ff */
[----:B------:R-:W1:Y:S02]  /*3810*/  SYNCS.PHASECHK.TRANS64.TRYWAIT P0, [UR4+0x1c020], R3 ;  /* 0x01c02003ff0075a7 */ /* 0x000e640008001104 */
[----:B-1----:R-:W-:Y:S05]  /*3820*/  @!P0 BRA `(.L_x_70) ;  /* 0x0000018800f88947 */ /* 0x002fea0003800000 */
.L_x_419:
[----:B------:R-:W-:Y:S04]  /*3830*/  UIADD3 UR4, UPT, UPT, UR27, 0x1, URZ ;  /* 0x000000011b047890 */ /* 0x000fe8000fffe0ff */
[----:B------:R-:W-:Y:S04]  /*3840*/  UISETP.NE.AND UP0, UPT, UR4, 0x3, UPT ;  /* 0x000000030400788c */ /* 0x000fe8000bf05270 */
[----:B------:R-:W-:Y:S02]  /*3850*/  USEL UR5, URZ, 0x1, UP0 ;  /* 0x00000001ff057887 */ /* 0x000fe40008000000 */
[----:B------:R-:W-:Y:S02]  /*3860*/  USEL UR4, UR4, URZ, UP0 ;  /* 0x000000ff04047287 */ /* 0x000fe40008000000 */
[----:B------:R-:W-:Y:S01]  /*3870*/  ULOP3.LUT UR22, UR22, UR5, URZ, 0x3c, !UPT ;  /* 0x0000000516167292 */ /* 0x000fe2000f8e3cff */
[----:B------:R-:W-:Y:S11]  /*3880*/  BRA.U UP5, `(.L_x_71) ;  /* 0x0000000105047547 */ /* 0x000ff6000b800000 */
[----:B------:R-:W-:Y:S05]  /*3890*/  BPT.TRAP 0x1 ;  /* 0x000000040000795c */ /* 0x000fea0000300000 */
.L_x_71:
[----:B-1----:R-:W-:Y:S04]  /*38a0*/  MOV R0, UR31 ;  /* 0x0000001f00007c02 */ /* 0x002fe80008000f00 */
[----:B------:R-:W-:Y:S04]  /*38b0*/  SHF.L.U32 R3, R0, 0x1f, RZ ;  /* 0x0000001f00037819 */ /* 0x000fe800000006ff */
[----:B------:R-:W1:Y:S02]  /*38c0*/  SYNCS.PHASECHK.TRANS64.TRYWAIT P0, [UR21+0x1c0a0], R3 ;  /* 0x01c0a003ff0075a7 */ /* 0x000e640008001115 */
[----:B-1----:R-:W-:Y:S05]  /*38d0*/  @!P0 BRA `(.L_x_72) ;  /* 0x0000018800e48947 */ /* 0x002fea0003800000 */
.L_x_421:
[----:B------:R-:W-:Y:S05]  /*38e0*/  BRA.U UP4, `(.L_x_73) ;  /* 0x0000000104047547 */ /* 0x000fea000b800000 */
[----:B------:R-:W-:Y:S05]  /*38f0*/  BPT.TRAP 0x1 ;  /* 0x000000040000795c */ /* 0x000fea0000300000 */
.L_x_73:
[----:B------:R-:W-:Y:S01]  /*3900*/  ULOP3.LUT UR33, UR29, 0x1, URZ, 0x3c, !UPT ;  /* 0x000000011d217892 */ /* 0x000fe2000f8e3cff */
[----:B------:R-:W-:Y:S02]  /*3910*/  HFMA2 R4, -RZ, RZ, 0, 1.9073486328125e-06 ;  /* 0x00000020ff047431 */ /* 0x000fe400000001ff */
[----:B-1----:R-:W-:Y:S01]  /*3920*/  IMAD.MOV.U32 R3, RZ, RZ, 0x100 ;  /* 0x00000100ff037424 */ /* 0x002fe200078e00ff */
[----:B------:R-:W-:Y:S02]  /*3930*/  MOV R2, 0x28 ;  /* 0x0000002800027802 */ /* 0x000fe40000000f00 */
[----:B------:R-:W-:Y:S05]  /*3940*/  IMAD.U32 R0, RZ, RZ, UR33 ;  /* 0x00000021ff007e24 */ /* 0x000fea000f8e00ff */
[----:B------:R-:W-:Y:S01]  /*3950*/  SHF.L.U32 R5, R0, 0x1f, RZ ;  /* 0x0000001f00057819 */ /* 0x000fe200000006ff */
[----:B------:R-:W-:Y:S03]  /*3960*/  IMAD.MOV.U32 R0, RZ, RZ, 0x100 ;  /* 0x00000100ff007424 */ /* 0x000fe600078e00ff */
[----:B------:R-:W1:Y:S02]  /*3970*/  SYNCS.PHASECHK.TRANS64.TRYWAIT P0, [UR21+0x1c058], R5 ;  /* 0x01c05805ff0075a7 */ /* 0x000e640008001115 */
[----:B-1----:R-:W-:Y:S05]  /*3980*/  @!P0 BRA `(.L_x_74) ;  /* 0x0000018800d08947 */ /* 0x002fea0003800000 */
.L_x_423:
[----:B------:R-:W-:Y:S01]  /*3990*/  ULEA UR66, UR27, UR32, 0xa ;  /* 0x000000201b427291 */ /* 0x000fe2000f8e50ff */
[----:B------:R-:W-:Y:S01]  /*39a0*/  R2UR UR17, R2 ;  /* 0x00000000021172ca */ /* 0x000fe200000e0000 */
[----:B------:R-:W-:Y:S01]  /*39b0*/  IMAD.MOV.U32 R2, RZ, RZ, 0x38 ;  /* 0x00000038ff027424 */ /* 0x000fe200078e00ff */
        /* <DEDUP_REMOVED lines=10> */
[----:B------:R-:W-:Y:S01]  /*3a60*/  R2UR UR18, R0 ;  /* 0x00000000001272ca */ /* 0x000fe200000e0000 */
[----:B------:R-:W-:Y:S01]  /*3a70*/  UIADD3 UR54, UPT, UPT, UR66, 0x300, URZ ;  /* 0x0000030042367890 */ /* 0x000fe2000fffe0ff */
[----:B------:R-:W-:Y:S01]  /*3a80*/  R2UR UR9, R2 ;  /* 0x00000000020972ca */ /* 0x000fe200000e0000 */
[----:B------:R-:W-:Y:S01]  /*3a90*/  UIADD3 UR52, UPT, UPT, UR66, 0x380, URZ ;  /* 0x0000038042347890 */ /* 0x000fe2000fffe0ff */
[----:B------:R-:W-:Y:S01]  /*3aa0*/  IMAD.MOV.U32 R2, RZ, RZ, 0x50 ;  /* 0x00000050ff027424 */ /* 0x000fe200078e00ff */
[----:B------:R-:W-:Y:S01]  /*3ab0*/  R2UR UR15, R4 ;  /* 0x00000000040f72ca */ /* 0x000fe200000e0000 */
[----:B------:R-:W-:Y:S01]  /*3ac0*/  IMAD.MOV.U32 R3, RZ, RZ, 0x100 ;  /* 0x00000100ff037424 */ /* 0x000fe200078e00ff */
[----:B------:R-:W-:Y:S01]  /*3ad0*/  UMOV UR50, 0x0 ;  /* 0x0000000000327882 */ /* 0x000fe20000000000 */
[----:B------:R-:W-:Y:S01]  /*3ae0*/  IMAD.MOV.U32 R0, RZ, RZ, 0x100 ;  /* 0x00000100ff007424 */ /* 0x000fe200078e00ff */
[----:B------:R-:W-:Y:S01]  /*3af0*/  R2UR UR7, R2 ;  /* 0x00000000020772ca */ /* 0x000fe200000e0000 */
[----:B------:R-:W-:Y:S01]  /*3b00*/  IMAD.MOV.U32 R4, RZ, RZ, 0x40 ;  /* 0x00000040ff047424 */ /* 0x000fe200078e00ff */
[C---:B------:R-:W-:Y:S01]  /*3b10*/  R2UR UR16, R3.reuse ;  /* 0x00000000031072ca */ /* 0x040fe200000e0000 */
[----:B------:R-:W-:Y:S01]  /*3b20*/  IMAD.MOV.U32 R2, RZ, RZ, 0x58 ;  /* 0x00000058ff027424 */ /* 0x000fe200078e00ff */
[----:B------:R-:W-:Y:S01]  /*3b30*/  R2UR UR14, R0 ;  /* 0x00000000000e72ca */ /* 0x000fe200000e0000 */
[----:B------:R-:W-:Y:S01]  /*3b40*/  UMOV UR51, 0x8110010 ;  /* 0x0811001000337882 */ /* 0x000fe20000000000 */
[----:B------:R-:W-:Y:S01]  /*3b50*/  R2UR UR11, R4 ;  /* 0x00000000040b72ca */ /* 0x000fe200000e0000 */
[----:B------:R-:W-:Y:S01]  /*3b60*/  UMOV UR67, 0x40004040 ;  /* 0x4000404000437882 */ /* 0x000fe20000000000 */
[----:B------:R-:W-:Y:S01]  /*3b70*/  R2UR UR12, R3 ;  /* 0x00000000030c72ca */ /* 0x000fe200000e0000 */
[----:B------:R2:W-:Y:S01]  /*3b80*/  UTCHMMA tmem[UR19], gdesc[UR66], tmem[UR20], tmem[UR50], idesc[UR51], UPT ;  /* 0x00ff3242130079ea */ /* 0x0005e2000b800014 */
[C---:B------:R-:W-:Y:S01]  /*3b90*/  R2UR UR10, R0.reuse ;  /* 0x00000000000a72ca */ /* 0x040fe200000e0000 */
[----:B------:R-:W-:Y:S01]  /*3ba0*/  UMOV UR48, 0x0 ;  /* 0x0000000000307882 */ /* 0x000fe20000000000 */
[----:B------:R-:W-:Y:S01]  /*3bb0*/  R2UR UR8, R0 ;  /* 0x00000000000872ca */ /* 0x000fe200000e0000 */
[----:B------:R-:W-:Y:S01]  /*3bc0*/  UMOV UR49, 0x8110010 ;  /* 0x0811001000317882 */ /* 0x000fe20000000000 */
[----:B------:R-:W-:Y:S01]  /*3bd0*/  R2UR UR5, R2 ;  /* 0x00000000020572ca */ /* 0x000fe200000e0000 */
        /* <DEDUP_REMOVED lines=28> */
[----:B--2---:R-:W-:Y:S05]  /*3da0*/  BPT.TRAP 0x1 ;  /* 0x000000040000795c */ /* 0x004fea0000300000 */
.L_x_75:
[----:B--2---:R-:W-:Y:S02]  /*3db0*/  UIADD3 UR8, UPT, UPT, UR21, 0x1c090, URZ ;  /* 0x0001c09015087890 */ /* 0x004fe4000fffe0ff */
[----:B------:R-:W-:Y:S01]  /*3dc0*/  ULOP3.LUT UR7, UR30, 0x1, URZ, 0x3c, !UPT ;  /* 0x000000011e077892 */ /* 0x000fe2000f8e3cff */
[----:B------:R-:W-:Y:S01]  /*3dd0*/  UMOV UR5, 0x1 ;  /* 0x0000000100057882 */ /* 0x000fe20000000000 */
[----:B------:R-:W-:Y:S05]  /*3de0*/  UMOV UR6, UR27 ;  /* 0x0000001b00067c82 */ /* 0x000fea0008000000 */
[----:B------:R2:W-:Y:S01]  /*3df0*/  UTCBAR [UR8], URZ ;  /* 0x000000ff080073e9 */ /* 0x0005e200080000ff */
[----:B------:R-:W-:Y:S05]  /*3e00*/  BRA.U UP2, `(.L_x_76) ;  /* 0xffffffed024c7547 */ /* 0x000fea000b83ffff */
.L_x_57:
[----:B------:R-:W-:Y:S04]  /*3e10*/  BSSY.RECONVERGENT B0, `(.L_x_77) ;  /* 0x0000003000007945 */ /* 0x000fe80003800200 */
[----:B------:R-:W-:Y:S05]  /*3e20*/  @!P4 BRA `(.L_x_78) ;  /* 0x000000000004c947 */ /* 0x000fea0003800000 */
[----:B-12---:R-:W-:Y:S05]  /*3e30*/  BPT.TRAP 0x1 ;  /* 0x000000040000795c */ /* 0x006fea0000300000 */
.L_x_78:
[----:B-12---:R-:W-:Y:S05]  /*3e40*/  BSYNC.RECONVERGENT B0 ;  /* 0x0000000000007941 */ /* 0x006fea0003800200 */
.L_x_77:
[----:B------:R-:W-:Y:S01]  /*3e50*/  UIADD3 UR6, UPT, UPT, UR21, 0x1c010, URZ ;  /* 0x0001c01015067890 */ /* 0x000fe2000fffe0ff */
[----:B------:R-:W-:Y:S08]  /*3e60*/  BSSY.RECONVERGENT B0, `(.L_x_79) ;  /* 0x0000004000007945 */ /* 0x000ff00003800200 */
[----:B------:R1:W-:Y:S01]  /*3e70*/  UTCBAR [UR6], URZ ;  /* 0x000000ff060073e9 */ /* 0x0003e200080000ff */
[----:B------:R-:W-:Y:S05]  /*3e80*/  @!P4 BRA `(.L_x_80) ;  /* 0x000000000004c947 */ /* 0x000fea0003800000 */
[----:B-1----:R-:W-:Y:S05]  /*3e90*/  BPT.TRAP 0x1 ;  /* 0x000000040000795c */ /* 0x002fea0000300000 */
.L_x_80:
[----:B-1----:R-:W-:Y:S05]  /*3ea0*/  BSYNC.RECONVERGENT B0 ;  /* 0x0000000000007941 */ /* 0x002fea0003800200 */
.L_x_79:
[----:B------:R-:W-:-:S09]  /*3eb0*/  UIADD3 UR6, UPT, UPT, UR21, 0x1c018, URZ ;  /* 0x0001c01815067890 */ /* 0x000fd2000fffe0ff */
[----:B------:R1:W-:Y:S01]  /*3ec0*/  UTCBAR [UR6], URZ ;  /* 0x000000ff060073e9 */ /* 0x0003e200080000ff */
[----:B------:R-:W-:Y:S05]  /*3ed0*/  BRA.U UP5, `(.L_x_81) ;  /* 0x0000000105047547 */ /* 0x000fea000b800000 */
[----:B-1----:R-:W-:Y:S05]  /*3ee0*/  BPT.TRAP 0x1 ;  /* 0x000000040000795c */ /* 0x002fea0000300000 */
.L_x_81:
[----:B------:R-:W-:-:S04]  /*3ef0*/  MOV R3, UR31 ;  /* 0x0000001f00037c02 */ /* 0x000fc80008000f00 */
[----:B------:R-:W-:-:S04]  /*3f00*/  SHF.L.U32 R3, R3, 0x1f, RZ ;  /* 0x0000001f03037819 */ /* 0x000fc800000006ff */
[----:B------:R-:W2:Y:S02]  /*3f10*/  SYNCS.PHASECHK.TRANS64.TRYWAIT P0, [UR21+0x1c0a8], R3 ;  /* 0x01c0a803ff0075a7 */ /* 0x000ea40008001115 */
[----:B--2---:R-:W-:Y:S05]  /*3f20*/  @!P0 BRA `(.L_x_82) ;  /* 0x0000018400888947 */ /* 0x004fea0003800000 */
.L_x_425:
[----:B------:R-:W-:Y:S05]  /*3f30*/  BRA.U UP3, `(.L_x_83) ;  /* 0x0000000103047547 */ /* 0x000fea000b800000 */
[----:B-1----:R-:W-:Y:S05]  /*3f40*/  BPT.TRAP 0x1 ;  /* 0x000000040000795c */ /* 0x002fea0000300000 */
.L_x_83:
[----:B------:R-:W-:Y:S02]  /*3f50*/  IMAD.U32 R5, RZ, RZ, UR7 ;  /* 0x00000007ff057e24 */ /* 0x000fe4000f8e00ff */
[----:B------:R-:W-:Y:S02]  /*3f60*/  HFMA2 R4, -RZ, RZ, 0, 9.5367431640625e-06 ;  /* 0x000000a0ff047431 */ /* 0x000fe400000001ff */
[----:B--2---:R-:W-:Y:S01]  /*3f70*/  IMAD.MOV.U32 R3, RZ, RZ, 0x180 ;  /* 0x00000180ff037424 */ /* 0x004fe200078e00ff */
[----:B------:R-:W-:-:S04]  /*3f80*/  SHF.L.U32 R5, R5, 0x1f, RZ ;  /* 0x0000001f05057819 */ /* 0x000fc800000006ff */
[----:B------:R-:W2:Y:S02]  /*3f90*/  SYNCS.PHASECHK.TRANS64.TRYWAIT P0, [UR21+0x1c068], R5 ;  /* 0x01c06805ff0075a7 */ /* 0x000ea40008001115 */
[----:B--2---:R-:W-:Y:S05]  /*3fa0*/  @!P0 BRA `(.L_x_84) ;  /* 0x0000018400808947 */ /* 0x004fea0003800000 */
.L_x_427:
[----:B------:R-:W-:Y:S01]  /*3fb0*/  IMAD.MOV.U32 R2, RZ, RZ, 0xa8 ;  /* 0x000000a8ff027424 */ /* 0x000fe200078e00ff */
[----:B------:R-:W-:Y:S01]  /*3fc0*/  R2UR UR16, R4 ;  /* 0x00000000041072ca */ /* 0x000fe200000e0000 */
[----:B------:R-:W-:Y:S01]  /*3fd0*/  IMAD.MOV.U32 R4, RZ, RZ, 0xb0 ;  /* 0x000000b0ff047424 */ /* 0x000fe200078e00ff */
[----:B------:R-:W-:Y:S01]  /*3fe0*/  R2UR UR17, R3 ;  /* 0x00000000031172ca */ /* 0x000fe200000e0000 */
[----:B--2---:R-:W-:Y:S01]  /*3ff0*/  IMAD.MOV.U32 R0, RZ, RZ, 0x180 ;  /* 0x00000180ff007424 */ /* 0x004fe200078e00ff */
        /* <DEDUP_REMOVED lines=10> */
[----:B------:R-:W-:Y:S01]  /*40a0*/  UISETP.NE.U32.AND UP0, UPT, UR5, URZ, UPT ;  /* 0x000000ff0500728c */ /* 0x000fe2000bf05070 */
[----:B------:R-:W-:Y:S01]  /*40b0*/  R2UR UR11, R0 ;  /* 0x00000000000b72ca */ /* 0x000fe200000e0000 */
[----:B------:R-:W-:Y:S01]  /*40c0*/  UIADD3 UR66, UPT, UPT, UR34, 0x80, URZ ;  /* 0x0000008022427890 */ /* 0x000fe2000fffe0ff */
[----:B-1----:R-:W-:Y:S01]  /*40d0*/  R2UR UR6, R2 ;  /* 0x00000000020672ca */ /* 0x002fe200000e0000 */
        /* <DEDUP_REMOVED lines=16> */
[----:B------:R-:W-:Y:S01]  /*41e0*/  UMOV UR35, 0x40004040 ;  /* 0x4000404000237882 */ /* 0x000fe20000000000 */
[----:B------:R-:W-:Y:S01]  /*41f0*/  UIADD3 UR54, UPT, UPT, UR34, 0x380, URZ ;  /* 0x0000038022367890 */ /* 0x000fe2000fffe0ff */
[----:B------:R1:W-:Y:S01]  /*4200*/  UTCHMMA tmem[UR16], gdesc[UR34], tmem[UR17], tmem[UR52], idesc[UR53], UP0 ;  /* 0x00ff3422100079ea */ /* 0x0003e20008000011 */
        /* <DEDUP_REMOVED lines=30> */
.L_x_85:
[----:B-1----:R-:W-:-:S09]  /*43f0*/  UIADD3 UR5, UPT, UPT, UR21, 0x1c098, URZ ;  /* 0x0001c09815057890 */ /* 0x002fd2000fffe0ff */
[----:B------:R1:W-:Y:S01]  /*4400*/  UTCBAR [UR5], URZ ;  /* 0x000000ff050073e9 */ /* 0x0003e200080000ff */
[----:B------:R-:W-:Y:S05]  /*4410*/  BRA.U !UP1, `(.L_x_86) ;  /* 0x0000000109047547 */ /* 0x000fea000b800000 */
[----:B-1----:R-:W-:Y:S05]  /*4420*/  BPT.TRAP 0x1 ;  /* 0x000000040000795c */ /* 0x002fea0000300000 */
.L_x_86:
[----:B-1----:R-:W-:-:S04]  /*4430*/  ULEA UR5, UR26, UR21, 0x3 ;  /* 0x000000151a057291 */ /* 0x002fc8000f8e18ff */
[----:B------:R-:W-:-:S09]  /*4440*/  UIADD3 UR5, UPT, UPT, UR5, 0x1c038, URZ ;  /* 0x0001c03805057890 */ /* 0x000fd2000fffe0ff */
[----:B------:R1:W-:Y:S01]  /*4450*/  UTCBAR [UR5], URZ ;  /* 0x000000ff050073e9 */ /* 0x0003e200080000ff */
[----:B------:R-:W-:Y:S05]  /*4460*/  BRA.U UP4, `(.L_x_87) ;  /* 0x0000000104047547 */ /* 0x000fea000b800000 */
[----:B-1----:R-:W-:Y:S05]  /*4470*/  BPT.TRAP 0x1 ;  /* 0x000000040000795c */ /* 0x002fea0000300000 */
.L_x_87:
[----:B-1----:R-:W-:-:S09]  /*4480*/  UIADD3 UR5, UPT, UPT, UR21, 0x1c050, URZ ;  /* 0x0001c05015057890 */ /* 0x002fd2000fffe0ff */
[----:B------:R1:W-:Y:S01]  /*4490*/  UTCBAR [UR5], URZ ;  /* 0x000000ff050073e9 */ /* 0x0003e200080000ff */
[----:B------:R-:W-:Y:S05]  /*44a0*/  BRA.U UP3, `(.L_x_88) ;  /* 0x0000000103047547 */ /* 0x000fea000b800000 */
[----:B-1----:R-:W-:Y:S05]  /*44b0*/  BPT.TRAP 0x1 ;  /* 0x000000040000795c */ /* 0x002fea0000300000 */
.L_x_88:
[----:B------:R-:W-:Y:S01]  /*44c0*/  UIADD3 UR21, UPT, UPT, UR21, 0x1c060, URZ ;  /* 0x0001c06015157890 */ /* 0x000fe2000fffe0ff */
[----:B------:R-:W-:Y:S01]  /*44d0*/  LOP3.LUT R7, R7, 0x1, RZ, 0x3c, !PT ;  /* 0x0000000107077812 */ /* 0x000fe200078e3cff */
[----:B------:R-:W-:-:S07]  /*44e0*/  ULOP3.LUT UR31, UR31, 0x1, URZ, 0x3c, !UPT ;  /* 0x000000011f1f7892 */ /* 0x000fce000f8e3cff */
[----:B------:R2:W-:Y:S01]  /*44f0*/  UTCBAR [UR21], URZ ;  /* 0x000000ff150073e9 */ /* 0x0005e200080000ff */
[----:B------:R-:W-:Y:S02]  /*4500*/  NOP ;  /* 0x0000000000007918 */ /* 0x000fe40000000000 */
.L_x_29:
[----:B------:R-:W3:Y:S01]  /*4510*/  LDCU UR6, c[0x0][0x370] ;  /* 0x00006e00ff0677ac */ /* 0x000ee20008000800 */
[----:B-1----:R-:W1:Y:S01]  /*4520*/  LDCU UR5, c[0x0][0x900] ;  /* 0x00012000ff0577ac */ /* 0x002e620008000800 */
[----:B---3--:R-:W-:-:S04]  /*4530*/  UIADD3 UR36, UPT, UPT, UR6, UR36, URZ ;  /* 0x0000002406247290 */ /* 0x008fc8000fffe0ff */
[----:B-1----:R-:W-:-:S09]  /*4540*/  UISETP.GE.AND UP0, UPT, UR36, UR5, UPT ;  /* 0x000000052400728c */ /* 0x002fd2000bf06270 */
[----:B------:R-:W-:Y:S05]  /*4550*/  BRA.U !UP0, `(.L_x_89) ;  /* 0xffffffd108dc7547 */ /* 0x000fea000b83ffff */
[----:B--2---:R-:W-:Y:S05]  /*4560*/  EXIT ;  /* 0x000000000000794d */ /* 0x004fea0003800000 */
.L_x_28:
[----:B------:R-:W-:-:S08]  /*4570*/  NOP ;  /* 0x0000000000007918 */ /* 0x000fd00000000000 */
[----:B------:R-:W1:-:S00]  /*4580*/  USETMAXREG.DEALLOC.CTAPOOL 0x60 ;  /* 0x00000060000079c8 */ /* 0x000e4000080e0500 */
[----:B-1----:R-:W1:Y:S01]  /*4590*/  LDC R0, c[0x0][0x900] ;  /* 0x00024000ff007b82 */ /* 0x002e620000000800 */
[----:B------:R-:W-:Y:S02]  /*45a0*/  MOV R59, UR36 ;  /* 0x00000024003b7c02 */ /* 0x000fe40008000f00 */
[----:B-1----:R-:W-:-:S13]  /*45b0*/  ISETP.LE.AND P0, PT, R0, UR36, PT ;  /* 0x0000002400007c0c */ /* 0x002fda000bf03270 */
[----:B------:R-:W-:Y:S05]  /*45c0*/  @P0 EXIT ;  /* 0x000000000000094d */ /* 0x000fea0003800000 */
[----:B------:R-:W1:Y:S01]  /*45d0*/  S2UR UR4, SR_CTAID.Z ;  /* 0x00000000000479c3 */ /* 0x000e620000002700 */
[----:B------:R-:W2:Y:S01]  /*45e0*/  S2R R0, SR_CTAID.Y ;  /* 0x0000000000007919 */ /* 0x000ea20000002600 */
[----:B------:R-:W1:Y:S01]  /*45f0*/  LDCU UR36, c[0x0][0x370] ;  /* 0x00006e00ff2477ac */ /* 0x000e620008000800 */
[----:B------:R-:W-:Y:S01]  /*4600*/  LOP3.LUT P0, R58, R23, 0x7f, RZ, 0xc0, !PT ;  /* 0x0000007f173a7812 */ /* 0x000fe2000780c0ff */
[----:B------:R-:W-:Y:S01]  /*4610*/  BSSY B8, `(.L_x_90) ;  /* 0x0000885000087945 */ /* 0x000fe20003800000 */
[----:B------:R-:W-:Y:S01]  /*4620*/  IMAD.MOV.U32 R57, RZ, RZ, 0x1 ;  /* 0x00000001ff397424 */ /* 0x000fe200078e00ff */
[----:B------:R-:W3:Y:S01]  /*4630*/  LDCU UR5, c[0x0][0x374] ;  /* 0x00006e80ff0577ac */ /* 0x000ee20008000800 */
[----:B------:R-:W-:Y:S01]  /*4640*/  IMAD.MOV.U32 R56, RZ, RZ, RZ ;  /* 0x000000ffff387224 */ /* 0x000fe200078e00ff */
[----:B------:R-:W4:Y:S01]  /*4650*/  LDCU.64 UR44, c[0x0][0x358] ;  /* 0x00006b00ff2c77ac */ /* 0x000f220008000a00 */
[----:B------:R-:W-:Y:S01]  /*4660*/  UMOV UR43, URZ ;  /* 0x000000ff002b7c82 */ /* 0x000fe20008000000 */
[----:B------:R-:W-:Y:S01]  /*4670*/  UMOV UR42, URZ ;  /* 0x000000ff002a7c82 */ /* 0x000fe20008000000 */
[----:B-1----:R-:W-:-:S04]  /*4680*/  UIMAD UR4, UR36, UR4, URZ ;  /* 0x00000004240472a4 */ /* 0x002fc8000f8e02ff */
[----:B------:R-:W-:-:S04]  /*4690*/  UIADD3 UR4, UPT, UPT, URZ, -UR4, URZ ;  /* 0x80000004ff047290 */ /* 0x000fc8000fffe0ff */
[----:B---3--:R-:W-:Y:S01]  /*46a0*/  UIMAD UR4, UR4, UR5, URZ ;  /* 0x00000005040472a4 */ /* 0x008fe2000f8e02ff */
[----:B--2---:R-:W-:-:S05]  /*46b0*/  IMAD R0, R0, UR36, R59 ;  /* 0x0000002400007c24 */ /* 0x004fca000f8e023b */
[----:B------:R-:W-:-:S04]  /*46c0*/  ISETP.NE.OR P0, PT, R0, UR4, P0 ;  /* 0x0000000400007c0c */ /* 0x000fc80008705670 */
[----:B----4-:R-:W-:-:S09]  /*46d0*/  P2R R60, PR, RZ, 0x1 ;  /* 0x00000001ff3c7803 */ /* 0x010fd20000000000 */
.L_x_234:
[----:B------:R-:W-:Y:S05]  /*46e0*/  YIELD ;  /* 0x0000000000007946 */ /* 0x000fea0003800000 */
[----:B-1----:R-:W1:Y:S01]  /*46f0*/  LDC R6, c[0x0][0x904] ;  /* 0x00024100ff067b82 */ /* 0x002e620000000800 */
[----:B--2---:R-:W2:Y:S01]  /*4700*/  LDCU.64 UR4, c[0x0][0x908] ;  /* 0x00012100ff0477ac */ /* 0x004ea20008000a00 */
[----:B------:R-:W-:Y:S01]  /*4710*/  BSSY B7, `(.L_x_91) ;  /* 0x0000870000077945 */ /* 0x000fe20003800000 */
[----:B---3--:R-:W3:Y:S05]  /*4720*/  LDCU.64 UR6, c[0x0][0x920] ;  /* 0x00012400ff0677ac */ /* 0x008eea0008000a00 */
[----:B----4-:R-:W4:Y:S08]  /*4730*/  LDC.64 R4, c[0x0][0x918] ;  /* 0x00024600ff047b82 */ /* 0x010f300000000a00 */
[----:B------:R-:W5:Y:S01]  /*4740*/  LDC.64 R2, c[0x0][0x910] ;  /* 0x00024400ff027b82 */ /* 0x000f620000000a00 */
[----:B--2---:R-:W-:Y:S01]  /*4750*/  IMAD.HI.U32 R22, R59, UR4, RZ ;  /* 0x000000043b167c27 */ /* 0x004fe2000f8e00ff */
[----:B------:R-:W2:Y:S04]  /*4760*/  LDCU UR4, c[0x0][0x380] ;  /* 0x00007000ff0477ac */ /* 0x000ea80008000800 */
[----:B------:R-:W-:-:S02]  /*4770*/  SHF.R.U32.HI R22, RZ, UR5, R22 ;  /* 0x00000005ff167c19 */ /* 0x000fc40008011616 */
[----:B-1----:R-:W-:-:S04]  /*4780*/  ISETP.NE.AND P0, PT, R6, 0x1, PT ;  /* 0x000000010600780c */ /* 0x002fc80003f05270 */
[----:B------:R-:W-:Y:S02]  /*4790*/  SEL R22, R59, R22, !P0 ;  /* 0x000000163b167207 */ /* 0x000fe40004000000 */
[----:B----4-:R-:W-:-:S03]  /*47a0*/  ISETP.NE.AND P0, PT, R5, 0x1, PT ;  /* 0x000000010500780c */ /* 0x010fc60003f05270 */
[----:B---3--:R-:W-:-:S05]  /*47b0*/  IMAD.HI.U32 R7, R22, UR6, RZ ;  /* 0x0000000616077c27 */ /* 0x008fca000f8e00ff */
[----:B------:R-:W-:-:S04]  /*47c0*/  SHF.R.U32.HI R7, RZ, UR7, R7 ;  /* 0x00000007ff077c19 */ /* 0x000fc80008011607 */
[----:B------:R-:W-:Y:S01]  /*47d0*/  SEL R0, R22, R7, !P0 ;  /* 0x0000000716007207 */ /* 0x000fe20004000000 */
[----:B------:R-:W-:Y:S01]  /*47e0*/  IMAD.MOV R7, RZ, RZ, -R22 ;  /* 0x000000ffff077224 */ /* 0x000fe200078e0a16 */
[----:B-----5:R-:W-:-:S03]  /*47f0*/  ISETP.NE.AND P0, PT, R2, 0x1, PT ;  /* 0x000000010200780c */ /* 0x020fc60003f05270 */
[----:B------:R-:W-:-:S04]  /*4800*/  IMAD.HI.U32 R3, R0, R3, RZ ;  /* 0x0000000300037227 */ /* 0x000fc800078e00ff */
[----:B------:R-:W-:Y:S01]  /*4810*/  IMAD R7, R6, R7, R59 ;  /* 0x0000000706077224 */ /* 0x000fe200078e023b */
[----:B------:R-:W-:-:S03]  /*4820*/  SHF.R.U32.HI R3, RZ, R4, R3 ;  /* 0x00000004ff037219 */ /* 0x000fc60000011603 */
[----:B------:R-:W-:Y:S01]  /*4830*/  IMAD.SHL.U32 R4, R7, 0x100, RZ ;  /* 0x0000010007047824 */ /* 0x000fe200078e00ff */
[----:B------:R-:W-:-:S04]  /*4840*/  SEL R3, R0, R3, !P0 ;  /* 0x0000000300037207 */ /* 0x000fc80004000000 */
[----:B--2---:R-:W-:Y:S01]  /*4850*/  ISETP.GE.AND P0, PT, R4, UR4, PT ;  /* 0x0000000404007c0c */ /* 0x004fe2000bf06270 */
[----:B------:R-:W-:Y:S02]  /*4860*/  IMAD.MOV R4, RZ, RZ, -R0 ;  /* 0x000000ffff047224 */ /* 0x000fe400078e0a00 */
[----:B------:R-:W-:Y:S02]  /*4870*/  IMAD.MOV R3, RZ, RZ, -R3 ;  /* 0x000000ffff037224 */ /* 0x000fe400078e0a03 */
[----:B------:R-:W-:Y:S02]  /*4880*/  IMAD R22, R5, R4, R22 ;  /* 0x0000000405167224 */ /* 0x000fe400078e0216 */
[----:B------:R-:W-:-:S06]  /*4890*/  IMAD R2, R2, R3, R0 ;  /* 0x0000000302027224 */ /* 0x000fcc00078e0200 */
[----:B------:R-:W-:Y:S05]  /*48a0*/  @P0 BRA `(.L_x_92) ;  /* 0x0000008400580947 */ /* 0x000fea0003800000 */
[----:B------:R-:W1:Y:S02]  /*48b0*/  LDCU UR5, c[0x0][0x384] ;  /* 0x00007080ff0577ac */ /* 0x000e640008000800 */
[----:B-1----:R-:W-:-:S09]  /*48c0*/  UISETP.NE.AND UP0, UPT, UR5, URZ, UPT ;  /* 0x000000ff0500728c */ /* 0x002fd2000bf05270 */
[----:B------:R-:W-:Y:S05]  /*48d0*/  BRA.U UP0, `(.L_x_93) ;  /* 0x0000004100bc7547 */ /* 0x000fea000b800000 */
[----:B------:R-:W-:-:S09]  /*48e0*/  UISETP.NE.AND UP0, UPT, UR41, URZ, UPT ;  /* 0x000000ff2900728c */ /* 0x000fd2000bf05270 */
[----:B------:R-:W-:Y:S05]  /*48f0*/  BRA.U UP0, `(.L_x_94) ;  /* 0x0000000100047547 */ /* 0x000fea000b800000 */
[----:B------:R-:W-:Y:S05]  /*4900*/  BPT.TRAP 0x1 ;  /* 0x000000040000795c */ /* 0x000fea0000300000 */
.L_x_94:
[----:B------:R-:W1:Y:S01]  /*4910*/  S2R R16, SR_CgaCtaId ;  /* 0x0000000000107919 */ /* 0x000e620000008800 */
[----:B------:R-:W-:Y:S01]  /*4920*/  MOV R5, 0x400 ;  /* 0x0000040000057802 */ /* 0x000fe20000000f00 */
[----:B------:R-:W-:Y:S01]  /*4930*/  BSSY B0, `(.L_x_95) ;  /* 0x0000005000007945 */ /* 0x000fe20003800000 */
[----:B------:R-:W-:Y:S02]  /*4940*/  SHF.L.U32 R3, R57, 0x1f, RZ ;  /* 0x0000001f39037819 */ /* 0x000fe400000006ff */
[----:B-1----:R-:W-:-:S04]  /*4950*/  LEA R16, R16, R5, 0x18 ;  /* 0x0000000510107211 */ /* 0x002fc800078ec0ff */
[----:B------:R-:W1:Y:S02]  /*4960*/  SYNCS.PHASECHK.TRANS64.TRYWAIT P0, [R16+URZ+0x1c0c0], R3 ;  /* 0x01c0c003100075a7 */ /* 0x000e6400080011ff */
[----:B-1----:R-:W-:Y:S05]  /*4970*/  @!P0 BRA `(.L_x_96) ;  /* 0x0000017c00248947 */ /* 0x002fea0003800000 */
.L_x_428:
[----:B------:R-:W-:Y:S05]  /*4980*/  BSYNC B0 ;  /* 0x0000000000007941 */ /* 0x000fea0003800000 */
.L_x_95:
[----:B------:R-:W-:Y:S01]  /*4990*/  ISETP.NE.AND P0, PT, R60, RZ, PT ;  /* 0x000000ff3c00720c */ /* 0x000fe20003f05270 */
[----:B------:R-:W-:-:S12]  /*49a0*/  BSSY.RECONVERGENT B6, `(.L_x_97) ;  /* 0x0000232000067945 */ /* 0x000fd80003800200 */
[----:B------:R-:W-:Y:S05]  /*49b0*/  @P0 BRA `(.L_x_98) ;  /* 0x0000002000c00947 */ /* 0x000fea0003800000 */
[----:B------:R-:W2:Y:S01]  /*49c0*/  LDC.64 R10, c[0x4][0xa0] ;  /* 0x01002800ff0a7b82 */ /* 0x000ea20000000a00 */
[----:B------:R-:W-:Y:S01]  /*49d0*/  MOV R17, 0x0 ;  /* 0x0000000000117802 */ /* 0x000fe20000000f00 */
[----:B------:R-:W3:Y:S01]  /*49e0*/  LDCU.64 UR4, c[0x4][0xd0] ;  /* 0x01001a00ff0477ac */ /* 0x000ee20008000a00 */
[----:B------:R-:W-:Y:S02]  /*49f0*/  MOV R6, UR38 ;  /* 0x0000002600067c02 */ /* 0x000fe40008000f00 */
[----:B------:R-:W-:-:S03]  /*4a00*/  MOV R7, UR37 ;  /* 0x0000002500077c02 */ /* 0x000fc60008000f00 */
[----:B------:R4:W1:Y:S01]  /*4a10*/  LDC.64 R8, c[0x4][R17] ;  /* 0x0100000011087b82 */ /* 0x0008620000000a00 */
[----:B---3--:R-:W-:Y:S02]  /*4a20*/  IMAD.U32 R4, RZ, RZ, UR4 ;  /* 0x00000004ff047e24 */ /* 0x008fe4000f8e00ff */
[----:B------:R-:W-:Y:S01]  /*4a30*/  IMAD.U32 R5, RZ, RZ, UR5 ;  /* 0x00000005ff057e24 */ /* 0x000fe2000f8e00ff */
[----:B--2---:R4:W-:Y:S04]  /*4a40*/  STL.64 [R1], R10 ;  /* 0x0000000a01007387 */ /* 0x0049e80000100a00 */
[----:B------:R-:W-:-:S07]  /*4a50*/  LEPC R20, `(.L_x_99) ;  /* 0x000000001014794e */ /* 0x000fce0000000000 */
[----:B-1--4-:R-:W-:Y:S05]  /*4a60*/  CALL.ABS.NOINC R8 ;  /* 0x0000000008007343 */ /* 0x012fea0003c00000 */
.L_x_99:
[----:B------:R-:W-:Y:S01]  /*4a70*/  IMAD.MOV.U32 R8, RZ, RZ, 0x3 ;  /* 0x00000003ff087424 */ /* 0x000fe200078e00ff */
[----:B------:R1:W2:Y:S01]  /*4a80*/  LDC.64 R10, c[0x4][R17] ;  /* 0x01000000110a7b82 */ /* 0x0002a20000000a00 */
[----:B------:R-:W-:Y:S01]  /*4a90*/  IMAD.MOV.U32 R9, RZ, RZ, 0x4 ;  /* 0x00000004ff097424 */ /* 0x000fe200078e00ff */
[----:B------:R-:W3:Y:S01]  /*4aa0*/  LDCU.64 UR4, c[0x4][0xe8] ;  /* 0x01001d00ff0477ac */ /* 0x000ee20008000a00 */
[----:B------:R-:W-:Y:S01]  /*4ab0*/  MOV R6, UR38 ;  /* 0x0000002600067c02 */ /* 0x000fe20008000f00 */
[----:B------:R1:W-:Y:S01]  /*4ac0*/  STL [R1+0x8], R8 ;  /* 0x0000080801007387 */ /* 0x0003e20000100800 */
[----:B------:R-:W-:-:S03]  /*4ad0*/  MOV R7, UR37 ;  /* 0x0000002500077c02 */ /* 0x000fc60008000f00 */
[----:B------:R1:W-:Y:S01]  /*4ae0*/  STL.64 [R1], R8 ;  /* 0x0000000801007387 */ /* 0x0003e20000100a00 */
[----:B---3--:R-:W-:Y:S01]  /*4af0*/  MOV R4, UR4 ;  /* 0x0000000400047c02 */ /* 0x008fe20008000f00 */
[----:B------:R-:W-:Y:S02]  /*4b00*/  IMAD.U32 R5, RZ, RZ, UR5 ;  /* 0x00000005ff057e24 */ /* 0x000fe4000f8e00ff */
[----:B------:R-:W-:-:S07]  /*4b10*/  LEPC R20, `(.L_x_100) ;  /* 0x000000001014794e */ /* 0x000fce0000000000 */
[----:B-12---:R-:W-:Y:S05]  /*4b20*/  CALL.ABS.NOINC R10 ;  /* 0x000000000a007343 */ /* 0x006fea0003c00000 */
.L_x_100:
[----:B------:R1:W2:Y:S01]  /*4b30*/  LDC.64 R8, c[0x4][R17] ;  /* 0x0100000011087b82 */ /* 0x0002a20000000a00 */
[----:B------:R-:W3:Y:S01]  /*4b40*/  LDCU.64 UR4, c[0x4][0xe0] ;  /* 0x01001c00ff0477ac */ /* 0x000ee20008000a00 */
[----:B------:R-:W-:Y:S01]  /*4b50*/  CS2R R6, SRZ ;  /* 0x0000000000067805 */ /* 0x000fe2000001ff00 */
[----:B---3--:R-:W-:Y:S01]  /*4b60*/  IMAD.U32 R4, RZ, RZ, UR4 ;  /* 0x00000004ff047e24 */ /* 0x008fe2000f8e00ff */
[----:B------:R-:W-:-:S04]  /*4b70*/  MOV R5, UR5 ;  /* 0x0000000500057c02 */ /* 0x000fc80008000f00 */
[----:B------:R-:W-:-:S07]  /*4b80*/  LEPC R20, `(.L_x_101) ;  /* 0x000000001014794e */ /* 0x000fce0000000000 */
[----:B-12---:R-:W-:Y:S05]  /*4b90*/  CALL.ABS.NOINC R8 ;  /* 0x0000000008007343 */ /* 0x006fea0003c00000 */
.L_x_101:
[----:B------:R1:W2:Y:S01]  /*4ba0*/  LDC.64 R8, c[0x4][R17] ;  /* 0x0100000011087b82 */ /* 0x0002a20000000a00 */
[----:B------:R-:W3:Y:S01]  /*4bb0*/  LDCU.64 UR4, c[0x4][0xf0] ;  /* 0x01001e00ff0477ac */ /* 0x000ee20008000a00 */
[----:B------:R-:W-:Y:S01]  /*4bc0*/  CS2R R6, SRZ ;  /* 0x0000000000067805 */ /* 0x000fe2000001ff00 */
[----:B---3--:R-:W-:Y:S01]  /*4bd0*/  IMAD.U32 R4, RZ, RZ, UR4 ;  /* 0x00000004ff047e24 */ /* 0x008fe2000f8e00ff */
[----:B------:R-:W-:-:S04]  /*4be0*/  MOV R5, UR5 ;  /* 0x0000000500057c02 */ /* 0x000fc80008000f00 */
[----:B------:R-:W-:-:S07]  /*4bf0*/  LEPC R20, `(.L_x_102) ;  /* 0x000000001014794e */ /* 0x000fce0000000000 */
[----:B-12---:R-:W-:Y:S05]  /*4c00*/  CALL.ABS.NOINC R8 ;  /* 0x0000000008007343 */ /* 0x006fea0003c00000 */
.L_x_102:
[----:B------:R1:W2:Y:S01]  /*4c10*/  LDC.64 R8, c[0x4][R17] ;  /* 0x0100000011087b82 */ /* 0x0002a20000000a00 */
[----:B------:R-:W3:Y:S01]  /*4c20*/  LDCU.64 UR4, c[0x4][0xf8] ;  /* 0x01001f00ff0477ac */ /* 0x000ee20008000a00 */
[----:B------:R-:W-:Y:S01]  /*4c30*/  CS2R R6, SRZ ;  /* 0x0000000000067805 */ /* 0x000fe2000001ff00 */
[----:B---3--:R-:W-:Y:S01]  /*4c40*/  IMAD.U32 R4, RZ, RZ, UR4 ;  /* 0x00000004ff047e24 */ /* 0x008fe2000f8e00ff */
[----:B------:R-:W-:-:S04]  /*4c50*/  MOV R5, UR5 ;  /* 0x0000000500057c02 */ /* 0x000fc80008000f00 */
[----:B------:R-:W-:-:S07]  /*4c60*/  LEPC R20, `(.L_x_103) ;  /* 0x000000001014794e */ /* 0x000fce0000000000 */
[----:B-12---:R-:W-:Y:S05]  /*4c70*/  CALL.ABS.NOINC R8 ;  /* 0x0000000008007343 */ /* 0x006fea0003c00000 */
.L_x_103:
[----:B------:R-:W-:Y:S01]  /*4c80*/  HFMA2 R0, -RZ, RZ, 0, 9.5367431640625e-07 ;  /* 0x00000010ff007431 */ /* 0x000fe200000001ff */
[----:B------:R1:W2:Y:S01]  /*4c90*/  LDC.64 R8, c[0x4][R17] ;  /* 0x0100000011087b82 */ /* 0x0002a20000000a00 */
[----:B------:R-:W3:Y:S01]  /*4ca0*/  LDCU.64 UR4, c[0x4][0xc8] ;  /* 0x01001900ff0477ac */ /* 0x000ee20008000a00 */
[----:B------:R-:W-:Y:S01]  /*4cb0*/  MOV R6, UR38 ;  /* 0x0000002600067c02 */ /* 0x000fe20008000f00 */
[----:B------:R-:W-:Y:S01]  /*4cc0*/  IMAD.U32 R7, RZ, RZ, UR37 ;  /* 0x00000025ff077e24 */ /* 0x000fe2000f8e00ff */
[----:B------:R1:W-:Y:S01]  /*4cd0*/  STL [R1], R0 ;  /* 0x0000000001007387 */ /* 0x0003e20000100800 */
[----:B---3--:R-:W-:Y:S01]  /*4ce0*/  MOV R4, UR4 ;  /* 0x0000000400047c02 */ /* 0x008fe20008000f00 */
[----:B------:R-:W-:-:S04]  /*4cf0*/  IMAD.U32 R5, RZ, RZ, UR5 ;  /* 0x00000005ff057e24 */ /* 0x000fc8000f8e00ff */
[----:B------:R-:W-:-:S07]  /*4d00*/  LEPC R20, `(.L_x_104) ;  /* 0x000000001014794e */ /* 0x000fce0000000000 */
[----:B-12---:R-:W-:Y:S05]  /*4d10*/  CALL.ABS.NOINC R8 ;  /* 0x0000000008007343 */ /* 0x006fea0003c00000 */
.L_x_104:
[----:B------:R-:W1:Y:S01]  /*4d20*/  S2R R3, SR_SWINHI ;  /* 0x0000000000037919 */ /* 0x000e620000002f00 */
[----:B------:R2:W3:Y:S01]  /*4d30*/  LDC.64 R8, c[0x4][R17] ;  /* 0x0100000011087b82 */ /* 0x0004e20000000a00 */
[----:B------:R-:W4:Y:S01]  /*4d40*/  LDCU.64 UR4, c[0x4][0x100] ;  /* 0x01002000ff0477ac */ /* 0x000f220008000a00 */
[----:B------:R-:W-:Y:S01]  /*4d50*/  MOV R6, UR38 ;  /* 0x0000002600067c02 */ /* 0x000fe20008000f00 */
[----:B------:R-:W-:Y:S01]  /*4d60*/  IMAD.U32 R7, RZ, RZ, UR37 ;  /* 0x00000025ff077e24 */ /* 0x000fe2000f8e00ff */
[----:B------:R-:W-:Y:S02]  /*4d70*/  MOV R4, R16 ;  /* 0x0000001000047202 */ /* 0x000fe40000000f00 */
[----:B-1----:R-:W-:Y:S02]  /*4d80*/  MOV R5, R3 ;  /* 0x0000000300057202 */ /* 0x002fe40000000f00 */
[----:B------:R-:W-:Y:S02]  /*4d90*/  IADD3 R10, P0, PT, R4, 0x14000, RZ ;  /* 0x00014000040a7810 */ /* 0x000fe40007f1e0ff */
[----:B----4-:R-:W-:-:S03]  /*4da0*/  MOV R4, UR4 ;  /* 0x0000000400047c02 */ /* 0x010fc60008000f00 */
[----:B------:R-:W-:Y:S02]  /*4db0*/  IMAD.X R11, RZ, RZ, R5, P0 ;  /* 0x000000ffff0b7224 */ /* 0x000fe400000e0605 */
[----:B------:R-:W-:-:S03]  /*4dc0*/  IMAD.U32 R5, RZ, RZ, UR5 ;  /* 0x00000005ff057e24 */ /* 0x000fc6000f8e00ff */
[----:B------:R2:W-:Y:S04]  /*4dd0*/  STL.64 [R1], R10 ;  /* 0x0000000a01007387 */ /* 0x0005e80000100a00 */
[----:B------:R-:W-:-:S07]  /*4de0*/  LEPC R20, `(.L_x_105) ;  /* 0x000000001014794e */ /* 0x000fce0000000000 */
[----:B--23--:R-:W-:Y:S05]  /*4df0*/  CALL.ABS.NOINC R8 ;  /* 0x0000000008007343 */ /* 0x00cfea0003c00000 */
.L_x_105:
[----:B------:R-:W1:Y:S01]  /*4e00*/  LDC.64 R10, c[0x4][0xd8] ;  /* 0x01003600ff0a7b82 */ /* 0x000e620000000a00 */
[----:B------:R-:W2:Y:S01]  /*4e10*/  LDCU.64 UR4, c[0x4][0xd0] ;  /* 0x01001a00ff0477ac */ /* 0x000ea20008000a00 */
[----:B------:R-:W-:Y:S02]  /*4e20*/  MOV R6, UR38 ;  /* 0x0000002600067c02 */ /* 0x000fe40008000f00 */
[----:B------:R-:W-:-:S04]  /*4e30*/  MOV R7, UR37 ;  /* 0x0000002500077c02 */ /* 0x000fc80008000f00 */
[----:B------:R3:W4:Y:S01]  /*4e40*/  LDC.64 R8, c[0x4][R17] ;  /* 0x0100000011087b82 */ /* 0x0007220000000a00 */
[----:B--2---:R-:W-:Y:S02]  /*4e50*/  IMAD.U32 R4, RZ, RZ, UR4 ;  /* 0x00000004ff047e24 */ /* 0x004fe4000f8e00ff */
[----:B------:R-:W-:Y:S01]  /*4e60*/  IMAD.U32 R5, RZ, RZ, UR5 ;  /* 0x00000005ff057e24 */ /* 0x000fe2000f8e00ff */
[----:B-1----:R3:W-:Y:S04]  /*4e70*/  STL.64 [R1], R10 ;  /* 0x0000000a01007387 */ /* 0x0027e80000100a00 */
[----:B------:R-:W-:-:S07]  /*4e80*/  LEPC R20, `(.L_x_106) ;  /* 0x000000001014794e */ /* 0x000fce0000000000 */
[----:B---34-:R-:W-:Y:S05]  /*4e90*/  CALL.ABS.NOINC R8 ;  /* 0x0000000008007343 */ /* 0x018fea0003c00000 */
.L_x_106:
[----:B------:R-:W-:Y:S01]  /*4ea0*/  HFMA2 R0, -RZ, RZ, 0, 2.384185791015625e-06 ;  /* 0x00000028ff007431 */ /* 0x000fe200000001ff */
        /* <DEDUP_REMOVED lines=9> */
.L_x_107:
        /* <DEDUP_REMOVED lines=10> */
.L_x_108:
[----:B------:R1:W2:Y:S01]  /*4fe0*/  LDC.64 R8, c[0x4][R17] ;  /* 0x0100000011087b82 */ /* 0x0002a20000000a00 */
[----:B------:R-:W3:Y:S01]  /*4ff0*/  LDCU.64 UR4, c[0x4][0xe0] ;  /* 0x01001c00ff0477ac */ /* 0x000ee20008000a00 */
[----:B------:R-:W-:Y:S01]  /*5000*/  CS2R R6, SRZ ;  /* 0x0000000000067805 */ /* 0x000fe2000001ff00 */
[----:B---3--:R-:W-:Y:S01]  /*5010*/  IMAD.U32 R4, RZ, RZ, UR4 ;  /* 0x00000004ff047e24 */ /* 0x008fe2000f8e00ff */
[----:B------:R-:W-:-:S04]  /*5020*/  MOV R5, UR5 ;  /* 0x0000000500057c02 */ /* 0x000fc80008000f00 */
[----:B------:R-:W-:-:S07]  /*5030*/  LEPC R20, `(.L_x_109) ;  /* 0x000000001014794e */ /* 0x000fce0000000000 */
[----:B-12---:R-:W-:Y:S05]  /*5040*/  CALL.ABS.NOINC R8 ;  /* 0x0000000008007343 */ /* 0x006fea0003c00000 */
.L_x_109:
[----:B------:R-:W-:Y:S01]  /*5050*/  HFMA2 R0, -RZ, RZ, 0, 4.76837158203125e-07 ;  /* 0x00000008ff007431 */ /* 0x000fe200000001ff */
        /* <DEDUP_REMOVED lines=9> */
.L_x_110:
[----:B------:R-:W-:Y:S01]  /*50f0*/  HFMA2 R0, -RZ, RZ, 0, 2.6226043701171875e-06 ;  /* 0x0000002cff007431 */ /* 0x000fe200000001ff */
        /* <DEDUP_REMOVED lines=9> */
.L_x_111:
[----:B------:R1:W2:Y:S01]  /*5190*/  LDC.64 R8, c[0x4][R17] ;  /* 0x0100000011087b82 */ /* 0x0002a20000000a00 */
[----:B------:R-:W3:Y:S01]  /*51a0*/  LDCU.64 UR4, c[0x4][0xe0] ;  /* 0x01001c00ff0477ac */ /* 0x000ee20008000a00 */
[----:B------:R-:W-:Y:S01]  /*51b0*/  CS2R R6, SRZ ;  /* 0x0000000000067805 */ /* 0x000fe2000001ff00 */
[----:B---3--:R-:W-:Y:S01]  /*51c0*/  IMAD.U32 R4, RZ, RZ, UR4 ;  /* 0x00000004ff047e24 */ /* 0x008fe2000f8e00ff */
[----:B------:R-:W-:-:S04]  /*51d0*/  MOV R5, UR5 ;  /* 0x0000000500057c02 */ /* 0x000fc80008000f00 */
[----:B------:R-:W-:-:S07]  /*51e0*/  LEPC R20, `(.L_x_112) ;  /* 0x000000001014794e */ /* 0x000fce0000000000 */
[----:B-12---:R-:W-:Y:S05]  /*51f0*/  CALL.ABS.NOINC R8 ;  /* 0x0000000008007343 */ /* 0x006fea0003c00000 */
.L_x_112:
        /* <DEDUP_REMOVED lines=10> */
.L_x_113:
[----:B------:R-:W-:Y:S01]  /*52a0*/  HFMA2 R0, -RZ, RZ, 0, 2.443790435791015625e-06 ;  /* 0x00000029ff007431 */ /* 0x000fe200000001ff */
        /* <DEDUP_REMOVED lines=9> */
.L_x_114:
        /* <DEDUP_REMOVED lines=10> */
.L_x_115:
        /* <DEDUP_REMOVED lines=10> */
.L_x_116:
[----:B------:R1:W2:Y:S01]  /*5480*/  LDC.64 R8, c[0x4][R17] ;  /* 0x0100000011087b82 */ /* 0x0002a20000000a00 */
[----:B------:R-:W3:Y:S01]  /*5490*/  LDCU.64 UR4, c[0x4][0xe0] ;  /* 0x01001c00ff0477ac */ /* 0x000ee20008000a00 */
[----:B------:R-:W-:Y:S01]  /*54a0*/  CS2R R6, SRZ ;  /* 0x0000000000067805 */ /* 0x000fe2000001ff00 */
[----:B---3--:R-:W-:Y:S01]  /*54b0*/  IMAD.U32 R4, RZ, RZ, UR4 ;  /* 0x00000004ff047e24 */ /* 0x008fe2000f8e00ff */
[----:B------:R-:W-:-:S04]  /*54c0*/  MOV R5, UR5 ;  /* 0x0000000500057c02 */ /* 0x000fc80008000f00 */
[----:B------:R-:W-:-:S07]  /*54d0*/  LEPC R20, `(.L_x_117) ;  /* 0x000000001014794e */ /* 0x000fce0000000000 */
[----:B-12---:R-:W-:Y:S05]  /*54e0*/  CALL.ABS.NOINC R8 ;  /* 0x0000000008007343 */ /* 0x006fea0003c00000 */
.L_x_117:
[----:B------:R-:W-:Y:S01]  /*54f0*/  HFMA2 R0, -RZ, RZ, 0, 3.814697265625e-06 ;  /* 0x00000040ff007431 */ /* 0x000fe200000001ff */
        /* <DEDUP_REMOVED lines=9> */
.L_x_118:
        /* <DEDUP_REMOVED lines=10> */
.L_x_119:
[----:B------:R1:W2:Y:S01]  /*5630*/  LDC.64 R8, c[0x4][R17] ;  /* 0x0100000011087b82 */ /* 0x0002a20000000a00 */
[----:B------:R-:W3:Y:S01]  /*5640*/  LDCU.64 UR4, c[0x4][0xe0] ;  /* 0x01001c00ff0477ac */ /* 0x000ee20008000a00 */
[----:B------:R-:W-:Y:S01]  /*5650*/  CS2R R6, SRZ ;  /* 0x0000000000067805 */ /* 0x000fe2000001ff00 */
[----:B---3--:R-:W-:Y:S01]  /*5660*/  IMAD.U32 R4, RZ, RZ, UR4 ;  /* 0x00000004ff047e24 */ /* 0x008fe2000f8e00ff */
[----:B------:R-:W-:-:S04]  /*5670*/  MOV R5, UR5 ;  /* 0x0000000500057c02 */ /* 0x000fc80008000f00 */
[----:B------:R-:W-:-:S07]  /*5680*/  LEPC R20, `(.L_x_120) ;  /* 0x000000001014794e */ /* 0x000fce0000000000 */
[----:B-12---:R-:W-:Y:S05]  /*5690*/  CALL.ABS.NOINC R8 ;  /* 0x0000000008007343 */ /* 0x006fea0003c00000 */
.L_x_120:
[----:B------:R-:W-:Y:S01]  /*56a0*/  HFMA2 R0, -RZ, RZ, 0, 5.9604644775390625e-08 ;  /* 0x00000001ff007431 */ /* 0x000fe200000001ff */
        /* <DEDUP_REMOVED lines=9> */
.L_x_121:
        /* <DEDUP_REMOVED lines=10> */
.L_x_122:
        /* <DEDUP_REMOVED lines=10> */
.L_x_123:
        /* <DEDUP_REMOVED lines=10> */
.L_x_124:
[----:B------:R1:W2:Y:S01]  /*5920*/  LDC.64 R8, c[0x4][R17] ;  /* 0x0100000011087b82 */ /* 0x0002a20000000a00 */
[----:B------:R-:W3:Y:S01]  /*5930*/  LDCU.64 UR4, c[0x4][0xe0] ;  /* 0x01001c00ff0477ac */ /* 0x000ee20008000a00 */
[----:B------:R-:W-:Y:S01]  /*5940*/  CS2R R6, SRZ ;  /* 0x0000000000067805 */ /* 0x000fe2000001ff00 */
[----:B---3--:R-:W-:Y:S01]  /*5950*/  IMAD.U32 R4, RZ, RZ, UR4 ;  /* 0x00000004ff047e24 */ /* 0x008fe2000f8e00ff */
[----:B------:R-:W-:-:S04]  /*5960*/  MOV R5, UR5 ;  /* 0x0000000500057c02 */ /* 0x000fc80008000f00 */
[----:B------:R-:W-:-:S07]  /*5970*/  LEPC R20, `(.L_x_125) ;  /* 0x000000001014794e */ /* 0x000fce0000000000 */
[----:B-12---:R-:W-:Y:S05]  /*5980*/  CALL.ABS.NOINC R8 ;  /* 0x0000000008007343 */ /* 0x006fea0003c00000 */
.L_x_125:
        /* <DEDUP_REMOVED lines=10> */
.L_x_126:
        /* <DEDUP_REMOVED lines=10> */
.L_x_127:
[----:B------:R1:W2:Y:S01]  /*5ad0*/  LDC.64 R8, c[0x4][R17] ;  /* 0x0100000011087b82 */ /* 0x0002a20000000a00 */
[----:B------:R-:W3:Y:S01]  /*5ae0*/  LDCU.64 UR4, c[0x4][0xe0] ;  /* 0x01001c00ff0477ac */ /* 0x000ee20008000a00 */
[----:B------:R-:W-:Y:S01]  /*5af0*/  CS2R R6, SRZ ;  /* 0x0000000000067805 */ /* 0x000fe2000001ff00 */
[----:B---3--:R-:W-:Y:S01]  /*5b00*/  IMAD.U32 R4, RZ, RZ, UR4 ;  /* 0x00000004ff047e24 */ /* 0x008fe2000f8e00ff */
[----:B------:R-:W-:-:S04]  /*5b10*/  MOV R5, UR5 ;  /* 0x0000000500057c02 */ /* 0x000fc80008000f00 */
[----:B------:R-:W-:-:S07]  /*5b20*/  LEPC R20, `(.L_x_128) ;  /* 0x000000001014794e */ /* 0x000fce0000000000 */
[----:B-12---:R-:W-:Y:S05]  /*5b30*/  CALL.ABS.NOINC R8 ;  /* 0x0000000008007343 */ /* 0x006fea0003c00000 */
.L_x_128:
[----:B------:R-:W-:Y:S01]  /*5b40*/  HFMA2 R0, -RZ, RZ, 0, 1.1920928955078125e-07 ;  /* 0x00000002ff007431 */ /* 0x000fe200000001ff */
        /* <DEDUP_REMOVED lines=9> */
.L_x_129:
        /* <DEDUP_REMOVED lines=10> */
.L_x_130:
        /* <DEDUP_REMOVED lines=10> */
.L_x_131:
        /* <DEDUP_REMOVED lines=10> */
.L_x_132:
        /* <DEDUP_REMOVED lines=10> */
.L_x_133:
        /* <DEDUP_REMOVED lines=10> */
.L_x_134:
[----:B------:R1:W2:Y:S01]  /*5f00*/  LDC.64 R8, c[0x4][R17] ;  /* 0x0100000011087b82 */ /* 0x0002a20000000a00 */
[----:B------:R-:W3:Y:S01]  /*5f10*/  LDCU.64 UR4, c[0x4][0xe0] ;  /* 0x01001c00ff0477ac */ /* 0x000ee20008000a00 */
[----:B------:R-:W-:Y:S01]  /*5f20*/  CS2R R6, SRZ ;  /* 0x0000000000067805 */ /* 0x000fe2000001ff00 */
[----:B---3--:R-:W-:Y:S01]  /*5f30*/  IMAD.U32 R4, RZ, RZ, UR4 ;  /* 0x00000004ff047e24 */ /* 0x008fe2000f8e00ff */
[----:B------:R-:W-:-:S04]  /*5f40*/  MOV R5, UR5 ;  /* 0x0000000500057c02 */ /* 0x000fc80008000f00 */
[----:B------:R-:W-:-:S07]  /*5f50*/  LEPC R20, `(.L_x_135) ;  /* 0x000000001014794e */ /* 0x000fce0000000000 */
[----:B-12---:R-:W-:Y:S05]  /*5f60*/  CALL.ABS.NOINC R8 ;  /* 0x0000000008007343 */ /* 0x006fea0003c00000 */
.L_x_135:
        /* <DEDUP_REMOVED lines=10> */
.L_x_136:
        /* <DEDUP_REMOVED lines=10> */
.L_x_137:
[----:B------:R1:W2:Y:S01]  /*60b0*/  LDC.64 R8, c[0x4][R17] ;  /* 0x0100000011087b82 */ /* 0x0002a20000000a00 */
[----:B------:R-:W3:Y:S01]  /*60c0*/  LDCU.64 UR4, c[0x4][0xe0] ;  /* 0x01001c00ff0477ac */ /* 0x000ee20008000a00 */
[----:B------:R-:W-:Y:S01]  /*60d0*/  CS2R R6, SRZ ;  /* 0x0000000000067805 */ /* 0x000fe2000001ff00 */
[----:B---3--:R-:W-:Y:S01]  /*60e0*/  IMAD.U32 R4, RZ, RZ, UR4 ;  /* 0x00000004ff047e24 */ /* 0x008fe2000f8e00ff */
[----:B------:R-:W-:-:S04]  /*60f0*/  MOV R5, UR5 ;  /* 0x0000000500057c02 */ /* 0x000fc80008000f00 */
[----:B------:R-:W-:-:S07]  /*6100*/  LEPC R20, `(.L_x_138) ;  /* 0x000000001014794e */ /* 0x000fce0000000000 */
[----:B-12---:R-:W-:Y:S05]  /*6110*/  CALL.ABS.NOINC R8 ;  /* 0x0000000008007343 */ /* 0x006fea0003c00000 */
.L_x_138:
[----:B------:R-:W-:Y:S01]  /*6120*/  HFMA2 R0, -RZ, RZ, 0, 3.0517578125e-05 ;  /* 0x00000200ff007431 */ /* 0x000fe200000001ff */
        /* <DEDUP_REMOVED lines=9> */
.L_x_139:
        /* <DEDUP_REMOVED lines=10> */
.L_x_140:
        /* <DEDUP_REMOVED lines=10> */
.L_x_141:
        /* <DEDUP_REMOVED lines=10> */
.L_x_142:
[----:B------:R1:W2:Y:S01]  /*63a0*/  LDC.64 R8, c[0x4][R17] ;  /* 0x0100000011087b82 */ /* 0x0002a20000000a00 */
[----:B------:R-:W3:Y:S01]  /*63b0*/  LDCU.64 UR4, c[0x4][0xe0] ;  /* 0x01001c00ff0477ac */ /* 0x000ee20008000a00 */
[----:B------:R-:W-:Y:S01]  /*63c0*/  CS2R R6, SRZ ;  /* 0x0000000000067805 */ /* 0x000fe2000001ff00 */
[----:B---3--:R-:W-:Y:S01]  /*63d0*/  IMAD.U32 R4, RZ, RZ, UR4 ;  /* 0x00000004ff047e24 */ /* 0x008fe2000f8e00ff */
[----:B------:R-:W-:-:S04]  /*63e0*/  MOV R5, UR5 ;  /* 0x0000000500057c02 */ /* 0x000fc80008000f00 */
[----:B------:R-:W-:-:S07]  /*63f0*/  LEPC R20, `(.L_x_143) ;  /* 0x000000001014794e */ /* 0x000fce0000000000 */
[----:B-12---:R-:W-:Y:S05]  /*6400*/  CALL.ABS.NOINC R8 ;  /* 0x0000000008007343 */ /* 0x006fea0003c00000 */
.L_x_143:
        /* <DEDUP_REMOVED lines=10> */
.L_x_144:
        /* <DEDUP_REMOVED lines=10> */
.L_x_145:
[----:B------:R1:W2:Y:S01]  /*6550*/  LDC.64 R8, c[0x4][R17] ;  /* 0x0100000011087b82 */ /* 0x0002a20000000a00 */
[----:B------:R-:W3:Y:S01]  /*6560*/  LDCU.64 UR4, c[0x4][0xe0] ;  /* 0x01001c00ff0477ac */ /* 0x000ee20008000a00 */
[----:B------:R-:W-:Y:S01]  /*6570*/  CS2R R6, SRZ ;  /* 0x0000000000067805 */ /* 0x000fe2000001ff00 */
[----:B---3--:R-:W-:Y:S01]  /*6580*/  IMAD.U32 R4, RZ, RZ, UR4 ;  /* 0x00000004ff047e24 */ /* 0x008fe2000f8e00ff */
[----:B------:R-:W-:-:S04]  /*6590*/  MOV R5, UR5 ;  /* 0x0000000500057c02 */ /* 0x000fc80008000f00 */
[----:B------:R-:W-:-:S07]  /*65a0*/  LEPC R20, `(.L_x_146) ;  /* 0x000000001014794e */ /* 0x000fce0000000000 */
[----:B-12---:R-:W-:Y:S05]  /*65b0*/  CALL.ABS.NOINC R8 ;  /* 0x0000000008007343 */ /* 0x006fea0003c00000 */
.L_x_146:
[----:B------:R1:W-:Y:S01]  /*65c0*/  STL [R1], RZ ;  /* 0x000000ff01007387 */ /* 0x0003e20000100800 */
[----:B------:R1:W2:Y:S01]  /*65d0*/  LDC.64 R8, c[0x4][R17] ;  /* 0x0100000011087b82 */ /* 0x0002a20000000a00 */
[----:B------:R-:W3:Y:S01]  /*65e0*/  LDCU.64 UR4, c[0x4][0xc8] ;  /* 0x01001900ff0477ac */ /* 0x000ee20008000a00 */
[----:B------:R-:W-:Y:S02]  /*65f0*/  MOV R6, UR38 ;  /* 0x0000002600067c02 */ /* 0x000fe40008000f00 */
[----:B------:R-:W-:Y:S01]  /*6600*/  MOV R7, UR37 ;  /* 0x0000002500077c02 */ /* 0x000fe20008000f00 */
[----:B---3--:R-:W-:Y:S02]  /*6610*/  IMAD.U32 R4, RZ, RZ, UR4 ;  /* 0x00000004ff047e24 */ /* 0x008fe4000f8e00ff */
[----:B------:R-:W-:Y:S02]  /*6620*/  IMAD.U32 R5, RZ, RZ, UR5 ;  /* 0x00000005ff057e24 */ /* 0x000fe4000f8e00ff */
[----:B------:R-:W-:-:S07]  /*6630*/  LEPC R20, `(.L_x_147) ;  /* 0x000000001014794e */ /* 0x000fce0000000000 */
[----:B-12---:R-:W-:Y:S05]  /*6640*/  CALL.ABS.NOINC R8 ;  /* 0x0000000008007343 */ /* 0x006fea0003c00000 */
.L_x_147:
        /* <DEDUP_REMOVED lines=10> */
.L_x_148:
        /* <DEDUP_REMOVED lines=10> */
.L_x_149:
        /* <DEDUP_REMOVED lines=10> */
.L_x_150:
[----:B------:R1:W2:Y:S01]  /*6830*/  LDC.64 R8, c[0x4][R17] ;  /* 0x0100000011087b82 */ /* 0x0002a20000000a00 */
[----:B------:R-:W3:Y:S01]  /*6840*/  LDCU.64 UR4, c[0x4][0xe0] ;  /* 0x01001c00ff0477ac */ /* 0x000ee20008000a00 */
[----:B------:R-:W-:Y:S01]  /*6850*/  CS2R R6, SRZ ;  /* 0x0000000000067805 */ /* 0x000fe2000001ff00 */
[----:B---3--:R-:W-:Y:S01]  /*6860*/  IMAD.U32 R4, RZ, RZ, UR4 ;  /* 0x00000004ff047e24 */ /* 0x008fe2000f8e00ff */
[----:B------:R-:W-:-:S04]  /*6870*/  MOV R5, UR5 ;  /* 0x0000000500057c02 */ /* 0x000fc80008000f00 */
[----:B------:R-:W-:-:S07]  /*6880*/  LEPC R20, `(.L_x_151) ;  /* 0x000000001014794e */ /* 0x000fce0000000000 */
[----:B-12---:R-:W-:Y:S05]  /*6890*/  CALL.ABS.NOINC R8 ;  /* 0x0000000008007343 */ /* 0x006fea0003c00000 */
.L_x_151:
        /* <DEDUP_REMOVED lines=9> */
.L_x_152:
        /* <DEDUP_REMOVED lines=10> */
.L_x_153:
[----:B------:R1:W2:Y:S01]  /*69d0*/  LDC.64 R8, c[0x4][R17] ;  /* 0x0100000011087b82 */ /* 0x0002a20000000a00 */
[----:B------:R-:W3:Y:S01]  /*69e0*/  LDCU.64 UR4, c[0x4][0xe0] ;  /* 0x01001c00ff0477ac */ /* 0x000ee20008000a00 */
[----:B------:R-:W-:Y:S01]  /*69f0*/  CS2R R6, SRZ ;  /* 0x0000000000067805 */ /* 0x000fe2000001ff00 */
[----:B---3--:R-:W-:Y:S01]  /*6a00*/  IMAD.U32 R4, RZ, RZ, UR4 ;  /* 0x00000004ff047e24 */ /* 0x008fe2000f8e00ff */
[----:B------:R-:W-:-:S04]  /*6a10*/  MOV R5, UR5 ;  /* 0x0000000500057c02 */ /* 0x000fc80008000f00 */
[----:B------:R-:W-:-:S07]  /*6a20*/  LEPC R20, `(.L_x_154) ;  /* 0x000000001014794e */ /* 0x000fce0000000000 */
[----:B-12---:R-:W-:Y:S05]  /*6a30*/  CALL.ABS.NOINC R8 ;  /* 0x0000000008007343 */ /* 0x006fea0003c00000 */
.L_x_154:
[----:B------:R-:W-:Y:S01]  /*6a40*/  HFMA2 R0, -RZ, RZ, 0, 0.0078125 ;  /* 0x00002000ff007431 */ /* 0x000fe200000001ff */
        /* <DEDUP_REMOVED lines=9> */
.L_x_155:
        /* <DEDUP_REMOVED lines=10> */
.L_x_156:
        /* <DEDUP_REMOVED lines=10> */
.L_x_157:
        /* <DEDUP_REMOVED lines=10> */
.L_x_98:
[----:B------:R-:W-:Y:S05]  /*6cc0*/  BSYNC.RECONVERGENT B6 ;  /* 0x0000000000067941 */ /* 0x000fea0003800200 */
.L_x_97:
[----:B-1----:R-:W1:Y:S01]  /*6cd0*/  S2R R3, SR_SWINHI ;  /* 0x0000000000037919 */ /* 0x002e620000002f00 */
[----:B------:R-:W-:Y:S01]  /*6ce0*/  IMAD.SHL.U32 R40, R23, 0x2, RZ ;  /* 0x0000000217287824 */ /* 0x000fe200078e00ff */
[----:B------:R-:W2:Y:S04]  /*6cf0*/  LDCU.64 UR4, c[0x0][0x880] ;  /* 0x00011000ff0477ac */ /* 0x000ea80008000a00 */
[----:B------:R-:W-:Y:S02]  /*6d00*/  LOP3.LUT R40, R40, 0xfe, RZ, 0xc0, !PT ;  /* 0x000000fe28287812 */ /* 0x000fe400078ec0ff */
[----:B--2---:R-:W-:-:S04]  /*6d10*/  ISETP.NE.U32.AND P5, PT, RZ, UR4, PT ;  /* 0x00000004ff007c0c */ /* 0x004fc8000bfa5070 */
[----:B------:R-:W-:Y:S02]  /*6d20*/  ISETP.NE.AND.EX P5, PT, RZ, UR5, PT, P5 ;  /* 0x00000005ff007c0c */ /* 0x000fe4000bfa5350 */
[----:B------:R-:W-:Y:S02]  /*6d30*/  MOV R4, R16 ;  /* 0x0000001000047202 */ /* 0x000fe40000000f00 */
[----:B-1----:R-:W-:-:S03]  /*6d40*/  MOV R5, R3 ;  /* 0x0000000300057202 */ /* 0x002fc60000000f00 */
[----:B------:R-:W-:-:S03]  /*6d50*/  IMAD.WIDE.U32 R40, R40, 0x2, R4 ;  /* 0x0000000228287825 */ /* 0x000fc600078e0004 */
[C---:B------:R-:W-:Y:S02]  /*6d60*/  IADD3 R9, P0, PT, R40.reuse, 0x14200, RZ ;  /* 0x0001420028097810 */ /* 0x040fe40007f1e0ff */
[C---:B------:R-:W-:Y:S02]  /*6d70*/  IADD3 R7, P1, PT, R40.reuse, 0x14400, RZ ;  /* 0x0001440028077810 */ /* 0x040fe40007f3e0ff */
[C---:B------:R-:W-:Y:S01]  /*6d80*/  IADD3 R5, P2, PT, R40.reuse, 0x14600, RZ ;  /* 0x0001460028057810 */ /* 0x040fe20007f5e0ff */
[--C-:B------:R-:W-:Y:S01]  /*6d90*/  IMAD.X R53, RZ, RZ, R41.reuse, P0 ;  /* 0x000000ffff357224 */ /* 0x100fe200000e0629 */
[----:B------:R-:W-:Y:S01]  /*6da0*/  IADD3 R3, P3, PT, R40, 0x14000, RZ ;  /* 0x0001400028037810 */ /* 0x000fe20007f7e0ff */
[--C-:B------:R-:W-:Y:S02]  /*6db0*/  IMAD.X R51, RZ, RZ, R41.reuse, P1 ;  /* 0x000000ffff337224 */ /* 0x100fe400008e0629 */
[----:B------:R-:W-:Y:S01]  /*6dc0*/  IMAD.X R49, RZ, RZ, R41, P2 ;  /* 0x000000ffff317224 */ /* 0x000fe200010e0629 */
[----:B------:R-:W-:Y:S01]  /*6dd0*/  SHF.R.U64 R6, R9, 0x3, R53 ;  /* 0x0000000309067819 */ /* 0x000fe20000001235 */
[----:B------:R-:W-:Y:S01]  /*6de0*/  IMAD.X R55, RZ, RZ, R41, P3 ;  /* 0x000000ffff377224 */ /* 0x000fe200018e0629 */
[----:B------:R-:W-:-:S02]  /*6df0*/  SHF.R.U64 R4, R7, 0x3, R51 ;  /* 0x0000000307047819 */ /* 0x000fc40000001233 */
[----:B------:R-:W-:Y:S02]  /*6e00*/  SHF.R.U64 R0, R5, 0x3, R49 ;  /* 0x0000000305007819 */ /* 0x000fe40000001231 */
[----:B------:R-:W-:Y:S02]  /*6e10*/  SHF.R.U64 R8, R3, 0x3, R55 ;  /* 0x0000000303087819 */ /* 0x000fe40000001237 */
[----:B------:R-:W-:Y:S02]  /*6e20*/  LOP3.LUT R52, R9, 0x70, R6, 0x78, !PT ;  /* 0x0000007009347812 */ /* 0x000fe400078e7806 */
[----:B------:R-:W-:Y:S02]  /*6e30*/  LOP3.LUT R50, R7, 0x70, R4, 0x78, !PT ;  /* 0x0000007007327812 */ /* 0x000fe400078e7804 */
[----:B------:R-:W-:Y:S02]  /*6e40*/  IADD3 R9, P0, PT, R40, 0x14800, RZ ;  /* 0x0001480028097810 */ /* 0x000fe40007f1e0ff */
[----:B------:R-:W-:-:S02]  /*6e50*/  LOP3.LUT R48, R5, 0x70, R0, 0x78, !PT ;  /* 0x0000007005307812 */ /* 0x000fc400078e7800 */
[C---:B------:R-:W-:Y:S01]  /*6e60*/  IADD3 R7, P1, PT, R40.reuse, 0x14a00, RZ ;  /* 0x00014a0028077810 */ /* 0x040fe20007f3e0ff */
[--C-:B------:R-:W-:Y:S01]  /*6e70*/  IMAD.X R47, RZ, RZ, R41.reuse, P0 ;  /* 0x000000ffff2f7224 */ /* 0x100fe200000e0629 */
[----:B------:R-:W-:Y:S02]  /*6e80*/  LOP3.LUT R54, R3, 0x70, R8, 0x78, !PT ;  /* 0x0000007003367812 */ /* 0x000fe400078e7808 */
[C---:B------:R-:W-:Y:S01]  /*6e90*/  IADD3 R5, P2, PT, R40.reuse, 0x14c00, RZ ;  /* 0x00014c0028057810 */ /* 0x040fe20007f5e0ff */
[----:B------:R-:W-:Y:S01]  /*6ea0*/  IMAD.X R45, RZ, RZ, R41, P1 ;  /* 0x000000ffff2d7224 */ /* 0x000fe200008e0629 */
[----:B------:R-:W-:Y:S01]  /*6eb0*/  IADD3 R3, P3, PT, R40, 0x14e00, RZ ;  /* 0x00014e0028037810 */ /* 0x000fe20007f7e0ff */
[----:B------:R1:W-:Y:S01]  /*6ec0*/  ST.E desc[UR44][R54.64], RZ ;  /* 0x000000ff36007985 */ /* 0x0003e2000c10192c */
[----:B------:R-:W-:Y:S01]  /*6ed0*/  SHF.R.U64 R8, R9, 0x3, R47 ;  /* 0x0000000309087819 */ /* 0x000fe2000000122f */
[----:B------:R-:W-:Y:S01]  /*6ee0*/  IMAD.X R43, RZ, RZ, R41, P2 ;  /* 0x000000ffff2b7224 */ /* 0x000fe200010e0629 */
[----:B------:R-:W-:Y:S01]  /*6ef0*/  SHF.R.U64 R6, R7, 0x3, R45 ;  /* 0x0000000307067819 */ /* 0x000fe2000000122d */
[----:B------:R-:W-:Y:S01]  /*6f00*/  IMAD.X R39, RZ, RZ, R41, P3 ;  /* 0x000000ffff277224 */ /* 0x000fe200018e0629 */
[----:B------:R-:W-:Y:S01]  /*6f10*/  LOP3.LUT R46, R9, 0x70, R8, 0x78, !PT ;  /* 0x00000070092e7812 */ /* 0x000fe200078e7808 */
[----:B------:R1:W-:Y:S01]  /*6f20*/  ST.E desc[UR44][R52.64], RZ ;  /* 0x000000ff34007985 */ /* 0x0003e2000c10192c */
[----:B------:R-:W-:-:S02]  /*6f30*/  SHF.R.U64 R4, R5, 0x3, R43 ;  /* 0x0000000305047819 */ /* 0x000fc4000000122b */
[----:B------:R-:W-:Y:S01]  /*6f40*/  SHF.R.U64 R0, R3, 0x3, R39 ;  /* 0x0000000303007819 */ /* 0x000fe20000001227 */
[----:B------:R1:W-:Y:S01]  /*6f50*/  ST.E desc[UR44][R50.64], RZ ;  /* 0x000000ff32007985 */ /* 0x0003e2000c10192c */
[----:B------:R-:W-:Y:S02]  /*6f60*/  LOP3.LUT R44, R7, 0x70, R6, 0x78, !PT ;  /* 0x00000070072c7812 */ /* 0x000fe400078e7806 */
[C---:B------:R-:W-:Y:S01]  /*6f70*/  IADD3 R9, P0, PT, R40.reuse, 0x15000, RZ ;  /* 0x0001500028097810 */ /* 0x040fe20007f1e0ff */
[----:B------:R1:W-:Y:S01]  /*6f80*/  ST.E desc[UR44][R48.64], RZ ;  /* 0x000000ff30007985 */ /* 0x0003e2000c10192c */
[----:B------:R-:W-:Y:S02]  /*6f90*/  LOP3.LUT R42, R5, 0x70, R4, 0x78, !PT ;  /* 0x00000070052a7812 */ /* 0x000fe400078e7804 */
[C---:B------:R-:W-:Y:S01]  /*6fa0*/  IADD3 R7, P1, PT, R40.reuse, 0x15200, RZ ;  /* 0x0001520028077810 */ /* 0x040fe20007f3e0ff */
[--C-:B------:R-:W-:Y:S01]  /*6fb0*/  IMAD.X R37, RZ, RZ, R41.reuse, P0 ;  /* 0x000000ffff257224 */ /* 0x100fe200000e0629 */
[----:B------:R-:W-:Y:S01]  /*6fc0*/  LOP3.LUT R38, R3, 0x70, R0, 0x78, !PT ;  /* 0x0000007003267812 */ /* 0x000fe200078e7800 */
[----:B------:R1:W-:Y:S01]  /*6fd0*/  ST.E desc[UR44][R46.64], RZ ;  /* 0x000000ff2e007985 */ /* 0x0003e2000c10192c */
        /* <DEDUP_REMOVED lines=35> */
[C---:B------:R-:W-:Y:S02]  /*7210*/  IADD3 R9, P0, PT, R40.reuse, 0x16000, RZ ;  /* 0x0001600028097810 */ /* 0x040fe40007f1e0ff */
[----:B------:R-:W-:Y:S01]  /*7220*/  LOP3.LUT R24, R5, 0x70, R4, 0x78, !PT ;  /* 0x0000007005187812 */ /* 0x000fe200078e7804 */
[----:B------:R1:W-:Y:S01]  /*7230*/  ST.E desc[UR44][R26.64], RZ ;  /* 0x000000ff1a007985 */ /* 0x0003e2000c10192c */
        /* <DEDUP_REMOVED lines=12> */
[----:B------:R-:W-:-:S02]  /*7300*/  LOP3.LUT R18, R9, 0x70, R8, 0x78, !PT ;  /* 0x0000007009127812 */ /* 0x000fc400078e7808 */
[----:B------:R-:W-:Y:S02]  /*7310*/  SHF.R.U64 R4, R5, 0x3, R13 ;  /* 0x0000000305047819 */ /* 0x000fe4000000120d */
        /* <DEDUP_REMOVED lines=23> */
[----:B------:R-:W-:Y:S02]  /*7490*/  IADD3 R8, P0, PT, R40, 0x17000, RZ ;  /* 0x0001700028087810 */ /* 0x000fe40007f1e0ff */
[----:B------:R-:W-:Y:S01]  /*74a0*/  LOP3.LUT R64, R4, 0x70, R5, 0x78, !PT ;  /* 0x0000007004407812 */ /* 0x000fe200078e7805 */
[----:B------:R1:W-:Y:S01]  /*74b0*/  ST.E desc[UR44][R66.64], RZ ;  /* 0x000000ff42007985 */ /* 0x0003e2000c10192c */
[----:B------:R-:W-:Y:S01]  /*74c0*/  IADD3 R6, P1, PT, R40, 0x17200, RZ ;  /* 0x0001720028067810 */ /* 0x000fe20007f3e0ff */
[----:B------:R-:W-:Y:S01]  /*74d0*/  IMAD.X R77, RZ, RZ, R41, P0 ;  /* 0x000000ffff4d7224 */ /* 0x000fe200000e0629 */
        /* <DEDUP_REMOVED lines=35> */
[----:B------:R-:W-:Y:S02]  /*7710*/  LOP3.LUT R80, R4, 0x70, R5, 0x78, !PT ;  /* 0x0000007004507812 */ /* 0x000fe400078e7805 */
[----:B------:R-:W-:Y:S01]  /*7720*/  LOP3.LUT R78, R0, 0x70, R3, 0x78, !PT ;  /* 0x00000070004e7812 */ /* 0x000fe200078e7803 */
[----:B------:R1:W-:Y:S04]  /*7730*/  ST.E desc[UR44][R82.64], RZ ;  /* 0x000000ff52007985 */ /* 0x0003e8000c10192c */
[----:B------:R1:W-:Y:S04]  /*7740*/  ST.E desc[UR44][R80.64], RZ ;  /* 0x000000ff50007985 */ /* 0x0003e8000c10192c */
[----:B------:R1:W-:Y:S01]  /*7750*/  ST.E desc[UR44][R78.64], RZ ;  /* 0x000000ff4e007985 */ /* 0x0003e2000c10192c */
[----:B------:R-:W-:Y:S05]  /*7760*/  @!P5 BRA `(.L_x_158) ;  /* 0x0000000000c4d947 */ /* 0x000fea0003800000 */
[----:B------:R-:W2:Y:S01]  /*7770*/  LDC R3, c[0x0][0x904] ;  /* 0x00024100ff037b82 */ /* 0x000ea20000000800 */
[----:B------:R-:W3:Y:S01]  /*7780*/  LDCU.64 UR4, c[0x0][0x908] ;  /* 0x00012100ff0477ac */ /* 0x000ee20008000a00 */
[----:B------:R-:W-:Y:S01]  /*7790*/  BSSY.RECONVERGENT B0, `(.L_x_158) ;  /* 0x000002e000007945 */ /* 0x000fe20003800200 */
[----:B---3--:R-:W-:Y:S01]  /*77a0*/  IMAD.HI.U32 R0, R59, UR4, RZ ;  /* 0x000000043b007c27 */ /* 0x008fe2000f8e00ff */
[----:B------:R-:W3:Y:S01]  /*77b0*/  LDCU UR4, c[0x0][0x380] ;  /* 0x00007000ff0477ac */ /* 0x000ee20008000800 */
[----:B--2---:R-:W-:-:S03]  /*77c0*/  ISETP.NE.AND P0, PT, R3, 0x1, PT ;  /* 0x000000010300780c */ /* 0x004fc60003f05270 */
[----:B------:R-:W-:-:S04]  /*77d0*/  SHF.R.U32.HI R0, RZ, UR5, R0 ;  /* 0x00000005ff007c19 */ /* 0x000fc80008011600 */
[----:B------:R-:W-:-:S05]  /*77e0*/  SEL R0, R59, R0, !P0 ;  /* 0x000000003b007207 */ /* 0x000fca0004000000 */
[----:B------:R-:W-:-:S04]  /*77f0*/  IMAD.MOV R0, RZ, RZ, -R0 ;  /* 0x000000ffff007224 */ /* 0x000fc800078e0a00 */
[----:B------:R-:W-:-:S04]  /*7800*/  IMAD R3, R3, R0, R59 ;  /* 0x0000000003037224 */ /* 0x000fc800078e023b */
[----:B------:R-:W-:-:S05]  /*7810*/  IMAD R3, R3, 0x100, R58 ;  /* 0x0000010003037824 */ /* 0x000fca00078e023a */
[----:B---3--:R-:W-:-:S13]  /*7820*/  ISETP.GE.AND P0, PT, R3, UR4, PT ;  /* 0x0000000403007c0c */ /* 0x008fda000bf06270 */
[----:B------:R-:W-:Y:S05]  /*7830*/  @P0 BRA `(.L_x_159) ;  /* 0x00000000008c0947 */ /* 0x000fea0003800000 */
[----:B------:R-:W2:Y:S01]  /*7840*/  LDC R5, c[0x0][0x38c] ;  /* 0x0000e300ff057b82 */ /* 0x000ea20000000800 */
[----:B------:R-:W3:Y:S01]  /*7850*/  LDCU UR6, c[0x0][0x890] ;  /* 0x00011200ff0677ac */ /* 0x000ee20008000800 */
[----:B------:R-:W4:Y:S01]  /*7860*/  LDCU.64 UR4, c[0x0][0x888] ;  /* 0x00011100ff0477ac */ /* 0x000f220008000a00 */
[----:B---3--:R-:W-:Y:S01]  /*7870*/  IMAD R3, R22, UR6, R3 ;  /* 0x0000000616037c24 */ /* 0x008fe2000f8e0203 */
[----:B--2---:R-:W-:-:S04]  /*7880*/  IABS R6, R5 ;  /* 0x0000000500067213 */ /* 0x004fc80000000000 */
[----:B------:R-:W2:Y:S08]  /*7890*/  I2F.RP R7, R6 ;  /* 0x0000000600077306 */ /* 0x000eb00000209400 */
[----:B--2---:R-:W2:Y:S02]  /*78a0*/  MUFU.RCP R8, R7 ;  /* 0x0000000700087308 */ /* 0x004ea40000001000 */
[----:B--2---:R-:W-:-:S06]  /*78b0*/  IADD3 R8, PT, PT, R8, 0xffffffe, RZ ;  /* 0x0ffffffe08087810 */ /* 0x004fcc0007ffe0ff */
[----:B------:R2:W3:Y:S02]  /*78c0*/  F2I.FTZ.U32.TRUNC.NTZ R9, R8 ;  /* 0x0000000800097305 */ /* 0x0004e4000021f000 */
[----:B--2---:R-:W-:Y:S02]  /*78d0*/  HFMA2 R8, -RZ, RZ, 0, 0 ;  /* 0x00000000ff087431 */ /* 0x004fe400000001ff */
[----:B---3--:R-:W-:-:S04]  /*78e0*/  IMAD.MOV R0, RZ, RZ, -R9 ;  /* 0x000000ffff007224 */ /* 0x008fc800078e0a09 */
[----:B------:R-:W-:Y:S01]  /*78f0*/  IMAD R4, R0, R6, RZ ;  /* 0x0000000600047224 */ /* 0x000fe200078e02ff */
[----:B------:R-:W-:-:S03]  /*7900*/  IABS R0, R2 ;  /* 0x0000000200007213 */ /* 0x000fc60000000000 */
[----:B------:R-:W-:-:S06]  /*7910*/  IMAD.HI.U32 R9, R9, R4, R8 ;  /* 0x0000000409097227 */ /* 0x000fcc00078e0008 */
[----:B------:R-:W-:-:S04]  /*7920*/  IMAD.HI.U32 R4, R9, R0, RZ ;  /* 0x0000000009047227 */ /* 0x000fc800078e00ff */
[----:B------:R-:W-:-:S04]  /*7930*/  IMAD.MOV R7, RZ, RZ, -R4 ;  /* 0x000000ffff077224 */ /* 0x000fc800078e0a04 */
[----:B------:R-:W-:Y:S01]  /*7940*/  IMAD R7, R6, R7, R0 ;  /* 0x0000000706077224 */ /* 0x000fe200078e0200 */
[----:B------:R-:W-:-:S04]  /*7950*/  LOP3.LUT R0, R2, R5, RZ, 0x3c, !PT ;  /* 0x0000000502007212 */ /* 0x000fc800078e3cff */
[----:B------:R-:W-:Y:S02]  /*7960*/  ISETP.GT.U32.AND P1, PT, R6, R7, PT ;  /* 0x000000070600720c */ /* 0x000fe40003f24070 */
[----:B------:R-:W-:-:S11]  /*7970*/  ISETP.GE.AND P0, PT, R0, RZ, PT ;  /* 0x000000ff0000720c */ /* 0x000fd60003f06270 */
[-C--:B------:R-:W-:Y:S01]  /*7980*/  @!P1 IADD3 R7, PT, PT, R7, -R6.reuse, RZ ;  /* 0x8000000607079210 */ /* 0x080fe20007ffe0ff */
[----:B------:R-:W-:Y:S01]  /*7990*/  @!P1 VIADD R4, R4, 0x1 ;  /* 0x0000000104049836 */ /* 0x000fe20000000000 */
[----:B------:R-:W-:Y:S02]  /*79a0*/  ISETP.NE.AND P1, PT, R5, RZ, PT ;  /* 0x000000ff0500720c */ /* 0x000fe40003f25270 */
[----:B------:R-:W-:Y:S02]  /*79b0*/  ISETP.GE.U32.AND P2, PT, R7, R6, PT ;  /* 0x000000060700720c */ /* 0x000fe40003f46070 */
[----:B------:R-:W2:Y:S11]  /*79c0*/  LDC.64 R6, c[0x0][0x880] ;  /* 0x00022000ff067b82 */ /* 0x000eb60000000a00 */
[----:B------:R-:W-:-:S05]  /*79d0*/  @P2 IADD3 R4, PT, PT, R4, 0x1, RZ ;  /* 0x0000000104042810 */ /* 0x000fca0007ffe0ff */
[----:B------:R-:W-:Y:S01]  /*79e0*/  @!P0 IMAD.MOV R4, RZ, RZ, -R4 ;  /* 0x000000ffff048224 */ /* 0x000fe200078e0a04 */
[----:B------:R-:W-:-:S04]  /*79f0*/  @!P1 LOP3.LUT R4, RZ, R5, RZ, 0x33, !PT ;  /* 0x00000005ff049212 */ /* 0x000fc800078e33ff */
[C---:B------:R-:W-:Y:S01]  /*7a00*/  IADD3 R0, PT, PT, -R4.reuse, RZ, RZ ;  /* 0x000000ff04007210 */ /* 0x040fe20007ffe1ff */
[----:B----4-:R-:W-:-:S04]  /*7a10*/  IMAD R3, R4, UR5, R3 ;  /* 0x0000000504037c24 */ /* 0x010fc8000f8e0203 */
[----:B------:R-:W-:-:S04]  /*7a20*/  IMAD R0, R5, R0, R2 ;  /* 0x0000000005007224 */ /* 0x000fc800078e0202 */
[----:B------:R-:W-:Y:S01]  /*7a30*/  IMAD R3, R0, UR4, R3 ;  /* 0x0000000400037c24 */ /* 0x000fe2000f8e0203 */
[----:B------:R-:W-:-:S03]  /*7a40*/  MOV R0, 0xff800000 ;  /* 0xff80000000007802 */ /* 0x000fc60000000f00 */
[----:B--2---:R-:W-:-:S05]  /*7a50*/  IMAD.WIDE R6, R3, 0x4, R6 ;  /* 0x0000000403067825 */ /* 0x004fca00078e0206 */
[----:B------:R2:W-:Y:S02]  /*7a60*/  STG.E desc[UR44][R6.64], R0 ;  /* 0x0000000006007986 */ /* 0x0005e4000c10192c */
.L_x_159:
[----:B------:R-:W-:Y:S05]  /*7a70*/  BSYNC.RECONVERGENT B0 ;  /* 0x0000000000007941 */ /* 0x000fea0003800200 */
.L_x_158:
[----:B------:R-:W-:-:S09]  /*7a80*/  UISETP.NE.AND UP0, UPT, UR41, URZ, UPT ;  /* 0x000000ff2900728c */ /* 0x000fd2000bf05270 */
[----:B------:R-:W-:Y:S05]  /*7a90*/  BRA.U UP0, `(.L_x_160) ;  /* 0x0000000100047547 */ /* 0x000fea000b800000 */
[----:B------:R-:W-:Y:S05]  /*7aa0*/  BPT.TRAP 0x1 ;  /* 0x000000040000795c */ /* 0x000fea0000300000 */
.L_x_160:
[C---:B-1----:R-:W-:Y:S01]  /*7ab0*/  IADD3 R39, P0, PT, R40.reuse, 0x18000, RZ ;  /* 0x0001800028277810 */ /* 0x042fe20007f1e0ff */
[----:B------:R-:W-:Y:S01]  /*7ac0*/  STL.64 [R1+0x80], R58 ;  /* 0x0000803a01007387 */ /* 0x000fe20000100a00 */
[C---:B------:R-:W-:Y:S01]  /*7ad0*/  IADD3 R37, P1, PT, R40.reuse, 0x18200, RZ ;  /* 0x0001820028257810 */ /* 0x040fe20007f3e0ff */
[----:B------:R1:W-:Y:S01]  /*7ae0*/  SYNCS.ARRIVE.TRANS64.A1T0 RZ, [R16+URZ+0x1c0b0], RZ ;  /* 0x01c0b0ff10ff79a7 */ /* 0x0003e200081000ff */
[C---:B------:R-:W-:Y:S01]  /*7af0*/  IADD3 R35, P2, PT, R40.reuse, 0x18400, RZ ;  /* 0x0001840028237810 */ /* 0x040fe20007f5e0ff */
[----:B------:R3:W-:Y:S01]  /*7b00*/  STL [R1+0xb0], R39 ;  /* 0x0000b02701007387 */ /* 0x0007e20000100800 */
[C---:B------:R-:W-:Y:S01]  /*7b10*/  IADD3 R33, P3, PT, R40.reuse, 0x18600, RZ ;  /* 0x0001860028217810 */ /* 0x040fe20007f7e0ff */
[--C-:B--2---:R-:W-:Y:S01]  /*7b20*/  IMAD.X R7, RZ, RZ, R41.reuse, P1 ;  /* 0x000000ffff077224 */ /* 0x104fe200008e0629 */
[C---:B------:R-:W-:Y:S01]  /*7b30*/  IADD3 R30, P1, PT, R40.reuse, 0x18c00, RZ ;  /* 0x00018c00281e7810 */ /* 0x040fe20007f3e0ff */
[----:B------:R-:W-:Y:S01]  /*7b40*/  STL.64 [R1+0x78], R56 ;  /* 0x0000783801007387 */ /* 0x000fe20000100a00 */
[C---:B------:R-:W-:Y:S01]  /*7b50*/  IADD3 R32, P4, PT, R40.reuse, 0x18800, RZ ;  /* 0x0001880028207810 */ /* 0x040fe20007f9e0ff */
[----:B------:R-:W-:Y:S01]  /*7b60*/  IMAD.X R5, RZ, RZ, R41, P3 ;  /* 0x000000ffff057224 */ /* 0x000fe200018e0629 */
[----:B------:R-:W-:Y:S01]  /*7b70*/  IADD3 R28, P3, PT, R40, 0x19000, RZ ;  /* 0x00019000281c7810 */ /* 0x000fe20007f7e0ff */
[----:B------:R-:W-:Y:S01]  /*7b80*/  STL [R1+0x44], R7 ;  /* 0x0000440701007387 */ /* 0x000fe20000100800 */
[----:B------:R-:W-:-:S03]  /*7b90*/  UISETP.NE.AND UP0, UPT, UR41, URZ, UPT ;  /* 0x000000ff2900728c */ /* 0x000fc6000bf05270 */
[----:B------:R-:W-:Y:S04]  /*7ba0*/  STL.64 [R1+0x70], R22 ;  /* 0x0000701601007387 */ /* 0x000fe80000100a00 */
[----:B------:R-:W-:Y:S01]  /*7bb0*/  STL [R1+0x88], R60 ;  /* 0x0000883c01007387 */ /* 0x000fe20000100800 */
[----:B---3--:R-:W-:Y:S01]  /*7bc0*/  IMAD.X R39, RZ, RZ, R41, P0 ;  /* 0x000000ffff277224 */ /* 0x008fe200000e0629 */
[----:B------:R-:W-:-:S04]  /*7bd0*/  IADD3 R31, P0, PT, R40, 0x18a00, RZ ;  /* 0x00018a00281f7810 */ /* 0x000fc80007f1e0ff */
[----:B------:R-:W-:Y:S04]  /*7be0*/  STL [R1+0x4c], R39 ;  /* 0x00004c2701007387 */ /* 0x000fe80000100800 */
[----:B------:R2:W-:Y:S02]  /*7bf0*/  STL.64 [R1+0x98], R30 ;  /* 0x0000981e01007387 */ /* 0x0005e40000100a00 */
[----:B--2---:R-:W-:Y:S01]  /*7c00*/  IMAD.X R31, RZ, RZ, R41, P2 ;  /* 0x000000ffff1f7224 */ /* 0x004fe200010e0629 */
[----:B------:R-:W-:-:S05]  /*7c10*/  IADD3 R29, P2, PT, R40, 0x18e00, RZ ;  /* 0x00018e00281d7810 */ /* 0x000fca0007f5e0ff */
[----:B------:R2:W-:Y:S04]  /*7c20*/  STL.64 [R1+0xa0], R28 ;  /* 0x0000a01c01007387 */ /* 0x0005e80000100a00 */
[----:B--2---:R1:W2:Y:S01]  /*7c30*/  LDL.64 R28, [R1+0x48] ;  /* 0x00004800011c7983 */ /* 0x0042a20000100a00 */
[--C-:B------:R-:W-:Y:S01]  /*7c40*/  IMAD.X R61, RZ, RZ, R41.reuse, P4 ;  /* 0x000000ffff3d7224 */ /* 0x100fe200020e0629 */
[C---:B------:R-:W-:Y:S01]  /*7c50*/  IADD3 R27, P4, PT, R40.reuse, 0x19200, RZ ;  /* 0x00019200281b7810 */ /* 0x040fe20007f9e0ff */
        /* <DEDUP_REMOVED lines=8> */
[----:B------:R-:W-:Y:S01]  /*7ce0*/  IMAD.X R23, RZ, RZ, R41, P2 ;  /* 0x000000ffff177224 */ /* 0x000fe200010e0629 */
[----:B------:R-:W-:Y:S01]  /*7cf0*/  IADD3 R24, P2, PT, R40, 0x19800, RZ ;  /* 0x0001980028187810 */ /* 0x000fe20007f5e0ff */
[----:B------:R3:W-:Y:S04]  /*7d00*/  STL.64 [R1+0x90], R20 ;  /* 0x0000901401007387 */ /* 0x0007e80000100a00 */
[----:B------:R4:W-:Y:S04]  /*7d10*/  STL.64 [R1+0xa8], R60 ;  /* 0x0000a83c01007387 */ /* 0x0009e80000100a00 */
[----:B------:R1:W-:Y:S04]  /*7d20*/  STL [R1+0x34], R5 ;  /* 0x0000340501007387 */ /* 0x0003e80000100800 */
[----:B---3--:R-:W3:Y:S01]  /*7d30*/  LDL.LU.64 R20, [R1+0x40] ;  /* 0x0000400001147983 */ /* 0x008ee20000300a00 */
[----:B--2---:R-:W-:-:S03]  /*7d40*/  IMAD.MOV.U32 R29, RZ, RZ, R39 ;  /* 0x000000ffff1d7224 */ /* 0x004fc600078e0027 */
[----:B------:R-:W2:Y:S01]  /*7d50*/  LDL.LU R39, [R1+0xb0] ;  /* 0x0000b00001277983 */ /* 0x000ea20000300800 */
        /* <DEDUP_REMOVED lines=24> */
[----:B----4-:R-:W-:-:S02]  /*7ee0*/  IMAD.MOV.U32 R60, RZ, RZ, R4 ;  /* 0x000000ffff3c7224 */ /* 0x010fc400078e0004 */
[----:B------:R-:W-:Y:S02]  /*7ef0*/  IMAD.MOV.U32 R61, RZ, RZ, R5 ;  /* 0x000000ffff3d7224 */ /* 0x000fe400078e0005 */
[--C-:B------:R-:W-:Y:S01]  /*7f00*/  IMAD.X R65, RZ, RZ, R41.reuse, P2 ;  /* 0x000000ffff417224 */ /* 0x100fe200010e0629 */
[C---:B------:R-:W-:Y:S01]  /*7f10*/  IADD3 R6, P2, PT, R40.reuse, 0x1b600, RZ ;  /* 0x0001b60028067810 */ /* 0x040fe20007f5e0ff */
[--C-:B------:R-:W-:Y:S01]  /*7f20*/  IMAD.X R63, RZ, RZ, R41.reuse, P3 ;  /* 0x000000ffff3f7224 */ /* 0x100fe200018e0629 */
[C---:B-1----:R-:W-:Y:S01]  /*7f30*/  IADD3 R5, P3, PT, R40.reuse, 0x1b800, RZ ;  /* 0x0001b80028057810 */ /* 0x042fe20007f7e0ff */
[--C-:B------:R-:W-:Y:S01]  /*7f40*/  IMAD.X R55, RZ, RZ, R41.reuse, P4 ;  /* 0x000000ffff377224 */ /* 0x100fe200020e0629 */
[C---:B------:R-:W-:Y:S01]  /*7f50*/  IADD3 R4, P4, PT, R40.reuse, 0x1ba00, RZ ;  /* 0x0001ba0028047810 */ /* 0x040fe20007f9e0ff */
[--C-:B------:R-:W-:Y:S01]  /*7f60*/  IMAD.X R53, RZ, RZ, R41.reuse, P0 ;  /* 0x000000ffff357224 */ /* 0x100fe200000e0629 */
[C---:B------:R-:W-:Y:S01]  /*7f70*/  IADD3 R3, P0, PT, R40.reuse, 0x1bc00, RZ ;  /* 0x0001bc0028037810 */ /* 0x040fe20007f1e0ff */
[----:B------:R-:W-:Y:S01]  /*7f80*/  IMAD.X R51, RZ, RZ, R41, P1 ;  /* 0x000000ffff337224 */ /* 0x000fe200008e0629 */
[----:B------:R-:W-:-:S02]  /*7f90*/  IADD3 R0, P1, PT, R40, 0x1be00, RZ ;  /* 0x0001be0028007810 */ /* 0x000fc40007f3e0ff */
[----:B------:R-:W-:Y:S02]  /*7fa0*/  SHF.R.U64 R36, R35, 0x3, R31 ;  /* 0x0000000323247819 */ /* 0x000fe4000000121f */
[----:B---3--:R-:W-:Y:S02]  /*7fb0*/  SHF.R.U64 R38, R37, 0x3, R21 ;  /* 0x0000000325267819 */ /* 0x008fe40000001215 */
[----:B------:R-:W-:Y:S02]  /*7fc0*/  SHF.R.U64 R34, R33, 0x3, R61 ;  /* 0x0000000321227819 */ /* 0x000fe4000000123d */
[----:B------:R-:W-:Y:S01]  /*7fd0*/  LOP3.LUT R30, R35, 0x70, R36, 0x78, !PT ;  /* 0x00000070231e7812 */ /* 0x000fe200078e7824 */
[----:B------:R-:W3:Y:S01]  /*7fe0*/  LDL.LU.64 R60, [R1+0xa8] ;  /* 0x0000a800013c7983 */ /* 0x000ee20000300a00 */
[----:B------:R-:W-:-:S03]  /*7ff0*/  LOP3.LUT R20, R37, 0x70, R38, 0x78, !PT ;  /* 0x0000007025147812 */ /* 0x000fc600078e7826 */
[----:B------:R1:W-:Y:S04]  /*8000*/  STL.64 [R1+0x38], R30 ;  /* 0x0000381e01007387 */ /* 0x0003e80000100a00 */
[----:B-1----:R-:W4:Y:S01]  /*8010*/  LDL.LU.64 R30, [R1+0x98] ;  /* 0x00009800011e7983 */ /* 0x002f220000300a00 */
[----:B--2---:R-:W-:-:S04]  /*8020*/  SHF.R.U64 R40, R39, 0x3, R29 ;  /* 0x0000000327287819 */ /* 0x004fc8000000121d */
[----:B------:R-:W-:Y:S02]  /*8030*/  LOP3.LUT R28, R39, 0x70, R40, 0x78, !PT ;  /* 0x00000070271c7812 */ /* 0x000fe400078e7828 */
[----:B------:R-:W2:Y:S04]  /*8040*/  LDL.LU.64 R38, [R1+0x30] ;  /* 0x0000300001267983 */ /* 0x000ea80000300a00 */
[----:B------:R1:W-:Y:S04]  /*8050*/  STL [R1+0x48], R28 ;  /* 0x0000481c01007387 */ /* 0x0003e80000100800 */
[----:B-1----:R-:W2:Y:S01]  /*8060*/  LDL.LU.64 R28, [R1+0xa0] ;  /* 0x0000a000011c7983 */ /* 0x002ea20000300a00 */
[----:B---3--:R-:W-:-:S04]  /*8070*/  SHF.R.U64 R35, R32, 0x3, R61 ;  /* 0x0000000320237819 */ /* 0x008fc8000000123d */
[----:B------:R-:W-:Y:S01]  /*8080*/  LOP3.LUT R60, R32, 0x70, R35, 0x78, !PT ;  /* 0x00000070203c7812 */ /* 0x000fe200078e7823 */
[----:B------:R-:W-:Y:S01]  /*8090*/  IMAD.MOV.U32 R32, RZ, RZ, R20 ;  /* 0x000000ffff207224 */ /* 0x000fe200078e0014 */
[----:B----4-:R-:W-:-:S04]  /*80a0*/  SHF.R.U64 R36, R31, 0x3, R59 ;  /* 0x000000031f247819 */ /* 0x010fc8000000123b */
[----:B------:R-:W-:Y:S02]  /*80b0*/  LOP3.LUT R58, R31, 0x70, R36, 0x78, !PT ;  /* 0x000000701f3a7812 */ /* 0x000fe400078e7824 */
[----:B------:R-:W3:Y:S01]  /*80c0*/  LDL.LU.64 R36, [R1+0x38] ;  /* 0x0000380001247983 */ /* 0x000ee20000300a00 */
[----:B--2---:R-:W-:Y:S02]  /*80d0*/  LOP3.LUT R38, R33, 0x70, R34, 0x78, !PT ;  /* 0x0000007021267812 */ /* 0x004fe400078e7822 */
[----:B------:R-:W-:-:S04]  /*80e0*/  SHF.R.U64 R33, R30, 0x3, R57 ;  /* 0x000000031e217819 */ /* 0x000fc80000001239 */
[----:B------:R-:W-:Y:S01]  /*80f0*/  LOP3.LUT R56, R30, 0x70, R33, 0x78, !PT ;  /* 0x000000701e387812 */ /* 0x000fe200078e7821 */
[----:B------:R-:W-:Y:S02]  /*8100*/  IMAD.MOV.U32 R33, RZ, RZ, R21 ;  /* 0x000000ffff217224 */ /* 0x000fe400078e0015 */
[----:B------:R-:W2:Y:S02]  /*8110*/  LDL.LU.64 R20, [R1+0x90] ;  /* 0x0000900001147983 */ /* 0x000ea40000300a00 */
[----:B------:R-:W-:Y:S01]  /*8120*/  IMAD.MOV.U32 R35, RZ, RZ, R33 ;  /* 0x000000ffff237224 */ /* 0x000fe200078e0021 */
[----:B------:R-:W-:-:S04]  /*8130*/  SHF.R.U64 R34, R29, 0x3, R23 ;  /* 0x000000031d227819 */ /* 0x000fc80000001217 */
[----:B------:R-:W-:Y:S01]  /*8140*/  LOP3.LUT R22, R29, 0x70, R34, 0x78, !PT ;  /* 0x000000701d167812 */ /* 0x000fe200078e7822 */
[----:B------:R-:W-:Y:S01]  /*8150*/  IMAD.MOV.U32 R34, RZ, RZ, R32 ;  /* 0x000000ffff227224 */ /* 0x000fe200078e0020 */
[----:B------:R-:W-:-:S04]  /*8160*/  SHF.R.U64 R32, R27, 0x3, R91 ;  /* 0x000000031b207819 */ /* 0x000fc8000000125b */
[----:B------:R-:W-:Y:S02]  /*8170*/  LOP3.LUT R90, R27, 0x70, R32, 0x78, !PT ;  /* 0x000000701b5a7812 */ /* 0x000fe400078e7820 */
[----:B------:R-:W4:Y:S01]  /*8180*/  LDL.LU.64 R32, [R1+0x48] ;  /* 0x0000480001207983 */ /* 0x000f220000300a00 */
[----:B------:R-:W-:Y:S02]  /*8190*/  SHF.R.U64 R31, R28, 0x3, R93 ;  /* 0x000000031c1f7819 */ /* 0x000fe4000000125d */
[----:B------:R-:W-:Y:S02]  /*81a0*/  SHF.R.U64 R29, R26, 0x3, R89 ;  /* 0x000000031a1d7819 */ /* 0x000fe40000001259 */
[----:B------:R-:W-:Y:S02]  /*81b0*/  SHF.R.U64 R30, R25, 0x3, R87 ;  /* 0x00000003191e7819 */ /* 0x000fe40000001257 */
[----:B------:R-:W-:Y:S02]  /*81c0*/  LOP3.LUT R92, R28, 0x70, R31, 0x78, !PT ;  /* 0x000000701c5c7812 */ /* 0x000fe400078e781f */
[----:B------:R-:W-:-:S02]  /*81d0*/  LOP3.LUT R88, R26, 0x70, R29, 0x78, !PT ;  /* 0x000000701a587812 */ /* 0x000fc400078e781d */
[C---:B------:R-:W-:Y:S02]  /*81e0*/  SHF.R.U64 R27, R24.reuse, 0x3, R85 ;  /* 0x00000003181b7819 */ /* 0x040fe40000001255 */
[----:B------:R-:W-:Y:S02]  /*81f0*/  LOP3.LUT R86, R25, 0x70, R30, 0x78, !PT ;  /* 0x0000007019567812 */ /* 0x000fe400078e781e */
[C---:B------:R-:W-:Y:S02]  /*8200*/  SHF.R.U64 R26, R19.reuse, 0x3, R79 ;  /* 0x00000003131a7819 */ /* 0x040fe4000000124f */
[----:B------:R-:W-:Y:S02]  /*8210*/  LOP3.LUT R84, R24, 0x70, R27, 0x78, !PT ;  /* 0x0000007018547812 */ /* 0x000fe400078e781b */
[----:B------:R-:W-:Y:S02]  /*8220*/  LOP3.LUT R78, R19, 0x70, R26, 0x78, !PT ;  /* 0x00000070134e7812 */ /* 0x000fe400078e781a */
[----:B------:R-:W-:-:S02]  /*8230*/  SHF.R.U64 R24, R17, 0x3, R75 ;  /* 0x0000000311187819 */ /* 0x000fc4000000124b */
[C---:B------:R-:W-:Y:S02]  /*8240*/  SHF.R.U64 R19, R14.reuse, 0x3, R71 ;  /* 0x000000030e137819 */ /* 0x040fe40000001247 */
[----:B------:R-:W-:Y:S01]  /*8250*/  LOP3.LUT R74, R17, 0x70, R24, 0x78, !PT ;  /* 0x00000070114a7812 */ /* 0x000fe200078e7818 */
[----:B------:R-:W-:Y:S01]  /*8260*/  IMAD.X R49, RZ, RZ, R41, P2 ;  /* 0x000000ffff317224 */ /* 0x000fe200010e0629 */
[----:B------:R-:W-:Y:S02]  /*8270*/  LOP3.LUT R70, R14, 0x70, R19, 0x78, !PT ;  /* 0x000000700e467812 */ /* 0x000fe400078e7813 */
[C---:B------:R-:W-:Y:S02]  /*8280*/  SHF.R.U64 R17, R12.reuse, 0x3, R67 ;  /* 0x000000030c117819 */ /* 0x040fe40000001243 */
[----:B------:R-:W-:Y:S01]  /*8290*/  SHF.R.U64 R14, R11, 0x3, R65 ;  /* 0x000000030b0e7819 */ /* 0x000fe20000001241 */
[----:B------:R-:W-:Y:S01]  /*82a0*/  IMAD.X R47, RZ, RZ, R41, P3 ;  /* 0x000000ffff2f7224 */ /* 0x000fe200018e0629 */
[----:B------:R-:W-:Y:S01]  /*82b0*/  LOP3.LUT R66, R12, 0x70, R17, 0x78, !PT ;  /* 0x000000700c427812 */ /* 0x000fe200078e7811 */
[----:B----4-:R-:W-:Y:S04]  /*82c0*/  ST.E desc[UR44][R32.64], RZ ;  /* 0x000000ff20007985 */ /* 0x010fe8000c10192c */
[----:B------:R-:W-:Y:S04]  /*82d0*/  ST.E desc[UR44][R34.64], RZ ;  /* 0x000000ff22007985 */ /* 0x000fe8000c10192c */
[----:B---3--:R-:W-:Y:S04]  /*82e0*/  ST.E desc[UR44][R36.64], RZ ;  /* 0x000000ff24007985 */ /* 0x008fe8000c10192c */
[----:B------:R-:W-:Y:S04]  /*82f0*/  ST.E desc[UR44][R38.64], RZ ;  /* 0x000000ff26007985 */ /* 0x000fe8000c10192c */
[----:B------:R1:W-:Y:S04]  /*8300*/  ST.E desc[UR44][R60.64], RZ ;  /* 0x000000ff3c007985 */ /* 0x0003e8000c10192c */
[----:B------:R3:W-:Y:S04]  /*8310*/  ST.E desc[UR44][R58.64], RZ ;  /* 0x000000ff3a007985 */ /* 0x0007e8000c10192c */
[----:B------:R4:W-:Y:S04]  /*8320*/  ST.E desc[UR44][R56.64], RZ ;  /* 0x000000ff38007985 */ /* 0x0009e8000c10192c */
[----:B------:R2:W-:Y:S04]  /*8330*/  ST.E desc[UR44][R22.64], RZ ;  /* 0x000000ff16007985 */ /* 0x0005e8000c10192c */
[----:B-1----:R1:W5:Y:S04]  /*8340*/  LDL.LU R60, [R1+0x88] ;  /* 0x00008800013c7983 */ /* 0x0023680000300800 */
[----:B---3--:R1:W5:Y:S04]  /*8350*/  LDL.LU.64 R58, [R1+0x80] ;  /* 0x00008000013a7983 */ /* 0x0083680000300a00 */
[----:B----4-:R1:W5:Y:S04]  /*8360*/  LDL.LU.64 R56, [R1+0x78] ;  /* 0x0000780001387983 */ /* 0x0103680000300a00 */
[----:B--2---:R1:W5:Y:S01]  /*8370*/  LDL.LU.64 R22, [R1+0x70] ;  /* 0x0000700001167983 */ /* 0x0043620000300a00 */
[----:B------:R-:W-:-:S02]  /*8380*/  SHF.R.U64 R28, R21, 0x3, R83 ;  /* 0x00000003151c7819 */ /* 0x000fc40000001253 */
[----:B------:R-:W-:Y:S02]  /*8390*/  SHF.R.U64 R25, R20, 0x3, R81 ;  /* 0x0000000314197819 */ /* 0x000fe40000001251 */
[----:B------:R-:W-:Y:S02]  /*83a0*/  LOP3.LUT R82, R21, 0x70, R28, 0x78, !PT ;  /* 0x0000007015527812 */ /* 0x000fe400078e781c */
[----:B------:R-:W-:Y:S02]  /*83b0*/  SHF.R.U64 R21, R18, 0x3, R77 ;  /* 0x0000000312157819 */ /* 0x000fe4000000124d */
[----:B------:R-:W-:Y:S01]  /*83c0*/  LOP3.LUT R80, R20, 0x70, R25, 0x78, !PT ;  /* 0x0000007014507812 */ /* 0x000fe200078e7819 */
[----:B------:R1:W-:Y:S01]  /*83d0*/  ST.E desc[UR44][R92.64], RZ ;  /* 0x000000ff5c007985 */ /* 0x0003e2000c10192c */
[----:B------:R-:W-:Y:S02]  /*83e0*/  SHF.R.U64 R20, R15, 0x3, R73 ;  /* 0x000000030f147819 */ /* 0x000fe40000001249 */
[----:B------:R-:W-:Y:S01]  /*83f0*/  LOP3.LUT R76, R18, 0x70, R21, 0x78, !PT ;  /* 0x00000070124c7812 */ /* 0x000fe200078e7815 */
[----:B------:R1:W-:Y:S01]  /*8400*/  ST.E desc[UR44][R90.64], RZ ;  /* 0x000000ff5a007985 */ /* 0x0003e2000c10192c */
[----:B------:R-:W-:-:S02]  /*8410*/  SHF.R.U64 R18, R13, 0x3, R69 ;  /* 0x000000030d127819 */ /* 0x000fc40000001245 */
[----:B------:R-:W-:Y:S01]  /*8420*/  LOP3.LUT R72, R15, 0x70, R20, 0x78, !PT ;  /* 0x000000700f487812 */ /* 0x000fe200078e7814 */
[----:B------:R1:W-:Y:S01]  /*8430*/  ST.E desc[UR44][R88.64], RZ ;  /* 0x000000ff58007985 */ /* 0x0003e2000c10192c */
[----:B------:R-:W-:-:S03]  /*8440*/  SHF.R.U64 R15, R10, 0x3, R63 ;  /* 0x000000030a0f7819 */ /* 0x000fc6000000123f */
[----:B------:R1:W-:Y:S01]  /*8450*/  ST.E desc[UR44][R86.64], RZ ;  /* 0x000000ff56007985 */ /* 0x0003e2000c10192c */
[----:B------:R-:W-:-:S03]  /*8460*/  LOP3.LUT R68, R13, 0x70, R18, 0x78, !PT ;  /* 0x000000700d447812 */ /* 0x000fc600078e7812 */
[----:B------:R1:W-:Y:S01]  /*8470*/  ST.E desc[UR44][R84.64], RZ ;  /* 0x000000ff54007985 */ /* 0x0003e2000c10192c */
[----:B------:R-:W-:Y:S01]  /*8480*/  SHF.R.U64 R13, R8, 0x3, R53 ;  /* 0x00000003080d7819 */ /* 0x000fe20000001235 */
[--C-:B------:R-:W-:Y:S02]  /*8490*/  IMAD.X R45, RZ, RZ, R41.reuse, P4 ;  /* 0x000000ffff2d7224 */ /* 0x100fe400020e0629 */
[----:B------:R1:W-:Y:S01]  /*84a0*/  ST.E desc[UR44][R82.64], RZ ;  /* 0x000000ff52007985 */ /* 0x0003e2000c10192c */
[----:B------:R-:W-:Y:S01]  /*84b0*/  LOP3.LUT R64, R11, 0x70, R14, 0x78, !PT ;  /* 0x000000700b407812 */ /* 0x000fe200078e780e */
[----:B------:R-:W-:Y:S01]  /*84c0*/  IMAD.X R43, RZ, RZ, R41, P0 ;  /* 0x000000ffff2b7224 */ /* 0x000fe200000e0629 */
[----:B------:R-:W-:Y:S01]  /*84d0*/  SHF.R.U64 R12, R9, 0x3, R55 ;  /* 0x00000003090c7819 */ /* 0x000fe20000001237 */
[----:B------:R1:W-:Y:S01]  /*84e0*/  ST.E desc[UR44][R80.64], RZ ;  /* 0x000000ff50007985 */ /* 0x0003e2000c10192c */
[----:B------:R-:W-:Y:S01]  /*84f0*/  LOP3.LUT R62, R10, 0x70, R15, 0x78, !PT ;  /* 0x000000700a3e7812 */ /* 0x000fe200078e780f */
[----:B------:R-:W-:Y:S01]  /*8500*/  IMAD.X R41, RZ, RZ, R41, P1 ;  /* 0x000000ffff297224 */ /* 0x000fe200008e0629 */
[----:B------:R-:W-:Y:S01]  /*8510*/  SHF.R.U64 R11, R6, 0x3, R49 ;  /* 0x00000003060b7819 */ /* 0x000fe20000001231 */
[----:B------:R1:W-:Y:S01]  /*8520*/  ST.E desc[UR44][R78.64], RZ ;  /* 0x000000ff4e007985 */ /* 0x0003e2000c10192c */
[----:B------:R-:W-:-:S03]  /*8530*/  SHF.R.U64 R10, R7, 0x3, R51 ;  /* 0x00000003070a7819 */ /* 0x000fc60000001233 */
[----:B------:R1:W-:Y:S01]  /*8540*/  ST.E desc[UR44][R76.64], RZ ;  /* 0x000000ff4c007985 */ /* 0x0003e2000c10192c */
[----:B------:R-:W-:-:S03]  /*8550*/  LOP3.LUT R52, R8, 0x70, R13, 0x78, !PT ;  /* 0x0000007008347812 */ /* 0x000fc600078e780d */
[----:B------:R1:W-:Y:S01]  /*8560*/  ST.E desc[UR44][R74.64], RZ ;  /* 0x000000ff4a007985 */ /* 0x0003e2000c10192c */
[----:B------:R-:W-:Y:S02]  /*8570*/  LOP3.LUT R54, R9, 0x70, R12, 0x78, !PT ;  /* 0x0000007009367812 */ /* 0x000fe400078e780c */
[----:B------:R-:W-:Y:S01]  /*8580*/  SHF.R.U64 R8, R5, 0x3, R47 ;  /* 0x0000000305087819 */ /* 0x000fe2000000122f */
[----:B------:R1:W-:Y:S01]  /*8590*/  ST.E desc[UR44][R72.64], RZ ;  /* 0x000000ff48007985 */ /* 0x0003e2000c10192c */
[----:B------:R-:W-:Y:S02]  /*85a0*/  LOP3.LUT R48, R6, 0x70, R11, 0x78, !PT ;  /* 0x0000007006307812 */ /* 0x000fe400078e780b */
[----:B------:R-:W-:Y:S01]  /*85b0*/  SHF.R.U64 R9, R4, 0x3, R45 ;  /* 0x0000000304097819 */ /* 0x000fe2000000122d */
[----:B------:R1:W-:Y:S01]  /*85c0*/  ST.E desc[UR44][R70.64], RZ ;  /* 0x000000ff46007985 */ /* 0x0003e2000c10192c */
[----:B------:R-:W-:Y:S02]  /*85d0*/  LOP3.LUT R50, R7, 0x70, R10, 0x78, !PT ;  /* 0x0000007007327812 */ /* 0x000fe400078e780a */
[----:B------:R-:W-:Y:S01]  /*85e0*/  SHF.R.U64 R6, R3, 0x3, R43 ;  /* 0x0000000303067819 */ /* 0x000fe2000000122b */
[----:B------:R1:W-:Y:S01]  /*85f0*/  ST.E desc[UR44][R68.64], RZ ;  /* 0x000000ff44007985 */ /* 0x0003e2000c10192c */
[----:B------:R-:W-:-:S03]  /*8600*/  SHF.R.U64 R7, R0, 0x3, R41 ;  /* 0x0000000300077819 */ /* 0x000fc60000001229 */
[----:B------:R1:W-:Y:S01]  /*8610*/  ST.E desc[UR44][R66.64], RZ ;  /* 0x000000ff42007985 */ /* 0x0003e2000c10192c */
[----:B------:R-:W-:-:S03]  /*8620*/  LOP3.LUT R46, R5, 0x70, R8, 0x78, !PT ;  /* 0x00000070052e7812 */ /* 0x000fc600078e7808 */
[----:B------:R1:W-:Y:S01]  /*8630*/  ST.E desc[UR44][R64.64], RZ ;  /* 0x000000ff40007985 */ /* 0x0003e2000c10192c */
[----:B------:R-:W-:-:S03]  /*8640*/  LOP3.LUT R44, R4, 0x70, R9, 0x78, !PT ;  /* 0x00000070042c7812 */ /* 0x000fc600078e7809 */
[----:B------:R1:W-:Y:S01]  /*8650*/  ST.E desc[UR44][R62.64], RZ ;  /* 0x000000ff3e007985 */ /* 0x0003e2000c10192c */
[----:B------:R-:W-:-:S03]  /*8660*/  LOP3.LUT R42, R3, 0x70, R6, 0x78, !PT ;  /* 0x00000070032a7812 */ /* 0x000fc600078e7806 */
[----:B------:R1:W-:Y:S01]  /*8670*/  ST.E desc[UR44][R54.64], RZ ;  /* 0x000000ff36007985 */ /* 0x0003e2000c10192c */
[----:B------:R-:W-:-:S03]  /*8680*/  LOP3.LUT R40, R0, 0x70, R7, 0x78, !PT ;  /* 0x0000007000287812 */ /* 0x000fc600078e7807 */
[----:B------:R1:W-:Y:S04]  /*8690*/  ST.E desc[UR44][R52.64], RZ ;  /* 0x000000ff34007985 */ /* 0x0003e8000c10192c */
[----:B------:R1:W-:Y:S04]  /*86a0*/  ST.E desc[UR44][R50.64], RZ ;  /* 0x000000ff32007985 */ /* 0x0003e8000c10192c */
[----:B------:R1:W-:Y:S04]  /*86b0*/  ST.E desc[UR44][R48.64], RZ ;  /* 0x000000ff30007985 */ /* 0x0003e8000c10192c */
[----:B------:R1:W-:Y:S04]  /*86c0*/  ST.E desc[UR44][R46.64], RZ ;  /* 0x000000ff2e007985 */ /* 0x0003e8000c10192c */
[----:B------:R1:W-:Y:S04]  /*86d0*/  ST.E desc[UR44][R44.64], RZ ;  /* 0x000000ff2c007985 */ /* 0x0003e8000c10192c */
[----:B------:R1:W-:Y:S04]  /*86e0*/  ST.E desc[UR44][R42.64], RZ ;  /* 0x000000ff2a007985 */ /* 0x0003e8000c10192c */
[----:B------:R1:W-:Y:S01]  /*86f0*/  ST.E desc[UR44][R40.64], RZ ;  /* 0x000000ff28007985 */ /* 0x0003e2000c10192c */
[----:B------:R-:W-:Y:S01]  /*8700*/  @!PT LDS RZ, [RZ] ;  /* 0x00000000fffff984 */ /* 0x000fe20000000800 */
[----:B------:R-:W-:Y:S01]  /*8710*/  @!PT LDS RZ, [RZ] ;  /* 0x00000000fffff984 */ /* 0x000fe20000000800 */
[----:B------:R-:W-:Y:S01]  /*8720*/  @!PT LDS RZ, [RZ] ;  /* 0x00000000fffff984 */ /* 0x000fe20000000800 */
[----:B------:R-:W-:Y:S01]  /*8730*/  @!PT LDS RZ, [RZ] ;  /* 0x00000000fffff984 */ /* 0x000fe20000000800 */
[----:B------:R2:W-:Y:S06]  /*8740*/  MEMBAR.ALL.CTA ;  /* 0x0000000000007992 */ /* 0x0005ec0000008000 */
[----:B--2---:R-:W2:Y:S01]  /*8750*/  FENCE.VIEW.ASYNC.S ;  /* 0x00000000000073c6 */ /* 0x004ea20000000000 */
[----:B------:R-:W-:Y:S05]  /*8760*/  BRA.U UP0, `(.L_x_161) ;  /* 0x0000000100047547 */ /* 0x000fea000b800000 */
[----:B------:R-:W-:Y:S05]  /*8770*/  BPT.TRAP 0x1 ;  /* 0x000000040000795c */ /* 0x000fea0000300000 */
.L_x_161:
[----:B-----5:R-:W-:Y:S01]  /*8780*/  SHF.L.U32 R3, R57, 0x1f, RZ ;  /* 0x0000001f39037819 */ /* 0x020fe200000006ff */
[----:B------:R-:W-:Y:S03]  /*8790*/  BSSY B0, `(.L_x_162) ;  /* 0x0000003000007945 */ /* 0x000fe60003800000 */
[----:B--2---:R-:W2:Y:S02]  /*87a0*/  SYNCS.PHASECHK.TRANS64.TRYWAIT P0, [R16+URZ+0x1c0c8], R3 ;  /* 0x01c0c803100075a7 */ /* 0x004ea400080011ff */
[----:B--2---:R-:W-:Y:S05]  /*87b0*/  @!P0 BRA `(.L_x_163) ;  /* 0x0000013c00a88947 */ /* 0x004fea0003800000 */
.L_x_429:
[----:B------:R-:W-:Y:S05]  /*87c0*/  BSYNC B0 ;  /* 0x0000000000007941 */ /* 0x000fea0003800000 */
.L_x_162:
[----:B------:R-:W-:Y:S05]  /*87d0*/  @!P5 BRA `(.L_x_164) ;  /* 0x0000000000ccd947 */ /* 0x000fea0003800000 */
[----:B--2---:R-:W2:Y:S01]  /*87e0*/  LDC R3, c[0x0][0x904] ;  /* 0x00024100ff037b82 */ /* 0x004ea20000000800 */
        /* <DEDUP_REMOVED lines=8> */
[----:B------:R-:W-:-:S05]  /*8870*/  IMAD R7, R3, R0, R59 ;  /* 0x0000000003077224 */ /* 0x000fca00078e023b */
[----:B------:R-:W-:-:S05]  /*8880*/  LEA R7, R7, R58, 0x8 ;  /* 0x0000003a07077211 */ /* 0x000fca00078e40ff */
[----:B------:R-:W-:-:S05]  /*8890*/  VIADD R7, R7, 0x80 ;  /* 0x0000008007077836 */ /* 0x000fca0000000000 */
        /* <DEDUP_REMOVED lines=10> */
[----:B------:R-:W2:Y:S02]  /*8940*/  F2I.FTZ.U32.TRUNC.NTZ R9, R8 ;  /* 0x0000000800097305 */ /* 0x000ea4000021f000 */
[----:B--2---:R-:W-:Y:S01]  /*8950*/  IADD3 R0, PT, PT, RZ, -R9, RZ ;  /* 0x80000009ff007210 */ /* 0x004fe20007ffe0ff */
[----:B------:R-:W-:-:S04]  /*8960*/  IMAD.MOV.U32 R8, RZ, RZ, RZ ;  /* 0x000000ffff087224 */ /* 0x000fc800078e00ff */
[----:B------:R-:W-:Y:S01]  /*8970*/  IMAD R3, R0, R4, RZ ;  /* 0x0000000400037224 */ /* 0x000fe200078e02ff */
[----:B------:R-:W-:-:S03]  /*8980*/  IABS R0, R2 ;  /* 0x0000000200007213 */ /* 0x000fc60000000000 */
[----:B------:R-:W-:Y:S01]  /*8990*/  IMAD.HI.U32 R3, R9, R3, R8 ;  /* 0x0000000309037227 */ /* 0x000fe200078e0008 */
[----:B------:R-:W-:Y:S01]  /*89a0*/  MOV R6, R0 ;  /* 0x0000000000067202 */ /* 0x000fe20000000f00 */
[----:B------:R-:W2:Y:S04]  /*89b0*/  LDC.64 R8, c[0x0][0x880] ;  /* 0x00022000ff087b82 */ /* 0x000ea80000000a00 */
[----:B------:R-:W-:-:S04]  /*89c0*/  IMAD.HI.U32 R0, R3, R6, RZ ;  /* 0x0000000603007227 */ /* 0x000fc800078e00ff */
[----:B------:R-:W-:-:S04]  /*89d0*/  IMAD.MOV R3, RZ, RZ, -R0 ;  /* 0x000000ffff037224 */ /* 0x000fc800078e0a00 */
[----:B------:R-:W-:-:S05]  /*89e0*/  IMAD R3, R4, R3, R6 ;  /* 0x0000000304037224 */ /* 0x000fca00078e0206 */
[----:B------:R-:W-:-:S13]  /*89f0*/  ISETP.GT.U32.AND P0, PT, R4, R3, PT ;  /* 0x000000030400720c */ /* 0x000fda0003f04070 */
[-C--:B------:R-:W-:Y:S01]  /*8a00*/  @!P0 IADD3 R3, PT, PT, R3, -R4.reuse, RZ ;  /* 0x8000000403038210 */ /* 0x080fe20007ffe0ff */
[----:B------:R-:W-:Y:S01]  /*8a10*/  @!P0 VIADD R0, R0, 0x1 ;  /* 0x0000000100008836 */ /* 0x000fe20000000000 */
[----:B------:R-:W-:Y:S02]  /*8a20*/  ISETP.NE.AND P0, PT, R5, RZ, PT ;  /* 0x000000ff0500720c */ /* 0x000fe40003f05270 */
[----:B------:R-:W-:Y:S02]  /*8a30*/  ISETP.GE.U32.AND P2, PT, R3, R4, PT ;  /* 0x000000040300720c */ /* 0x000fe40003f46070 */
[----:B------:R-:W-:-:S04]  /*8a40*/  LOP3.LUT R3, R2, R5, RZ, 0x3c, !PT ;  /* 0x0000000502037212 */ /* 0x000fc800078e3cff */
[----:B------:R-:W-:-:S07]  /*8a50*/  ISETP.GE.AND P1, PT, R3, RZ, PT ;  /* 0x000000ff0300720c */ /* 0x000fce0003f26270 */
[----:B------:R-:W-:-:S06]  /*8a60*/  @P2 IADD3 R0, PT, PT, R0, 0x1, RZ ;  /* 0x0000000100002810 */ /* 0x000fcc0007ffe0ff */
[----:B------:R-:W-:Y:S01]  /*8a70*/  @!P1 IMAD.MOV R0, RZ, RZ, -R0 ;  /* 0x000000ffff009224 */ /* 0x000fe200078e0a00 */
[----:B------:R-:W-:-:S04]  /*8a80*/  @!P0 LOP3.LUT R0, RZ, R5, RZ, 0x33, !PT ;  /* 0x00000005ff008212 */ /* 0x000fc800078e33ff */
[C---:B------:R-:W-:Y:S01]  /*8a90*/  IADD3 R3, PT, PT, -R0.reuse, RZ, RZ ;  /* 0x000000ff00037210 */ /* 0x040fe20007ffe1ff */
[----:B----4-:R-:W-:Y:S02]  /*8aa0*/  IMAD R7, R0, UR5, R7 ;  /* 0x0000000500077c24 */ /* 0x010fe4000f8e0207 */
[----:B------:R-:W-:Y:S02]  /*8ab0*/  IMAD.MOV.U32 R0, RZ, RZ, -0x800000 ;  /* 0xff800000ff007424 */ /* 0x000fe400078e00ff */
[----:B------:R-:W-:-:S04]  /*8ac0*/  IMAD R2, R5, R3, R2 ;  /* 0x0000000305027224 */ /* 0x000fc800078e0202 */
[----:B------:R-:W-:-:S04]  /*8ad0*/  IMAD R7, R2, UR4, R7 ;  /* 0x0000000402077c24 */ /* 0x000fc8000f8e0207 */
[----:B--2---:R-:W-:-:S05]  /*8ae0*/  IMAD.WIDE R8, R7, 0x4, R8 ;  /* 0x0000000407087825 */ /* 0x004fca00078e0208 */
[----:B------:R2:W-:Y:S02]  /*8af0*/  STG.E desc[UR44][R8.64], R0 ;  /* 0x0000000008007986 */ /* 0x0005e4000c10192c */
.L_x_165:
[----:B------:R-:W-:Y:S05]  /*8b00*/  BSYNC.RECONVERGENT B0 ;  /* 0x0000000000007941 */ /* 0x000fea0003800200 */
.L_x_164:
[----:B------:R-:W-:Y:S01]  /*8b10*/  @!PT LDS RZ, [RZ] ;  /* 0x00000000fffff984 */ /* 0x000fe20000000800 */
[----:B------:R-:W-:Y:S01]  /*8b20*/  @!PT LDS RZ, [RZ] ;  /* 0x00000000fffff984 */ /* 0x000fe20000000800 */
[----:B------:R-:W-:Y:S01]  /*8b30*/  @!PT LDS RZ, [RZ] ;  /* 0x00000000fffff984 */ /* 0x000fe20000000800 */
[----:B------:R-:W-:Y:S01]  /*8b40*/  @!PT LDS RZ, [RZ] ;  /* 0x00000000fffff984 */ /* 0x000fe20000000800 */
[----:B------:R3:W-:Y:S06]  /*8b50*/  MEMBAR.ALL.CTA ;  /* 0x0000000000007992 */ /* 0x0007ec0000008000 */
[----:B---3--:R-:W3:Y:S01]  /*8b60*/  FENCE.VIEW.ASYNC.S ;  /* 0x00000000000073c6 */ /* 0x008ee20000000000 */
[----:B------:R-:W-:-:S09]  /*8b70*/  UISETP.NE.AND UP0, UPT, UR41, URZ, UPT ;  /* 0x000000ff2900728c */ /* 0x000fd2000bf05270 */
[----:B------:R-:W-:Y:S05]  /*8b80*/  BRA.U UP0, `(.L_x_166) ;  /* 0x0000000100047547 */ /* 0x000fea000b800000 */
[----:B------:R-:W-:Y:S05]  /*8b90*/  BPT.TRAP 0x1 ;  /* 0x000000040000795c */ /* 0x000fea0000300000 */
.L_x_166:
[----:B---3--:R3:W-:Y:S01]  /*8ba0*/  SYNCS.ARRIVE.TRANS64.A1T0 RZ, [R16+URZ+0x1c0b8], RZ ;  /* 0x01c0b8ff10ff79a7 */ /* 0x0087e200081000ff */
[----:B------:R-:W-:Y:S01]  /*8bb0*/  LOP3.LUT R57, R57, 0x1, RZ, 0x3c, !PT ;  /* 0x0000000139397812 */ /* 0x000fe200078e3cff */
[----:B------:R-:W-:Y:S06]  /*8bc0*/  BRA `(.L_x_92) ;  /* 0x0000004000907947 */ /* 0x000fec0003800000 */
.L_x_93:
[----:B------:R-:W-:Y:S01]  /*8bd0*/  LEA R7, R7, 0x100, 0x8 ;  /* 0x0000010007077811 */ /* 0x000fe200078e40ff */
[----:B------:R-:W-:Y:S02]  /*8be0*/  UIADD3 UR5, UPT, UPT, UR5, 0x7f, URZ ;  /* 0x0000007f05057890 */ /* 0x000fe4000fffe0ff */
[----:B------:R-:W-:Y:S01]  /*8bf0*/  UISETP.NE.AND UP0, UPT, UR40, URZ, UPT ;  /* 0x000000ff2800728c */ /* 0x000fe2000bf05270 */
[----:B------:R-:W-:Y:S01]  /*8c00*/  SHF.R.S32.HI R0, RZ, 0x1f, R7 ;  /* 0x0000001fff007819 */ /* 0x000fe20000011407 */
[----:B------:R-:W-:-:S03]  /*8c10*/  USHF.R.S32.HI UR4, URZ, 0x1f, UR5 ;  /* 0x0000001fff047899 */ /* 0x000fc60008011405 */
[----:B------:R-:W-:Y:S01]  /*8c20*/  LEA.HI R0, R0, R7, RZ, 0x7 ;  /* 0x0000000700007211 */ /* 0x000fe200078f38ff */
[----:B------:R-:W-:-:S04]  /*8c30*/  ULEA.HI UR4, UR4, UR5, URZ, 0x7 ;  /* 0x0000000504047291 */ /* 0x000fc8000f8f38ff */
[----:B------:R-:W-:Y:S01]  /*8c40*/  VIADD R64, R0, 0x7f ;  /* 0x0000007f00407836 */ /* 0x000fe20000000000 */
[----:B------:R-:W-:-:S04]  /*8c50*/  USHF.R.S32.HI UR4, URZ, 0x7, UR4 ;  /* 0x00000007ff047899 */ /* 0x000fc80008011404 */
[----:B------:R-:W-:-:S04]  /*8c60*/  SHF.R.S32.HI R64, RZ, 0x7, R64 ;  /* 0x00000007ff407819 */ /* 0x000fc80000011440 */
[----:B------:R-:W-:Y:S01]  /*8c70*/  VIMNMX R64, PT, PT, R64, UR4, PT ;  /* 0x0000000440407c48 */ /* 0x000fe2000bfe0100 */
[----:B------:R-:W-:Y:S06]  /*8c80*/  BRA.U !UP0, `(.L_x_167) ;  /* 0x0000000108047547 */ /* 0x000fec000b800000 */
[----:B------:R-:W-:Y:S05]  /*8c90*/  BPT.TRAP 0x1 ;  /* 0x000000040000795c */ /* 0x000fea0000300000 */
.L_x_167:
[----:B------:R-:W1:Y:S01]  /*8ca0*/  S2R R62, SR_CgaCtaId ;  /* 0x00000000003e7919 */ /* 0x000e620000008800 */
[----:B------:R-:W-:Y:S01]  /*8cb0*/  MOV R61, 0x400 ;  /* 0x00000400003d7802 */ /* 0x000fe20000000f00 */
[----:B------:R-:W-:Y:S01]  /*8cc0*/  BSSY B0, `(.L_x_168) ;  /* 0x0000005000007945 */ /* 0x000fe20003800000 */
[----:B------:R-:W-:Y:S02]  /*8cd0*/  SHF.L.U32 R0, R56, 0x1f, RZ ;  /* 0x0000001f38007819 */ /* 0x000fe400000006ff */
[----:B-1----:R-:W-:-:S04]  /*8ce0*/  LEA R61, R62, R61, 0x18 ;  /* 0x0000003d3e3d7211 */ /* 0x002fc800078ec0ff */
[----:B------:R-:W1:Y:S02]  /*8cf0*/  SYNCS.PHASECHK.TRANS64.TRYWAIT P0, [R61+URZ+0x1c070], R0 ;  /* 0x01c070003d0075a7 */ /* 0x000e6400080011ff */
[----:B-1----:R-:W-:Y:S05]  /*8d00*/  @!P0 BRA `(.L_x_169) ;  /* 0x0000013800688947 */ /* 0x002fea0003800000 */
.L_x_430:
[----:B------:R-:W-:Y:S05]  /*8d10*/  BSYNC B0 ;  /* 0x0000000000007941 */ /* 0x000fea0003800000 */
.L_x_168:
[----:B------:R-:W-:-:S09]  /*8d20*/  UISETP.NE.AND UP0, UPT, UR40, URZ, UPT ;  /* 0x000000ff2800728c */ /* 0x000fd2000bf05270 */
[----:B------:R-:W-:Y:S05]  /*8d30*/  BRA.U !UP0, `(.L_x_170) ;  /* 0x0000000108047547 */ /* 0x000fea000b800000 */
[----:B------:R-:W-:Y:S05]  /*8d40*/  BPT.TRAP 0x1 ;  /* 0x000000040000795c */ /* 0x000fea0000300000 */
.L_x_170:
[----:B------:R-:W-:Y:S01]  /*8d50*/  IADD3 R63, PT, PT, R61, 0x1c078, RZ ;  /* 0x0001c0783d3f7810 */ /* 0x000fe20007ffe0ff */
[----:B------:R-:W-:-:S03]  /*8d60*/  UISETP.NE.AND UP0, UPT, UR39, URZ, UPT ;  /* 0x000000ff2700728c */ /* 0x000fc6000bf05270 */
[----:B-1----:R-:W-:-:S04]  /*8d70*/  PRMT R0, R62, 0x654, R63 ;  /* 0x000006543e007816 */ /* 0x002fc8000000003f */
[----:B------:R1:W-:Y:S02]  /*8d80*/  SYNCS.ARRIVE.TRANS64.RED.A1T0 RZ, [R0+URZ], RZ ;  /* 0x000000ff00ff79a7 */ /* 0x0003e400081004ff */
[----:B------:R-:W-:Y:S05]  /*8d90*/  BRA.U !UP0, `(.L_x_171) ;  /* 0x0000000108047547 */ /* 0x000fea000b800000 */
[----:B------:R-:W-:Y:S05]  /*8da0*/  BPT.TRAP 0x1 ;  /* 0x000000040000795c */ /* 0x000fea0000300000 */
.L_x_171:
[----:B------:R-:W-:Y:S01]  /*8db0*/  IMAD.U32 R3, RZ, RZ, UR42 ;  /* 0x0000002aff037e24 */ /* 0x000fe2000f8e00ff */
[----:B------:R-:W-:-:S04]  /*8dc0*/  ISETP.GE.AND P0, PT, R64, 0x2, PT ;  /* 0x000000024000780c */ /* 0x000fc80003f06270 */
[----:B------:R-:W-:-:S04]  /*8dd0*/  SHF.L.U32 R4, R3, 0x1f, RZ ;  /* 0x0000001f03047819 */ /* 0x000fc800000006ff */
[----:B------:R-:W2:Y:S02]  /*8de0*/  SYNCS.PHASECHK.TRANS64.TRYWAIT P1, [R61+URZ+0x1c080], R4 ;  /* 0x01c080043d0075a7 */ /* 0x000ea400080211ff */
[----:B--2---:R-:W-:Y:S05]  /*8df0*/  @!P1 BRA `(.L_x_172) ;  /* 0x0000013800409947 */ /* 0x004fea0003800000 */
.L_x_431:
[----:B------:R-:W-:Y:S01]  /*8e00*/  LOP3.LUT R3, R56, 0x1, RZ, 0x3c, !PT ;  /* 0x0000000138037812 */ /* 0x000fe200078e3cff */
[----:B------:R-:W-:Y:S06]  /*8e10*/  @!P0 BRA `(.L_x_173) ;  /* 0x0000001400608947 */ /* 0x000fec0003800000 */
.L_x_200:
[----:B------:R-:W-:Y:S05]  /*8e20*/  YIELD ;  /* 0x0000000000007946 */ /* 0x000fea0003800000 */
[----:B------:R-:W-:Y:S01]  /*8e30*/  UISETP.NE.AND UP0, UPT, UR40, URZ, UPT ;  /* 0x000000ff2800728c */ /* 0x000fe2000bf05270 */
[C---:B------:R-:W-:Y:S01]  /*8e40*/  ISETP.GT.U32.AND P0, PT, R64.reuse, 0x2, PT ;  /* 0x000000024000780c */ /* 0x040fe20003f04070 */
[----:B------:R-:W-:Y:S02]  /*8e50*/  IMAD.MOV.U32 R56, RZ, RZ, R3 ;  /* 0x000000ffff387224 */ /* 0x000fe400078e0003 */
[----:B------:R-:W-:Y:S01]  /*8e60*/  VIADD R64, R64, 0xffffffff ;  /* 0xffffffff40407836 */ /* 0x000fe20000000000 */
[----:B------:R-:W-:-:S04]  /*8e70*/  P2R R65, PR, RZ, 0x1 ;  /* 0x00000001ff417803 */ /* 0x000fc80000000000 */
[----:B---34-:R-:W-:Y:S05]  /*8e80*/  BRA.U !UP0, `(.L_x_174) ;  /* 0x0000000108047547 */ /* 0x018fea000b800000 */
[----:B------:R-:W-:Y:S05]  /*8e90*/  BPT.TRAP 0x1 ;  /* 0x000000040000795c */ /* 0x000fea0000300000 */
.L_x_174:
[----:B-1----:R-:W-:Y:S01]  /*8ea0*/  SHF.L.U32 R0, R56, 0x1f, RZ ;  /* 0x0000001f38007819 */ /* 0x002fe200000006ff */
[----:B------:R-:W-:-:S03]  /*8eb0*/  IMAD.U32 R66, R23, 0x10000, RZ ;  /* 0x0001000017427824 */ /* 0x000fc600078e00ff */
[----:B------:R-:W1:Y:S02]  /*8ec0*/  SYNCS.PHASECHK.TRANS64.TRYWAIT P0, [R61+URZ+0x1c070], R0 ;  /* 0x01c070003d0075a7 */ /* 0x000e6400080011ff */
[----:B------:R-:W-:Y:S01]  /*8ed0*/  LOP3.LUT R66, R66, 0x600000, RZ, 0xc0, !PT ;  /* 0x0060000042427812 */ /* 0x000fe200078ec0ff */
[----:B-1----:R-:W-:Y:S06]  /*8ee0*/  @!P0 BRA `(.L_x_175) ;  /* 0x0000013800188947 */ /* 0x002fec0003800000 */
.L_x_432:
[----:B------:R-:W-:Y:S05]  /*8ef0*/  WARPSYNC.ALL ;  /* 0x0000000000007948 */ /* 0x000fea0003800000 */
[----:B------:R-:W-:Y:S01]  /*8f00*/  R2UR UR4, R66 ;  /* 0x00000000420472ca */ /* 0x000fe200000e0000 */
[----:B------:R-:W-:Y:S01]  /*8f10*/  UISETP.NE.AND UP0, UPT, UR41, URZ, UPT ;  /* 0x000000ff2900728c */ /* 0x000fe2000bf05270 */
[----:B------:R-:W-:Y:S01]  /*8f20*/  PLOP3.LUT P0, PT, PT, PT, PT, 0x80, 0x8 ;  /* 0x000000000008781c */ /* 0x000fe20003f0f070 */
[----:B------:R-:W-:-:S10]  /*8f30*/  IMAD.MOV.U32 R67, RZ, RZ, 0x3f800000 ;  /* 0x3f800000ff437424 */ /* 0x000fd400078e00ff */
[----:B--2---:R-:W2:Y:S02]  /*8f40*/  LDTM.x2 R4, tmem[UR4] ;  /* 0x00000004000479ee */ /* 0x004ea400080c0000 */
[----:B--2---:R-:W-:-:S13]  /*8f50*/  FSETP.NEU.AND P2, PT, R4, R5, PT ;  /* 0x000000050400720b */ /* 0x004fda0003f4d000 */
[----:B-1----:R-:W1:Y:S01]  /*8f60*/  @P2 LDC R0, c[0x0][0x704] ;  /* 0x0001c100ff002b82 */ /* 0x002e620000000800 */
[----:B------:R-:W-:-:S04]  /*8f70*/  @P2 FADD R5, R4, -R5 ;  /* 0x8000000504052221 */ /* 0x000fc80000000000 */
[----:B-1----:R-:W-:-:S05]  /*8f80*/  @P2 FMUL R5, R5, R0 ;  /* 0x0000000005052220 */ /* 0x002fca0000400000 */
[----:B------:R-:W-:-:S04]  /*8f90*/  @P2 FSETP.GEU.AND P1, PT, R5, -126, PT ;  /* 0xc2fc00000500280b */ /* 0x000fc80003f2e000 */
[----:B------:R-:W-:-:S13]  /*8fa0*/  @P2 PLOP3.LUT P0, PT, P1, PT, PT, 0x80, 0x8 ;  /* 0x000000000008281c */ /* 0x000fda0000f0f070 */
[----:B------:R-:W-:-:S04]  /*8fb0*/  @!P0 FMUL R5, R5, 0.5 ;  /* 0x3f00000005058820 */ /* 0x000fc80000400000 */
[----:B------:R-:W1:Y:S02]  /*8fc0*/  @P2 MUFU.EX2 R0, R5 ;  /* 0x0000000500002308 */ /* 0x000e640000000800 */
[----:B-1----:R-:W-:-:S05]  /*8fd0*/  @!P0 FMUL R0, R0, R0 ;  /* 0x0000000000008220 */ /* 0x002fca0000400000 */
[----:B------:R-:W-:Y:S01]  /*8fe0*/  @P2 MOV R67, R0 ;  /* 0x0000000000432202 */ /* 0x000fe20000000f00 */
[----:B------:R-:W-:Y:S06]  /*8ff0*/  BRA.U UP0, `(.L_x_176) ;  /* 0x0000000100047547 */ /* 0x000fec000b800000 */
[----:B------:R-:W-:Y:S05]  /*9000*/  BPT.TRAP 0x1 ;  /* 0x000000040000795c */ /* 0x000fea0000300000 */
.L_x_176:
[----:B------:R-:W-:Y:S01]  /*9010*/  IMAD.U32 R0, RZ, RZ, UR43 ;  /* 0x0000002bff007e24 */ /* 0x000fe2000f8e00ff */
[----:B------:R-:W-:-:S04]  /*9020*/  FSETP.NEU.AND P1, PT, R67, 1, PT ;  /* 0x3f8000004300780b */ /* 0x000fc80003f2d000 */
[----:B------:R-:W-:-:S04]  /*9030*/  SHF.L.U32 R0, R0, 0x1f, RZ ;  /* 0x0000001f00007819 */ /* 0x000fc800000006ff */
[----:B------:R-:W1:Y:S02]  /*9040*/  SYNCS.PHASECHK.TRANS64.TRYWAIT P0, [R61+URZ+0x1c090], R0 ;  /* 0x01c090003d0075a7 */ /* 0x000e6400080011ff */
[----:B-1----:R-:W-:Y:S05]  /*9050*/  @!P0 BRA `(.L_x_177) ;  /* 0x0000013400d08947 */ /* 0x002fea0003800000 */
.L_x_433:
[----:B------:R-:W-:-:S13]  /*9060*/  VOTE.ANY P1, P1 ;  /* 0x0000000000ff7806 */ /* 0x000fda0000820100 */
[----:B------:R-:W-:Y:S05]  /*9070*/  @!P1 BRA `(.L_x_178) ;  /* 0x0000000400e49947 */ /* 0x000fea0003800000 */
[----:B------:R-:W-:Y:S01]  /*9080*/  SHF.R.U32.HI R16, RZ, 0x5, R23 ;  /* 0x00000005ff107819 */ /* 0x000fe20000011617 */
[----:B------:R-:W-:Y:S01]  /*9090*/  BSSY.RECONVERGENT B6, `(.L_x_179) ;  /* 0x0000018000067945 */ /* 0x000fe20003800200 */
[----:B------:R-:W-:Y:S02]  /*90a0*/  LOP3.LUT R19, R66, 0x100, RZ, 0xfc, !PT ;  /* 0x0000010042137812 */ /* 0x000fe400078efcff */
[----:B------:R-:W-:Y:S02]  /*90b0*/  SHF.R.U32.HI R17, RZ, 0x15, R66 ;  /* 0x00000015ff117819 */ /* 0x000fe40000011642 */
[----:B------:R-:W-:Y:S02]  /*90c0*/  LOP3.LUT R16, R16, 0x3, RZ, 0xc0, !PT ;  /* 0x0000000310107812 */ /* 0x000fe400078ec0ff */
[----:B------:R-:W-:Y:S02]  /*90d0*/  R2UR UR4, R19 ;  /* 0x00000000130472ca */ /* 0x000fe400000e0000 */
[----:B------:R-:W-:-:S11]  /*90e0*/  ISETP.NE.AND P0, PT, R16, R17, PT ;  /* 0x000000111000720c */ /* 0x000fd60003f05270 */
[----:B------:R-:W2:Y:S02]  /*90f0*/  LDTM.x16 R24, tmem[UR4] ;  /* 0x00000004001879ee */ /* 0x000ea40008240000 */
[----:B--2---:R-:W-:Y:S05]  /*9100*/  @!P0 BRA `(.L_x_180) ;  /* 0x0000000000408947 */ /* 0x004fea0003800000 */
[----:B------:R-:W-:Y:S01]  /*9110*/  MOV R14, 0x8 ;  /* 0x00000008000e7802 */ /* 0x000fe20000000f00 */
[----:B------:R-:W2:Y:S01]  /*9120*/  LDCU.64 UR8, c[0x4][0xb0] ;  /* 0x01001600ff0877ac */ /* 0x000ea20008000a00 */
[----:B------:R-:W-:Y:S02]  /*9130*/  HFMA2 R12, -RZ, RZ, 0, 5.9604644775390625e-08 ;  /* 0x00000001ff0c7431 */ /* 0x000fe400000001ff */
[----:B------:R-:W-:Y:S01]  /*9140*/  IMAD.MOV.U32 R8, RZ, RZ, 0x192 ;  /* 0x00000192ff087424 */ /* 0x000fe200078e00ff */
[----:B------:R-:W3:Y:S01]  /*9150*/  LDCU.64 UR6, c[0x4][0xb8] ;  /* 0x01001700ff0677ac */ /* 0x000ee20008000a00 */
[----:B------:R-:W4:Y:S01]  /*9160*/  LDC.64 R14, c[0x4][R14] ;  /* 0x010000000e0e7b82 */ /* 0x000f220000000a00 */
[----:B------:R-:W-:Y:S01]  /*9170*/  IMAD.MOV.U32 R13, RZ, RZ, RZ ;  /* 0x000000ffff0d7224 */ /* 0x000fe200078e00ff */
[----:B------:R-:W5:Y:S01]  /*9180*/  LDCU.64 UR4, c[0x4][0x30] ;  /* 0x01000600ff0477ac */ /* 0x000f620008000a00 */
[----:B--2---:R-:W-:Y:S01]  /*9190*/  IMAD.U32 R4, RZ, RZ, UR8 ;  /* 0x00000008ff047e24 */ /* 0x004fe2000f8e00ff */
[----:B------:R-:W-:Y:S01]  /*91a0*/  MOV R5, UR9 ;  /* 0x0000000900057c02 */ /* 0x000fe20008000f00 */
[----:B---3--:R-:W-:Y:S01]  /*91b0*/  IMAD.U32 R6, RZ, RZ, UR6 ;  /* 0x00000006ff067e24 */ /* 0x008fe2000f8e00ff */
[----:B------:R-:W-:Y:S01]  /*91c0*/  MOV R7, UR7 ;  /* 0x0000000700077c02 */ /* 0x000fe20008000f00 */
[----:B-----5:R-:W-:Y:S01]  /*91d0*/  IMAD.U32 R10, RZ, RZ, UR4 ;  /* 0x00000004ff0a7e24 */ /* 0x020fe2000f8e00ff */
[----:B------:R-:W-:-:S02]  /*91e0*/  MOV R11, UR5 ;  /* 0x00000005000b7c02 */ /* 0x000fc40008000f00 */
[----:B------:R-:W-:-:S07]  /*91f0*/  LEPC R20, `(.L_x_180) ;  /* 0x000000001014794e */ /* 0x000fce0000000000 */
[----:B-1--4-:R-:W-:Y:S05]  /*9200*/  CALL.ABS.NOINC R14 ;  /* 0x000000000e007343 */ /* 0x012fea0003c00000 */
.L_x_180:
[----:B------:R-:W-:Y:S05]  /*9210*/  BSYNC.RECONVERGENT B6 ;  /* 0x0000000000067941 */ /* 0x000fea0003800200 */
.L_x_179:
[----:B------:R-:W-:Y:S01]  /*9220*/  FSETP.NEU.AND P0, PT, R67, 1, PT ;  /* 0x3f8000004300780b */ /* 0x000fe20003f0d000 */
[----:B------:R-:W-:Y:S05]  /*9230*/  WARPSYNC.ALL ;  /* 0x0000000000007948 */ /* 0x000fea0003800000 */
[----:B------:R-:W-:Y:S01]  /*9240*/  LOP3.LUT R18, R66, 0x110, RZ, 0xfc, !PT ;  /* 0x0000011042127812 */ /* 0x000fe200078efcff */
[----:B------:R-:W-:Y:S01]  /*9250*/  BSSY.RECONVERGENT B6, `(.L_x_181) ;  /* 0x000001f000067945 */ /* 0x000fe20003800200 */
[----:B------:R-:W-:Y:S02]  /*9260*/  R2UR UR4, R19 ;  /* 0x00000000130472ca */ /* 0x000fe400000e0000 */
[----:B------:R-:W-:-:S03]  /*9270*/  R2UR UR5, R18 ;  /* 0x00000000120572ca */ /* 0x000fc600000e0000 */
[C---:B------:R-:W-:Y:S02]  /*9280*/  @P0 FMUL2 R24, R67.reuse.F32, R24.F32x2.HI_LO ;  /* 0x000000184318024a */ /* 0x040fe40000040000 */
[C---:B------:R-:W-:Y:S02]  /*9290*/  @P0 FMUL2 R26, R67.reuse.F32, R26.F32x2.HI_LO ;  /* 0x0000001a431a024a */ /* 0x040fe40000040000 */
[C---:B------:R-:W-:Y:S02]  /*92a0*/  @P0 FMUL2 R28, R67.reuse.F32, R28.F32x2.HI_LO ;  /* 0x0000001c431c024a */ /* 0x040fe40000040000 */
[C---:B------:R-:W-:Y:S02]  /*92b0*/  @P0 FMUL2 R30, R67.reuse.F32, R30.F32x2.HI_LO ;  /* 0x0000001e431e024a */ /* 0x040fe40000040000 */
[C---:B------:R-:W-:Y:S02]  /*92c0*/  @P0 FMUL2 R32, R67.reuse.F32, R32.F32x2.HI_LO ;  /* 0x000000204320024a */ /* 0x040fe40000040000 */
[C---:B------:R-:W-:Y:S01]  /*92d0*/  @P0 FMUL2 R34, R67.reuse.F32, R34.F32x2.HI_LO ;  /* 0x000000224322024a */ /* 0x040fe20000040000 */
[----:B------:R-:W2:Y:S01]  /*92e0*/  LDTM.x16 R40, tmem[UR5] ;  /* 0x00000005002879ee */ /* 0x000ea20008240000 */
[----:B------:R-:W-:-:S02]  /*92f0*/  @P0 FMUL2 R36, R67.F32, R36.F32x2.HI_LO ;  /* 0x000000244324024a */ /* 0x000fc40000040000 */
[----:B------:R-:W-:Y:S01]  /*9300*/  @P0 FMUL2 R38, R67.F32, R38.F32x2.HI_LO ;  /* 0x000000264326024a */ /* 0x000fe20000040000 */
[----:B------:R-:W-:-:S03]  /*9310*/  ISETP.NE.AND P0, PT, R16, R17, PT ;  /* 0x000000111000720c */ /* 0x000fc60003f05270 */
[----:B------:R3:W-:Y:S10]  /*9320*/  STTM.x16 tmem[UR4], R24 ;  /* 0x00000018000079ed */ /* 0x0007f40008240004 */
[----:B--2---:R-:W-:Y:S05]  /*9330*/  @!P0 BRA `(.L_x_182) ;  /* 0x0000000000408947 */ /* 0x004fea0003800000 */
[----:B------:R-:W-:Y:S01]  /*9340*/  MOV R14, 0x8 ;  /* 0x00000008000e7802 */ /* 0x000fe20000000f00 */
[----:B------:R-:W2:Y:S01]  /*9350*/  LDCU.64 UR8, c[0x4][0xb0] ;  /* 0x01001600ff0877ac */ /* 0x000ea20008000a00 */
[----:B------:R-:W-:Y:S02]  /*9360*/  HFMA2 R12, -RZ, RZ, 0, 5.9604644775390625e-08 ;  /* 0x00000001ff0c7431 */ /* 0x000fe400000001ff */
[----:B------:R-:W-:Y:S01]  /*9370*/  IMAD.MOV.U32 R8, RZ, RZ, 0x192 ;  /* 0x00000192ff087424 */ /* 0x000fe200078e00ff */
[----:B------:R-:W4:Y:S01]  /*9380*/  LDCU.64 UR6, c[0x4][0xb8] ;  /* 0x01001700ff0677ac */ /* 0x000f220008000a00 */
[----:B------:R-:W1:Y:S01]  /*9390*/  LDC.64 R14, c[0x4][R14] ;  /* 0x010000000e0e7b82 */ /* 0x000e620000000a00 */
[----:B------:R-:W-:Y:S01]  /*93a0*/  IMAD.MOV.U32 R13, RZ, RZ, RZ ;  /* 0x000000ffff0d7224 */ /* 0x000fe200078e00ff */
[----:B------:R-:W5:Y:S01]  /*93b0*/  LDCU.64 UR4, c[0x4][0x30] ;  /* 0x01000600ff0477ac */ /* 0x000f620008000a00 */
[----:B--2---:R-:W-:Y:S01]  /*93c0*/  IMAD.U32 R4, RZ, RZ, UR8 ;  /* 0x00000008ff047e24 */ /* 0x004fe2000f8e00ff */
[----:B------:R-:W-:Y:S01]  /*93d0*/  MOV R5, UR9 ;  /* 0x0000000900057c02 */ /* 0x000fe20008000f00 */
[----:B----4-:R-:W-:Y:S01]  /*93e0*/  IMAD.U32 R6, RZ, RZ, UR6 ;  /* 0x00000006ff067e24 */ /* 0x010fe2000f8e00ff */
[----:B------:R-:W-:Y:S01]  /*93f0*/  MOV R7, UR7 ;  /* 0x0000000700077c02 */ /* 0x000fe20008000f00 */
[----:B-----5:R-:W-:Y:S01]  /*9400*/  IMAD.U32 R10, RZ, RZ, UR4 ;  /* 0x00000004ff0a7e24 */ /* 0x020fe2000f8e00ff */
[----:B------:R-:W-:-:S02]  /*9410*/  MOV R11, UR5 ;  /* 0x00000005000b7c02 */ /* 0x000fc40008000f00 */
[----:B------:R-:W-:-:S07]  /*9420*/  LEPC R20, `(.L_x_182) ;  /* 0x000000001014794e */ /* 0x000fce0000000000 */
[----:B-1-3--:R-:W-:Y:S05]  /*9430*/  CALL.ABS.NOINC R14 ;  /* 0x000000000e007343 */ /* 0x00afea0003c00000 */
.L_x_182:
[----:B------:R-:W-:Y:S05]  /*9440*/  BSYNC.RECONVERGENT B6 ;  /* 0x0000000000067941 */ /* 0x000fea0003800200 */
.L_x_181:
        /* <DEDUP_REMOVED lines=12> */
[----:B---3--:R-:W2:Y:S01]  /*9510*/  LDTM.x16 R24, tmem[UR5] ;  /* 0x00000005001879ee */ /* 0x008ea20008240000 */
        /* <DEDUP_REMOVED lines=21> */
.L_x_184:
[----:B------:R-:W-:Y:S05]  /*9670*/  BSYNC.RECONVERGENT B6 ;  /* 0x0000000000067941 */ /* 0x000fea0003800200 */
.L_x_183:
[----:B-1----:R-:W-:Y:S01]  /*9680*/  LOP3.LUT R0, R66, 0x130, RZ, 0xfc, !PT ;  /* 0x0000013042007812 */ /* 0x002fe200078efcff */
[----:B------:R-:W-:Y:S05]  /*9690*/  WARPSYNC.ALL ;  /* 0x0000000000007948 */ /* 0x000fea0003800000 */
[----:B------:R-:W-:Y:S02]  /*96a0*/  R2UR UR4, R0 ;  /* 0x00000000000472ca */ /* 0x000fe400000e0000 */
[----:B------:R-:W-:Y:S02]  /*96b0*/  FSETP.NEU.AND P0, PT, R67, 1, PT ;  /* 0x3f8000004300780b */ /* 0x000fe40003f0d000 */
[----:B------:R-:W-:-:S09]  /*96c0*/  R2UR UR5, R68 ;  /* 0x00000000440572ca */ /* 0x000fd200000e0000 */
[----:B------:R-:W1:Y:S01]  /*96d0*/  LDTM.x16 R4, tmem[UR4] ;  /* 0x00000004000479ee */ /* 0x000e620008240000 */
[----:B------:R-:W-:Y:S01]  /*96e0*/  R2UR UR4, R0 ;  /* 0x00000000000472ca */ /* 0x000fe200000e0000 */
[C---:B------:R-:W-:Y:S02]  /*96f0*/  @P0 FMUL2 R24, R67.reuse.F32, R24.F32x2.HI_LO ;  /* 0x000000184318024a */ /* 0x040fe40000040000 */
[C---:B------:R-:W-:Y:S02]  /*9700*/  @P0 FMUL2 R26, R67.reuse.F32, R26.F32x2.HI_LO ;  /* 0x0000001a431a024a */ /* 0x040fe40000040000 */
[C---:B------:R-:W-:Y:S02]  /*9710*/  @P0 FMUL2 R28, R67.reuse.F32, R28.F32x2.HI_LO ;  /* 0x0000001c431c024a */ /* 0x040fe40000040000 */
[C---:B------:R-:W-:Y:S02]  /*9720*/  @P0 FMUL2 R30, R67.reuse.F32, R30.F32x2.HI_LO ;  /* 0x0000001e431e024a */ /* 0x040fe40000040000 */
[----:B------:R-:W-:-:S02]  /*9730*/  @P0 FMUL2 R32, R67.F32, R32.F32x2.HI_LO ;  /* 0x000000204320024a */ /* 0x000fc40000040000 */
[C---:B------:R-:W-:Y:S02]  /*9740*/  @P0 FMUL2 R34, R67.reuse.F32, R34.F32x2.HI_LO ;  /* 0x000000224322024a */ /* 0x040fe40000040000 */
[C---:B------:R-:W-:Y:S02]  /*9750*/  @P0 FMUL2 R36, R67.reuse.F32, R36.F32x2.HI_LO ;  /* 0x000000244324024a */ /* 0x040fe40000040000 */
[----:B------:R-:W-:-:S04]  /*9760*/  @P0 FMUL2 R38, R67.F32, R38.F32x2.HI_LO ;  /* 0x000000264326024a */ /* 0x000fc80000040000 */
[----:B------:R2:W-:Y:S01]  /*9770*/  STTM.x16 tmem[UR5], R24 ;  /* 0x00000018000079ed */ /* 0x0005e20008240005 */
[C---:B-1----:R-:W-:Y:S02]  /*9780*/  @P0 FMUL2 R4, R67.reuse.F32, R4.F32x2.HI_LO ;  /* 0x000000044304024a */ /* 0x042fe40000040000 */
[C---:B------:R-:W-:Y:S02]  /*9790*/  @P0 FMUL2 R6, R67.reuse.F32, R6.F32x2.HI_LO ;  /* 0x000000064306024a */ /* 0x040fe40000040000 */
[C---:B------:R-:W-:Y:S02]  /*97a0*/  @P0 FMUL2 R8, R67.reuse.F32, R8.F32x2.HI_LO ;  /* 0x000000084308024a */ /* 0x040fe40000040000 */
[C---:B------:R-:W-:Y:S02]  /*97b0*/  @P0 FMUL2 R10, R67.reuse.F32, R10.F32x2.HI_LO ;  /* 0x0000000a430a024a */ /* 0x040fe40000040000 */
[C---:B------:R-:W-:Y:S02]  /*97c0*/  @P0 FMUL2 R12, R67.reuse.F32, R12.F32x2.HI_LO ;  /* 0x0000000c430c024a */ /* 0x040fe40000040000 */
[----:B------:R-:W-:-:S02]  /*97d0*/  @P0 FMUL2 R14, R67.F32, R14.F32x2.HI_LO ;  /* 0x0000000e430e024a */ /* 0x000fc40000040000 */
[C---:B------:R-:W-:Y:S02]  /*97e0*/  @P0 FMUL2 R16, R67.reuse.F32, R16.F32x2.HI_LO ;  /* 0x000000104310024a */ /* 0x040fe40000040000 */
[----:B------:R-:W-:-:S04]  /*97f0*/  @P0 FMUL2 R18, R67.F32, R18.F32x2.HI_LO ;  /* 0x000000124312024a */ /* 0x000fc80000040000 */
[----:B------:R2:W-:Y:S02]  /*9800*/  STTM.x16 tmem[UR4], R4 ;  /* 0x00000004000079ed */ /* 0x0005e40008240004 */
.L_x_178:
[----:B------:R-:W-:-:S09]  /*9810*/  UISETP.NE.AND UP0, UPT, UR39, URZ, UPT ;  /* 0x000000ff2700728c */ /* 0x000fd2000bf05270 */
[----:B------:R-:W-:Y:S05]  /*9820*/  BRA.U !UP0, `(.L_x_185) ;  /* 0x0000000108047547 */ /* 0x000fea000b800000 */
[----:B------:R-:W-:Y:S05]  /*9830*/  BPT.TRAP 0x1 ;  /* 0x000000040000795c */ /* 0x000fea0000300000 */
.L_x_185:
[----:B------:R-:W-:Y:S01]  /*9840*/  IADD3 R3, PT, PT, R61, 0x1c088, RZ ;  /* 0x0001c0883d037810 */ /* 0x000fe20007ffe0ff */
[----:B------:R-:W-:Y:S02]  /*9850*/  UISETP.NE.AND UP0, UPT, UR41, URZ, UPT ;  /* 0x000000ff2900728c */ /* 0x000fe4000bf05270 */
[----:B------:R-:W-:Y:S01]  /*9860*/  ULOP3.LUT UR42, UR42, 0x1, URZ, 0x3c, !UPT ;  /* 0x000000012a2a7892 */ /* 0x000fe2000f8e3cff */
[----:B-1----:R-:W-:-:S04]  /*9870*/  PRMT R0, R62, 0x654, R3 ;  /* 0x000006543e007816 */ /* 0x002fc80000000003 */
[----:B------:R1:W-:Y:S01]  /*9880*/  SYNCS.ARRIVE.TRANS64.RED.A1T0 RZ, [R0+URZ], RZ ;  /* 0x000000ff00ff79a7 */ /* 0x0003e200081004ff */
[----:B------:R-:W4:Y:S01]  /*9890*/  FENCE.VIEW.ASYNC.T ;  /* 0x00000000000073c6 */ /* 0x000f220000000200 */
[----:B------:R-:W-:Y:S05]  /*98a0*/  BRA.U UP0, `(.L_x_186) ;  /* 0x0000000100087547 */ /* 0x000fea000b800000 */
[----:B------:R-:W-:Y:S05]  /*98b0*/  BPT.TRAP 0x1 ;  /* 0x000000040000795c */ /* 0x000fea0000300000 */
[----:B------:R-:W-:Y:S05]  /*98c0*/  BPT.TRAP 0x1 ;  /* 0x000000040000795c */ /* 0x000fea0000300000 */
.L_x_186:
[----:B------:R-:W-:Y:S01]  /*98d0*/  IADD3 R3, PT, PT, R61, 0x1c0a0, RZ ;  /* 0x0001c0a03d037810 */ /* 0x000fe20007ffe0ff */
[----:B------:R-:W-:-:S03]  /*98e0*/  UISETP.NE.AND UP0, UPT, UR39, URZ, UPT ;  /* 0x000000ff2700728c */ /* 0x000fc6000bf05270 */
[----:B-1----:R-:W-:-:S04]  /*98f0*/  PRMT R0, R62, 0x654, R3 ;  /* 0x000006543e007816 */ /* 0x002fc80000000003 */
[----:B----4-:R1:W-:Y:S02]  /*9900*/  SYNCS.ARRIVE.TRANS64.RED.A1T0 RZ, [R0+URZ], RZ ;  /* 0x000000ff00ff79a7 */ /* 0x0103e400081004ff */
[----:B------:R-:W-:Y:S05]  /*9910*/  BRA.U !UP0, `(.L_x_187) ;  /* 0x0000000108047547 */ /* 0x000fea000b800000 */
[----:B------:R-:W-:Y:S05]  /*9920*/  BPT.TRAP 0x1 ;  /* 0x000000040000795c */ /* 0x000fea0000300000 */
.L_x_187:
[----:B-1----:R-:W-:Y:S01]  /*9930*/  IMAD.U32 R0, RZ, RZ, UR42 ;  /* 0x0000002aff007e24 */ /* 0x002fe2000f8e00ff */
[----:B------:R-:W-:-:S04]  /*9940*/  LOP3.LUT R3, R66, 0x80, RZ, 0xfc, !PT ;  /* 0x0000008042037812 */ /* 0x000fc800078efcff */
[----:B------:R-:W-:-:S04]  /*9950*/  SHF.L.U32 R0, R0, 0x1f, RZ ;  /* 0x0000001f00007819 */ /* 0x000fc800000006ff */
[----:B------:R-:W1:Y:S02]  /*9960*/  SYNCS.PHASECHK.TRANS64.TRYWAIT P0, [R61+URZ+0x1c080], R0 ;  /* 0x01c080003d0075a7 */ /* 0x000e6400080011ff */
[----:B-1----:R-:W-:Y:S05]  /*9970*/  @!P0 BRA `(.L_x_188) ;  /* 0x0000012c009c8947 */ /* 0x002fea0003800000 */
.L_x_434:
        /* <DEDUP_REMOVED lines=17> */
.L_x_189:
[----:B------:R-:W-:Y:S01]  /*9a90*/  IMAD.U32 R0, RZ, RZ, UR43 ;  /* 0x0000002bff007e24 */ /* 0x000fe2000f8e00ff */
[----:B------:R-:W-:-:S04]  /*9aa0*/  FSETP.NEU.AND P1, PT, R67, 1, PT ;  /* 0x3f8000004300780b */ /* 0x000fc80003f2d000 */
[----:B------:R-:W-:-:S04]  /*9ab0*/  SHF.L.U32 R0, R0, 0x1f, RZ ;  /* 0x0000001f00007819 */ /* 0x000fc800000006ff */
[----:B------:R-:W1:Y:S02]  /*9ac0*/  SYNCS.PHASECHK.TRANS64.TRYWAIT P0, [R61+URZ+0x1c098], R0 ;  /* 0x01c098003d0075a7 */ /* 0x000e6400080011ff */
[----:B-1----:R-:W-:Y:S05]  /*9ad0*/  @!P0 BRA `(.L_x_190) ;  /* 0x0000012c00588947 */ /* 0x002fea0003800000 */
.L_x_435:
        /* <DEDUP_REMOVED lines=27> */
.L_x_193:
[----:B------:R-:W-:Y:S05]  /*9c90*/  BSYNC.RECONVERGENT B6 ;  /* 0x0000000000067941 */ /* 0x000fea0003800200 */
.L_x_192:
        /* <DEDUP_REMOVED lines=34> */
.L_x_195:
[----:B------:R-:W-:Y:S05]  /*9ec0*/  BSYNC.RECONVERGENT B6 ;  /* 0x0000000000067941 */ /* 0x000fea0003800200 */
.L_x_194:
        /* <DEDUP_REMOVED lines=34> */
.L_x_197:
[----:B------:R-:W-:Y:S05]  /*a0f0*/  BSYNC.RECONVERGENT B6 ;  /* 0x0000000000067941 */ /* 0x000fea0003800200 */
.L_x_196:
[----:B------:R-:W-:Y:S01]  /*a100*/  LOP3.LUT R66, R66, 0x1b0, RZ, 0xfc, !PT ;  /* 0x000001b042427812 */ /* 0x000fe200078efcff */
[----:B------:R-:W-:Y:S05]  /*a110*/  WARPSYNC.ALL ;  /* 0x0000000000007948 */ /* 0x000fea0003800000 */
[----:B------:R-:W-:Y:S02]  /*a120*/  R2UR UR4, R66 ;  /* 0x00000000420472ca */ /* 0x000fe400000e0000 */
[----:B------:R-:W-:Y:S02]  /*a130*/  FSETP.NEU.AND P0, PT, R67, 1, PT ;  /* 0x3f8000004300780b */ /* 0x000fe40003f0d000 */
[----:B------:R-:W-:-:S09]  /*a140*/  R2UR UR5, R68 ;  /* 0x00000000440572ca */ /* 0x000fd200000e0000 */
[----:B------:R-:W2:Y:S01]  /*a150*/  LDTM.x16 R4, tmem[UR4] ;  /* 0x00000004000479ee */ /* 0x000ea20008240000 */
        /* <DEDUP_REMOVED lines=10> */
[C---:B--2---:R-:W-:Y:S02]  /*a200*/  @P0 FMUL2 R4, R67.reuse.F32, R4.F32x2.HI_LO ;  /* 0x000000044304024a */ /* 0x044fe40000040000 */
        /* <DEDUP_REMOVED lines=8> */
.L_x_191:
[----:B------:R-:W-:-:S09]  /*a290*/  UISETP.NE.AND UP0, UPT, UR40, URZ, UPT ;  /* 0x000000ff2800728c */ /* 0x000fd2000bf05270 */
[----:B------:R-:W-:Y:S05]  /*a2a0*/  BRA.U !UP0, `(.L_x_198) ;  /* 0x0000000108047547 */ /* 0x000fea000b800000 */
[----:B------:R-:W-:Y:S05]  /*a2b0*/  BPT.TRAP 0x1 ;  /* 0x000000040000795c */ /* 0x000fea0000300000 */
.L_x_198:
[----:B-1----:R-:W-:Y:S01]  /*a2c0*/  PRMT R0, R62, 0x654, R63 ;  /* 0x000006543e007816 */ /* 0x002fe2000000003f */
[----:B------:R-:W-:-:S03]  /*a2d0*/  UISETP.NE.AND UP0, UPT, UR41, URZ, UPT ;  /* 0x000000ff2900728c */ /* 0x000fc6000bf05270 */
[----:B------:R1:W-:Y:S01]  /*a2e0*/  SYNCS.ARRIVE.TRANS64.RED.A1T0 RZ, [R0+URZ], RZ ;  /* 0x000000ff00ff79a7 */ /* 0x0003e200081004ff */
[----:B------:R-:W2:Y:S05]  /*a2f0*/  FENCE.VIEW.ASYNC.T ;  /* 0x00000000000073c6 */ /* 0x000eaa0000000200 */
[----:B------:R-:W-:Y:S05]  /*a300*/  BRA.U UP0, `(.L_x_199) ;  /* 0x0000000100087547 */ /* 0x000fea000b800000 */
[----:B------:R-:W-:Y:S05]  /*a310*/  BPT.TRAP 0x1 ;  /* 0x000000040000795c */ /* 0x000fea0000300000 */
[----:B------:R-:W-:Y:S05]  /*a320*/  BPT.TRAP 0x1 ;  /* 0x000000040000795c */ /* 0x000fea0000300000 */
.L_x_199:
[----:B------:R-:W-:Y:S01]  /*a330*/  ISETP.NE.AND P0, PT, R65, RZ, PT ;  /* 0x000000ff4100720c */ /* 0x000fe20003f05270 */
[----:B------:R-:W-:Y:S01]  /*a340*/  VIADD R3, R61, 0x1c0a8 ;  /* 0x0001c0a83d037836 */ /* 0x000fe20000000000 */
[----:B------:R-:W-:-:S04]  /*a350*/  ULOP3.LUT UR43, UR43, 0x1, URZ, 0x3c, !UPT ;  /* 0x000000012b2b7892 */ /* 0x000fc8000f8e3cff */
[----:B------:R-:W-:-:S04]  /*a360*/  PRMT R3, R62, 0x654, R3 ;  /* 0x000006543e037816 */ /* 0x000fc80000000003 */
[----:B--2---:R2:W-:Y:S02]  /*a370*/  SYNCS.ARRIVE.TRANS64.RED.A1T0 RZ, [R3+URZ], RZ ;  /* 0x000000ff03ff79a7 */ /* 0x0045e400081004ff */
[----:B--2---:R-:W-:Y:S01]  /*a380*/  LOP3.LUT R3, R56, 0x1, RZ, 0x3c, !PT ;  /* 0x0000000138037812 */ /* 0x004fe200078e3cff */
[----:B------:R-:W-:Y:S06]  /*a390*/  @P0 BRA `(.L_x_200) ;  /* 0xffffffe800a00947 */ /* 0x000fec000383ffff */
.L_x_173:
[----:B------:R-:W-:-:S09]  /*a3a0*/  UISETP.NE.AND UP0, UPT, UR39, URZ, UPT ;  /* 0x000000ff2700728c */ /* 0x000fd2000bf05270 */
[----:B------:R-:W-:Y:S05]  /*a3b0*/  BRA.U !UP0, `(.L_x_201) ;  /* 0x0000000108047547 */ /* 0x000fea000b800000 */
[----:B------:R-:W-:Y:S05]  /*a3c0*/  BPT.TRAP 0x1 ;  /* 0x000000040000795c */ /* 0x000fea0000300000 */
.L_x_201:
[----:B----4-:R-:W-:Y:S01]  /*a3d0*/  IADD3 R33, PT, PT, R61, 0x1c088, RZ ;  /* 0x0001c0883d217810 */ /* 0x010fe20007ffe0ff */
[----:B------:R-:W-:-:S03]  /*a3e0*/  UISETP.NE.AND UP0, UPT, UR40, URZ, UPT ;  /* 0x000000ff2800728c */ /* 0x000fc6000bf05270 */
[----:B--2---:R-:W-:-:S04]  /*a3f0*/  PRMT R4, R62, 0x654, R33 ;  /* 0x000006543e047816 */ /* 0x004fc80000000021 */
[----:B------:R2:W-:Y:S02]  /*a400*/  SYNCS.ARRIVE.TRANS64.RED.A1T0 RZ, [R4+URZ], RZ ;  /* 0x000000ff04ff79a7 */ /* 0x0005e400081004ff */
[----:B------:R-:W-:Y:S05]  /*a410*/  BRA.U !UP0, `(.L_x_202) ;  /* 0x0000000108047547 */ /* 0x000fea000b800000 */
[----:B------:R-:W-:Y:S05]  /*a420*/  BPT.TRAP 0x1 ;  /* 0x000000040000795c */ /* 0x000fea0000300000 */
.L_x_202:
[----:B--2---:R-:W-:Y:S01]  /*a430*/  SHF.L.U32 R4, R3, 0x1f, RZ ;  /* 0x0000001f03047819 */ /* 0x004fe200000006ff */
[----:B------:R-:W-:-:S03]  /*a440*/  IMAD.U32 R27, R23, 0x10000, RZ ;  /* 0x00010000171b7824 */ /* 0x000fc600078e00ff */
[----:B------:R-:W2:Y:S02]  /*a450*/  SYNCS.PHASECHK.TRANS64.TRYWAIT P0, [R61+URZ+0x1c070], R4 ;  /* 0x01c070043d0075a7 */ /* 0x000ea400080011ff */
[----:B------:R-:W-:Y:S01]  /*a460*/  LOP3.LUT R27, R27, 0x600000, RZ, 0xc0, !PT ;  /* 0x006000001b1b7812 */ /* 0x000fe200078ec0ff */
[----:B--2---:R-:W-:Y:S06]  /*a470*/  @!P0 BRA `(.L_x_203) ;  /* 0x0000012400048947 */ /* 0x004fec0003800000 */
.L_x_436:
[----:B------:R-:W-:Y:S05]  /*a480*/  WARPSYNC.ALL ;  /* 0x0000000000007948 */ /* 0x000fea0003800000 */
[----:B------:R-:W-:Y:S01]  /*a490*/  R2UR UR4, R27 ;  /* 0x000000001b0472ca */ /* 0x000fe200000e0000 */
[----:B------:R-:W-:-:S12]  /*a4a0*/  UISETP.NE.AND UP0, UPT, UR40, URZ, UPT ;  /* 0x000000ff2800728c */ /* 0x000fd8000bf05270 */
[----:B------:R-:W4:Y:S02]  /*a4b0*/  LDTM.x2 R24, tmem[UR4] ;  /* 0x00000004001879ee */ /* 0x000f2400080c0000 */
[----:B----4-:R-:W-:Y:S05]  /*a4c0*/  BRA.U !UP0, `(.L_x_204) ;  /* 0x0000000108047547 */ /* 0x010fea000b800000 */
[----:B------:R-:W-:Y:S05]  /*a4d0*/  BPT.TRAP 0x1 ;  /* 0x000000040000795c */ /* 0x000fea0000300000 */
.L_x_204:
[----:B------:R4:W-:Y:S01]  /*a4e0*/  SYNCS.ARRIVE.TRANS64.RED.A1T0 RZ, [R0+URZ], RZ ;  /* 0x000000ff00ff79a7 */ /* 0x0009e200081004ff */
[----:B------:R-:W-:-:S09]  /*a4f0*/  UISETP.NE.AND UP0, UPT, UR41, URZ, UPT ;  /* 0x000000ff2900728c */ /* 0x000fd2000bf05270 */
[----:B------:R-:W-:Y:S05]  /*a500*/  BRA.U UP0, `(.L_x_205) ;  /* 0x0000000100047547 */ /* 0x000fea000b800000 */
[----:B------:R-:W-:Y:S05]  /*a510*/  BPT.TRAP 0x1 ;  /* 0x000000040000795c */ /* 0x000fea0000300000 */
.L_x_205:
[----:B-1--4-:R-:W-:-:S04]  /*a520*/  MOV R0, UR43 ;  /* 0x0000002b00007c02 */ /* 0x012fc80008000f00 */
[----:B------:R-:W-:-:S04]  /*a530*/  SHF.L.U32 R0, R0, 0x1f, RZ ;  /* 0x0000001f00007819 */ /* 0x000fc800000006ff */
[----:B------:R-:W1:Y:S02]  /*a540*/  SYNCS.PHASECHK.TRANS64.TRYWAIT P0, [R61+URZ+0x1c090], R0 ;  /* 0x01c090003d0075a7 */ /* 0x000e6400080011ff */
[----:B-1----:R-:W-:Y:S05]  /*a550*/  @!P0 BRA `(.L_x_206) ;  /* 0x0000012000e08947 */ /* 0x002fea0003800000 */
.L_x_437:
[----:B------:R-:W-:-:S09]  /*a560*/  UISETP.NE.AND UP0, UPT, UR41, URZ, UPT ;  /* 0x000000ff2900728c */ /* 0x000fd2000bf05270 */
[----:B------:R-:W-:Y:S05]  /*a570*/  BRA.U UP0, `(.L_x_207) ;  /* 0x0000000100047547 */ /* 0x000fea000b800000 */
[----:B------:R-:W-:Y:S05]  /*a580*/  BPT.TRAP 0x1 ;  /* 0x000000040000795c */ /* 0x000fea0000300000 */
.L_x_207:
[----:B-1----:R-:W-:Y:S01]  /*a590*/  SHF.L.U32 R0, R57, 0x1f, RZ ;  /* 0x0000001f39007819 */ /* 0x002fe200000006ff */
[----:B------:R1:W4:Y:S01]  /*a5a0*/  MUFU.RCP R3, R24 ;  /* 0x0000001800037308 */ /* 0x0003220000001000 */
[----:B------:R-:W-:Y:S02]  /*a5b0*/  BSSY B0, `(.L_x_208) ;  /* 0x0000003000007945 */ /* 0x000fe40003800000 */
[----:B------:R-:W5:Y:S02]  /*a5c0*/  SYNCS.PHASECHK.TRANS64.TRYWAIT P0, [R61+URZ+0x1c0c0], R0 ;  /* 0x01c0c0003d0075a7 */ /* 0x000f6400080011ff */
[----:B-1--45:R-:W-:Y:S05]  /*a5d0*/  @!P0 BRA `(.L_x_209) ;  /* 0x0000012000d48947 */ /* 0x032fea0003800000 */
.L_x_438:
[----:B------:R-:W-:Y:S05]  /*a5e0*/  BSYNC B0 ;  /* 0x0000000000007941 */ /* 0x000fea0003800000 */
.L_x_208:
[----:B------:R-:W4:Y:S01]  /*a5f0*/  LDCU UR4, c[0x0][0x708] ;  /* 0x0000e100ff0477ac */ /* 0x000f220008000800 */
[----:B------:R-:W-:Y:S01]  /*a600*/  FFMA R34, -R24, R3, 1 ;  /* 0x3f80000018227423 */ /* 0x000fe20000000103 */
[----:B------:R-:W2:Y:S03]  /*a610*/  LDC R32, c[0x0][0x708] ;  /* 0x0001c200ff207b82 */ /* 0x000ea60000000800 */
[----:B------:R-:W-:Y:S01]  /*a620*/  FFMA R34, R3, R34, R3 ;  /* 0x0000002203227223 */ /* 0x000fe20000000003 */
[----:B----4-:R-:W-:-:S03]  /*a630*/  MOV R3, UR4 ;  /* 0x0000000400037c02 */ /* 0x010fc60008000f00 */
[----:B------:R-:W-:Y:S01]  /*a640*/  FFMA R5, R34, UR4, RZ ;  /* 0x0000000422057c23 */ /* 0x000fe200080000ff */
[----:B------:R-:W4:Y:S03]  /*a650*/  FCHK P0, R3, R24 ;  /* 0x0000001803007302 */ /* 0x000f260000000000 */
[----:B-1----:R-:W-:-:S04]  /*a660*/  FFMA R0, -R24, R5, UR4 ;  /* 0x0000000418007e23 */ /* 0x002fc80008000105 */
[----:B------:R-:W-:Y:S01]  /*a670*/  FFMA R34, R34, R0, R5 ;  /* 0x0000000022227223 */ /* 0x000fe20000000005 */
[----:B----4-:R-:W-:Y:S06]  /*a680*/  @!P0 BRA `(.L_x_210) ;  /* 0x0000000000088947 */ /* 0x010fec0003800000 */
[----:B--2---:R-:W-:Y:S02]  /*a690*/  MOV R4, 0xa6b0 ;  /* 0x0000a6b000047802 */ /* 0x004fe40000000f00 */
[----:B---3--:R-:W-:Y:S05]  /*a6a0*/  CALL.REL.NOINC `($__internal_3_$__cuda_sm3x_div_rn_noftz_f32_slowpath) ;  /* 0x0000012c00e47944 */ /* 0x008fea0003c00000 */
.L_x_210:
[----:B------:R-:W-:Y:S01]  /*a6b0*/  LOP3.LUT R0, R27, 0x100, RZ, 0xfc, !PT ;  /* 0x000001001b007812 */ /* 0x000fe200078efcff */
[----:B------:R-:W-:Y:S05]  /*a6c0*/  WARPSYNC.ALL ;  /* 0x0000000000007948 */ /* 0x000fea0003800000 */
[----:B------:R-:W-:Y:S01]  /*a6d0*/  R2UR UR4, R0 ;  /* 0x00000000000472ca */ /* 0x000fe200000e0000 */
[----:B------:R-:W-:Y:S01]  /*a6e0*/  IMAD.SHL.U32 R26, R23, 0x40, RZ ;  /* 0x00000040171a7824 */ /* 0x000fe200078e00ff */
[----:B------:R-:W1:Y:S04]  /*a6f0*/  S2R R0, SR_SWINHI ;  /* 0x0000000000007919 */ /* 0x000e680000002f00 */
[----:B------:R-:W-:-:S07]  /*a700*/  LOP3.LUT R26, R26, 0x1fc0, RZ, 0xc0, !PT ;  /* 0x00001fc01a1a7812 */ /* 0x000fce00078ec0ff */
[----:B--2---:R-:W2:Y:S01]  /*a710*/  LDTM.x16 R4, tmem[UR4] ;  /* 0x00000004000479ee */ /* 0x004ea20008240000 */
[----:B------:R-:W-:Y:S02]  /*a720*/  MOV R30, R61 ;  /* 0x0000003d001e7202 */ /* 0x000fe40000000f00 */
[----:B-1----:R-:W-:Y:S01]  /*a730*/  MOV R31, R0 ;  /* 0x00000000001f7202 */ /* 0x002fe20000000f00 */
[----:B--2---:R-:W-:Y:S02]  /*a740*/  FMUL2 R28, R34.F32, R10.F32x2.HI_LO ;  /* 0x0000000a221c724a */ /* 0x004fe40000040000 */
[----:B------:R-:W-:-:S04]  /*a750*/  IMAD.WIDE.U32 R10, R26, 0x2, R30 ;  /* 0x000000021a0a7825 */ /* 0x000fc800078e001e */
[C---:B------:R-:W-:Y:S02]  /*a760*/  FMUL2 R20, R34.reuse.F32, R8.F32x2.HI_LO ;  /* 0x000000082214724a */ /* 0x040fe40000040000 */
[----:B------:R-:W-:Y:S01]  /*a770*/  FMUL2 R4, R34.F32, R4.F32x2.HI_LO ;  /* 0x000000042204724a */ /* 0x000fe20000040000 */
[----:B------:R-:W-:Y:S01]  /*a780*/  IADD3 R0, P1, PT, R10, 0x14000, RZ ;  /* 0x000140000a007810 */ /* 0x000fe20007f3e0ff */
[----:B------:R-:W-:Y:S01]  /*a790*/  FMUL2 R6, R34.F32, R6.F32x2.HI_LO ;  /* 0x000000062206724a */ /* 0x000fe20000040000 */
[----:B------:R-:W-:Y:S01]  /*a7a0*/  IADD3 R3, P0, PT, R10, 0x14010, RZ ;  /* 0x000140100a037810 */ /* 0x000fe20007f1e0ff */
[C---:B------:R-:W-:Y:S01]  /*a7b0*/  FMUL2 R12, R34.reuse.F32, R12.F32x2.HI_LO ;  /* 0x0000000c220c724a */ /* 0x040fe20000040000 */
[----:B------:R-:W-:Y:S01]  /*a7c0*/  F2FP.F16.F32.PACK_AB R10, R21, R20 ;  /* 0x00000014150a723e */ /* 0x000fe200000000ff */
[--C-:B------:R-:W-:Y:S01]  /*a7d0*/  IMAD.X R31, RZ, RZ, R11.reuse, P1 ;  /* 0x000000ffff1f7224 */ /* 0x100fe200008e060b */
[----:B------:R-:W-:Y:S01]  /*a7e0*/  F2FP.F16.F32.PACK_AB R8, R5, R4 ;  /* 0x000000040508723e */ /* 0x000fe200000000ff */
[----:B------:R-:W-:Y:S01]  /*a7f0*/  IMAD.X R21, RZ, RZ, R11, P0 ;  /* 0x000000ffff157224 */ /* 0x000fe200000e060b */
[----:B------:R-:W-:Y:S01]  /*a800*/  F2FP.F16.F32.PACK_AB R9, R7, R6 ;  /* 0x000000060709723e */ /* 0x000fe200000000ff */
[----:B------:R-:W-:Y:S01]  /*a810*/  FMUL2 R14, R34.F32, R14.F32x2.HI_LO ;  /* 0x0000000e220e724a */ /* 0x000fe20000040000 */
[----:B------:R-:W-:Y:S01]  /*a820*/  SHF.R.U64 R7, R0, 0x3, R31 ;  /* 0x0000000300077819 */ /* 0x000fe2000000121f */
[C---:B------:R-:W-:Y:S01]  /*a830*/  FMUL2 R16, R34.reuse.F32, R16.F32x2.HI_LO ;  /* 0x000000102210724a */ /* 0x040fe20000040000 */
[----:B------:R-:W-:Y:S01]  /*a840*/  F2FP.F16.F32.PACK_AB R4, R13, R12 ;  /* 0x0000000c0d04723e */ /* 0x000fe200000000ff */
[----:B------:R-:W-:Y:S01]  /*a850*/  FMUL2 R18, R34.F32, R18.F32x2.HI_LO ;  /* 0x000000122212724a */ /* 0x000fe20000040000 */
[----:B------:R-:W-:-:S02]  /*a860*/  SHF.R.U64 R12, R3, 0x3, R21 ;  /* 0x00000003030c7819 */ /* 0x000fc40000001215 */
[----:B------:R-:W-:Y:S02]  /*a870*/  F2FP.F16.F32.PACK_AB R11, R29, R28 ;  /* 0x0000001c1d0b723e */ /* 0x000fe400000000ff */
[----:B------:R-:W-:Y:S02]  /*a880*/  LOP3.LUT R30, R0, 0x70, R7, 0x78, !PT ;  /* 0x00000070001e7812 */ /* 0x000fe400078e7807 */
[----:B------:R-:W-:Y:S02]  /*a890*/  F2FP.F16.F32.PACK_AB R5, R15, R14 ;  /* 0x0000000e0f05723e */ /* 0x000fe400000000ff */
[----:B------:R-:W-:Y:S01]  /*a8a0*/  F2FP.F16.F32.PACK_AB R6, R17, R16 ;  /* 0x000000101106723e */ /* 0x000fe200000000ff */
[----:B------:R1:W-:Y:S01]  /*a8b0*/  ST.E.128 desc[UR44][R30.64], R8 ;  /* 0x000000081e007985 */ /* 0x0003e2000c101d2c */
[----:B------:R-:W-:Y:S02]  /*a8c0*/  LOP3.LUT R20, R3, 0x70, R12, 0x78, !PT ;  /* 0x0000007003147812 */ /* 0x000fe400078e780c */
[----:B------:R-:W-:-:S02]  /*a8d0*/  F2FP.F16.F32.PACK_AB R7, R19, R18 ;  /* 0x000000121307723e */ /* 0x000fc400000000ff */
[----:B------:R-:W-:Y:S02]  /*a8e0*/  SHF.R.U32.HI R29, RZ, 0x5, R23 ;  /* 0x00000005ff1d7819 */ /* 0x000fe40000011617 */
[----:B------:R-:W-:Y:S01]  /*a8f0*/  SHF.R.U32.HI R28, RZ, 0x15, R27 ;  /* 0x00000015ff1c7819 */ /* 0x000fe2000001161b */
[----:B------:R1:W-:Y:S01]  /*a900*/  ST.E.128 desc[UR44][R20.64], R4 ;  /* 0x0000000414007985 */ /* 0x0003e2000c101d2c */
[----:B------:R-:W-:-:S04]  /*a910*/  LOP3.LUT R29, R29, 0x3, RZ, 0xc0, !PT ;  /* 0x000000031d1d7812 */ /* 0x000fc800078ec0ff */
[----:B------:R-:W-:-:S13]  /*a920*/  ISETP.NE.AND P0, PT, R29, R28, PT ;  /* 0x0000001c1d00720c */ /* 0x000fda0003f05270 */
[----:B------:R-:W-:Y:S05]  /*a930*/  @!P0 BRA `(.L_x_211) ;  /* 0x0000000000408947 */ /* 0x000fea0003800000 */
[----:B------:R-:W-:Y:S01]  /*a940*/  MOV R14, 0x8 ;  /* 0x00000008000e7802 */ /* 0x000fe20000000f00 */
[----:B------:R-:W2:Y:S01]  /*a950*/  LDCU.64 UR6, c[0x4][0xb0] ;  /* 0x01001600ff0677ac */ /* 0x000ea20008000a00 */
[----:B------:R-:W-:Y:S02]  /*a960*/  HFMA2 R12, -RZ, RZ, 0, 5.9604644775390625e-08 ;  /* 0x00000001ff0c7431 */ /* 0x000fe400000001ff */
[----:B-1----:R-:W-:Y:S01]  /*a970*/  IMAD.MOV.U32 R8, RZ, RZ, 0x192 ;  /* 0x00000192ff087424 */ /* 0x002fe200078e00ff */
[----:B------:R-:W1:Y:S01]  /*a980*/  LDCU.64 UR4, c[0x4][0xb8] ;  /* 0x01001700ff0477ac */ /* 0x000e620008000a00 */
[----:B------:R-:W4:Y:S01]  /*a990*/  LDC.64 R14, c[0x4][R14] ;  /* 0x010000000e0e7b82 */ /* 0x000f220000000a00 */
[----:B------:R-:W-:Y:S01]  /*a9a0*/  IMAD.MOV.U32 R13, RZ, RZ, RZ ;  /* 0x000000ffff0d7224 */ /* 0x000fe200078e00ff */
[----:B------:R-:W5:Y:S01]  /*a9b0*/  LDCU.64 UR8, c[0x4][0x40] ;  /* 0x01000800ff0877ac */ /* 0x000f620008000a00 */
[----:B--2---:R-:W-:Y:S01]  /*a9c0*/  IMAD.U32 R4, RZ, RZ, UR6 ;  /* 0x00000006ff047e24 */ /* 0x004fe2000f8e00ff */
[----:B------:R-:W-:Y:S01]  /*a9d0*/  MOV R5, UR7 ;  /* 0x0000000700057c02 */ /* 0x000fe20008000f00 */
[----:B-1----:R-:W-:Y:S01]  /*a9e0*/  IMAD.U32 R6, RZ, RZ, UR4 ;  /* 0x00000004ff067e24 */ /* 0x002fe2000f8e00ff */
[----:B------:R-:W-:Y:S01]  /*a9f0*/  MOV R7, UR5 ;  /* 0x0000000500077c02 */ /* 0x000fe20008000f00 */
[----:B-----5:R-:W-:Y:S01]  /*aa00*/  IMAD.U32 R10, RZ, RZ, UR8 ;  /* 0x00000008ff0a7e24 */ /* 0x020fe2000f8e00ff */
[----:B------:R-:W-:-:S02]  /*aa10*/  MOV R11, UR9 ;  /* 0x00000009000b7c02 */ /* 0x000fc40008000f00 */
[----:B------:R-:W-:-:S07]  /*aa20*/  LEPC R20, `(.L_x_211) ;  /* 0x000000001014794e */ /* 0x000fce0000000000 */
[----:B---34-:R-:W-:Y:S05]  /*aa30*/  CALL.ABS.NOINC R14 ;  /* 0x000000000e007343 */ /* 0x018fea0003c00000 */
.L_x_211:
[----:B------:R-:W-:Y:S01]  /*aa40*/  LOP3.LUT R0, R27, 0x110, RZ, 0xfc, !PT ;  /* 0x000001101b007812 */ /* 0x000fe200078efcff */
[----:B------:R-:W-:Y:S05]  /*aa50*/  WARPSYNC.ALL ;  /* 0x0000000000007948 */ /* 0x000fea0003800000 */
[----:B------:R-:W-:Y:S02]  /*aa60*/  R2UR UR4, R0 ;  /* 0x00000000000472ca */ /* 0x000fe400000e0000 */
[----:B------:R-:W2:Y:S11]  /*aa70*/  S2R R0, SR_SWINHI ;  /* 0x0000000000007919 */ /* 0x000eb60000002f00 */
[----:B-1----:R-:W1:Y:S01]  /*aa80*/  LDTM.x16 R4, tmem[UR4] ;  /* 0x00000004000479ee */ /* 0x002e620008240000 */
[----:B------:R-:W-:-:S02]  /*aa90*/  MOV R36, R61 ;  /* 0x0000003d00247202 */ /* 0x000fc40000000f00 */
[----:B--2---:R-:W-:Y:S01]  /*aaa0*/  MOV R37, R0 ;  /* 0x0000000000257202 */ /* 0x004fe20000000f00 */
[----:B-1----:R-:W-:Y:S02]  /*aab0*/  FMUL2 R6, R34.F32, R6.F32x2.HI_LO ;  /* 0x000000062206724a */ /* 0x002fe40000040000 */
[----:B------:R-:W-:-:S04]  /*aac0*/  IMAD.WIDE.U32 R36, R26, 0x2, R36 ;  /* 0x000000021a247825 */ /* 0x000fc800078e0024 */
[C---:B------:R-:W-:Y:S02]  /*aad0*/  FMUL2 R20, R34.reuse.F32, R8.F32x2.HI_LO ;  /* 0x000000082214724a */ /* 0x040fe40000040000 */
[C---:B------:R-:W-:Y:S01]  /*aae0*/  FMUL2 R4, R34.reuse.F32, R4.F32x2.HI_LO ;  /* 0x000000042204724a */ /* 0x040fe20000040000 */
[----:B------:R-:W-:Y:S01]  /*aaf0*/  F2FP.F16.F32.PACK_AB R9, R7, R6 ;  /* 0x000000060709723e */ /* 0x000fe200000000ff */
[----:B------:R-:W-:Y:S01]  /*ab00*/  FMUL2 R30, R34.F32, R10.F32x2.HI_LO ;  /* 0x0000000a221e724a */ /* 0x000fe20000040000 */
[----:B------:R-:W-:Y:S01]  /*ab10*/  IADD3 R0, P1, PT, R36, 0x14030, RZ ;  /* 0x0001403024007810 */ /* 0x000fe20007f3e0ff */
[----:B------:R-:W-:Y:S01]  /*ab20*/  FMUL2 R12, R34.F32, R12.F32x2.HI_LO ;  /* 0x0000000c220c724a */ /* 0x000fe20000040000 */
[----:B------:R-:W-:Y:S01]  /*ab30*/  IADD3 R3, P0, PT, R36, 0x14020, RZ ;  /* 0x0001402024037810 */ /* 0x000fe20007f1e0ff */
[----:B------:R-:W-:Y:S01]  /*ab40*/  FMUL2 R14, R34.F32, R14.F32x2.HI_LO ;  /* 0x0000000e220e724a */ /* 0x000fe20000040000 */
[----:B------:R-:W-:Y:S01]  /*ab50*/  F2FP.F16.F32.PACK_AB R8, R5, R4 ;  /* 0x000000040508723e */ /* 0x000fe200000000ff */
[----:B------:R-:W-:-:S02]  /*ab60*/  IMAD.X R39, RZ, RZ, R37, P1 ;  /* 0x000000ffff277224 */ /* 0x000fc400008e0625 */
[C---:B------:R-:W-:Y:S02]  /*ab70*/  FMUL2 R16, R34.reuse.F32, R16.F32x2.HI_LO ;  /* 0x000000102210724a */ /* 0x040fe40000040000 */
[----:B------:R-:W-:Y:S02]  /*ab80*/  IMAD.X R37, RZ, RZ, R37, P0 ;  /* 0x000000ffff257224 */ /* 0x000fe400000e0625 */
[----:B------:R-:W-:Y:S01]  /*ab90*/  FMUL2 R18, R34.F32, R18.F32x2.HI_LO ;  /* 0x000000122212724a */ /* 0x000fe20000040000 */
[----:B------:R-:W-:Y:S02]  /*aba0*/  F2FP.F16.F32.PACK_AB R10, R21, R20 ;  /* 0x00000014150a723e */ /* 0x000fe400000000ff */
[----:B------:R-:W-:Y:S02]  /*abb0*/  SHF.R.U64 R7, R0, 0x3, R39 ;  /* 0x0000000300077819 */ /* 0x000fe40000001227 */
[----:B------:R-:W-:Y:S02]  /*abc0*/  SHF.R.U64 R6, R3, 0x3, R37 ;  /* 0x0000000303067819 */ /* 0x000fe40000001225 */
[----:B------:R-:W-:-:S02]  /*abd0*/  F2FP.F16.F32.PACK_AB R11, R31, R30 ;  /* 0x0000001e1f0b723e */ /* 0x000fc400000000ff */
[----:B------:R-:W-:Y:S02]  /*abe0*/  LOP3.LUT R36, R3, 0x70, R6, 0x78, !PT ;  /* 0x0000007003247812 */ /* 0x000fe400078e7806 */
[----:B------:R-:W-:Y:S02]  /*abf0*/  LOP3.LUT R38, R0, 0x70, R7, 0x78, !PT ;  /* 0x0000007000267812 */ /* 0x000fe400078e7807 */
[----:B------:R-:W-:Y:S01]  /*ac00*/  F2FP.F16.F32.PACK_AB R4, R13, R12 ;  /* 0x0000000c0d04723e */ /* 0x000fe200000000ff */
[----:B------:R1:W-:Y:S01]  /*ac10*/  ST.E.128 desc[UR44][R36.64], R8 ;  /* 0x0000000824007985 */ /* 0x0003e2000c101d2c */
[----:B------:R-:W-:Y:S02]  /*ac20*/  F2FP.F16.F32.PACK_AB R5, R15, R14 ;  /* 0x0000000e0f05723e */ /* 0x000fe400000000ff */
[----:B------:R-:W-:Y:S02]  /*ac30*/  F2FP.F16.F32.PACK_AB R6, R17, R16 ;  /* 0x000000101106723e */ /* 0x000fe400000000ff */
[----:B------:R-:W-:-:S02]  /*ac40*/  F2FP.F16.F32.PACK_AB R7, R19, R18 ;  /* 0x000000121307723e */ /* 0x000fc400000000ff */
[----:B------:R-:W-:-:S03]  /*ac50*/  ISETP.NE.AND P0, PT, R29, R28, PT ;  /* 0x0000001c1d00720c */ /* 0x000fc60003f05270 */
[----:B------:R1:W-:Y:S10]  /*ac60*/  ST.E.128 desc[UR44][R38.64], R4 ;  /* 0x0000000426007985 */ /* 0x0003f4000c101d2c */
        /* <DEDUP_REMOVED lines=17> */
.L_x_212:
        /* <DEDUP_REMOVED lines=52> */
.L_x_213:
[----:B------:R-:W-:Y:S01]  /*b0c0*/  LOP3.LUT R0, R27, 0x130, RZ, 0xfc, !PT ;  /* 0x000001301b007812 */ /* 0x000fe200078efcff */
[----:B------:R-:W-:Y:S05]  /*b0d0*/  WARPSYNC.ALL ;  /* 0x0000000000007948 */ /* 0x000fea0003800000 */
[----:B------:R-:W-:Y:S02]  /*b0e0*/  R2UR UR4, R0 ;  /* 0x00000000000472ca */ /* 0x000fe400000e0000 */
[----:B------:R-:W2:Y:S11]  /*b0f0*/  S2R R0, SR_SWINHI ;  /* 0x0000000000007919 */ /* 0x000eb60000002f00 */
[----:B-1----:R-:W1:Y:S01]  /*b100*/  LDTM.x16 R4, tmem[UR4] ;  /* 0x00000004000479ee */ /* 0x002e620008240000 */
[----:B------:R-:W4:Y:S02]  /*b110*/  LDCU.64 UR4, c[0x0][0x880] ;  /* 0x00011000ff0477ac */ /* 0x000f240008000a00 */
[----:B----4-:R-:W-:Y:S01]  /*b120*/  UISETP.NE.U32.AND UP0, UPT, UR4, URZ, UPT ;  /* 0x000000ff0400728c */ /* 0x010fe2000bf05070 */
[----:B------:R-:W-:-:S02]  /*b130*/  MOV R36, R61 ;  /* 0x0000003d00247202 */ /* 0x000fc40000000f00 */
[----:B--2---:R-:W-:Y:S01]  /*b140*/  MOV R37, R0 ;  /* 0x0000000000257202 */ /* 0x004fe20000000f00 */
[----:B------:R-:W-:Y:S01]  /*b150*/  UISETP.NE.AND.EX UP0, UPT, UR5, URZ, UPT, UP0 ;  /* 0x000000ff0500728c */ /* 0x000fe2000bf05300 */
        /* <DEDUP_REMOVED lines=25> */
[----:B------:R-:W-:-:S05]  /*b2f0*/  F2FP.F16.F32.PACK_AB R7, R19, R18 ;  /* 0x000000121307723e */ /* 0x000fca00000000ff */
[----:B------:R1:W-:Y:S01]  /*b300*/  ST.E.128 desc[UR44][R34.64], R4 ;  /* 0x0000000422007985 */ /* 0x0003e2000c101d2c */
[----:B------:R-:W-:Y:S01]  /*b310*/  @!PT LDS RZ, [RZ] ;  /* 0x00000000fffff984 */ /* 0x000fe20000000800 */
[----:B------:R-:W-:Y:S01]  /*b320*/  @!PT LDS RZ, [RZ] ;  /* 0x00000000fffff984 */ /* 0x000fe20000000800 */
[----:B------:R-:W-:Y:S01]  /*b330*/  @!PT LDS RZ, [RZ] ;  /* 0x00000000fffff984 */ /* 0x000fe20000000800 */
[----:B------:R-:W-:Y:S01]  /*b340*/  @!PT LDS RZ, [RZ] ;  /* 0x00000000fffff984 */ /* 0x000fe20000000800 */
[----:B------:R2:W-:Y:S06]  /*b350*/  MEMBAR.ALL.CTA ;  /* 0x0000000000007992 */ /* 0x0005ec0000008000 */
[----:B--2---:R-:W2:Y:S01]  /*b360*/  FENCE.VIEW.ASYNC.S ;  /* 0x00000000000073c6 */ /* 0x004ea20000000000 */
[----:B------:R-:W-:Y:S05]  /*b370*/  BRA.U !UP0, `(.L_x_214) ;  /* 0x0000000508347547 */ /* 0x000fea000b800000 */
[C---:B------:R-:W-:Y:S01]  /*b380*/  FSETP.GEU.AND P0, PT, R24.reuse, 1.175494350822287508e-38, PT ;  /* 0x008000001800780b */ /* 0x040fe20003f0e000 */
[----:B-1----:R-:W1:Y:S01]  /*b390*/  LDC R4, c[0x0][0x904] ;  /* 0x00024100ff047b82 */ /* 0x002e620000000800 */
[----:B------:R-:W-:Y:S01]  /*b3a0*/  MOV R3, 0x3e055027 ;  /* 0x3e05502700037802 */ /* 0x000fe20000000f00 */
[----:B------:R-:W4:Y:S01]  /*b3b0*/  LDCU.64 UR4, c[0x0][0x908] ;  /* 0x00012100ff0477ac */ /* 0x000f220008000a00 */
[----:B------:R-:W-:Y:S01]  /*b3c0*/  FSEL R8, RZ, -23, P0 ;  /* 0xc1b80000ff087808 */ /* 0x000fe20000000000 */
[----:B------:R-:W-:Y:S08]  /*b3d0*/  BSSY.RECONVERGENT B0, `(.L_x_214) ;  /* 0x0000047000007945 */ /* 0x000ff00003800200 */
[----:B------:R-:W-:-:S05]  /*b3e0*/  @!P0 FMUL R24, R24, 8388608 ;  /* 0x4b00000018188820 */ /* 0x000fca0000400000 */
[C---:B------:R-:W-:Y:S02]  /*b3f0*/  IADD3 R5, PT, PT, R24.reuse, -0x3f2aaaab, RZ ;  /* 0xc0d5555518057810 */ /* 0x040fe40007ffe0ff */
[----:B------:R-:W-:Y:S01]  /*b400*/  ISETP.GT.U32.AND P1, PT, R24, 0x7f7fffff, PT ;  /* 0x7f7fffff1800780c */ /* 0x000fe20003f24070 */
[----:B----4-:R-:W-:Y:S01]  /*b410*/  IMAD.HI.U32 R0, R59, UR4, RZ ;  /* 0x000000043b007c27 */ /* 0x010fe2000f8e00ff */
[----:B------:R-:W-:Y:S01]  /*b420*/  LOP3.LUT R5, R5, 0xff800000, RZ, 0xc0, !PT ;  /* 0xff80000005057812 */ /* 0x000fe200078ec0ff */
[----:B------:R-:W4:Y:S01]  /*b430*/  LDCU UR4, c[0x0][0x380] ;  /* 0x00007000ff0477ac */ /* 0x000f220008000800 */
[----:B-1----:R-:W-:Y:S02]  /*b440*/  ISETP.NE.AND P0, PT, R4, 0x1, PT ;  /* 0x000000010400780c */ /* 0x002fe40003f05270 */
[-C--:B------:R-:W-:Y:S02]  /*b450*/  IADD3 R6, PT, PT, R24, -R5.reuse, RZ ;  /* 0x8000000518067210 */ /* 0x080fe40007ffe0ff */
[----:B------:R-:W-:Y:S01]  /*b460*/  SHF.R.U32.HI R0, RZ, UR5, R0 ;  /* 0x00000005ff007c19 */ /* 0x000fe20008011600 */
[----:B------:R-:W1:Y:S01]  /*b470*/  LDCU UR5, c[0x0][0x700] ;  /* 0x0000e000ff0577ac */ /* 0x000e620008000800 */
[----:B------:R-:W-:Y:S01]  /*b480*/  I2FP.F32.S32 R5, R5 ;  /* 0x0000000500057245 */ /* 0x000fe20000201400 */
[----:B------:R-:W-:Y:S01]  /*b490*/  FADD R6, R6, -1 ;  /* 0xbf80000006067421 */ /* 0x000fe20000000000 */
[----:B------:R-:W-:-:S03]  /*b4a0*/  SEL R0, R59, R0, !P0 ;  /* 0x000000003b007207 */ /* 0x000fc60004000000 */
[----:B------:R-:W-:Y:S01]  /*b4b0*/  FFMA R3, R6, -R3, 0.14084610342979431152 ;  /* 0x3e1039f606037423 */ /* 0x000fe20000000803 */
[----:B------:R-:W-:Y:S01]  /*b4c0*/  IADD3 R0, PT, PT, -R0, RZ, RZ ;  /* 0x000000ff00007210 */ /* 0x000fe20007ffe1ff */
[----:B------:R-:W-:Y:S02]  /*b4d0*/  FFMA R5, R5, 1.1920928955078125e-07, R8 ;  /* 0x3400000005057823 */ /* 0x000fe40000000008 */
[----:B------:R-:W-:Y:S02]  /*b4e0*/  FFMA R3, R6, R3, -0.12148627638816833496 ;  /* 0xbdf8cdcc06037423 */ /* 0x000fe40000000003 */
[----:B------:R-:W-:Y:S02]  /*b4f0*/  IMAD R7, R4, R0, R59 ;  /* 0x0000000004077224 */ /* 0x000fe400078e023b */
[----:B------:R-:W-:-:S04]  /*b500*/  FFMA R3, R6, R3, 0.13980610668659210205 ;  /* 0x3e0f295506037423 */ /* 0x000fc80000000003 */
[----:B------:R-:W-:-:S04]  /*b510*/  FFMA R3, R6, R3, -0.16684235632419586182 ;  /* 0xbe2ad8b906037423 */ /* 0x000fc80000000003 */
[----:B------:R-:W-:-:S04]  /*b520*/  FFMA R3, R6, R3, 0.20012299716472625732 ;  /* 0x3e4ced0b06037423 */ /* 0x000fc80000000003 */
[----:B------:R-:W-:-:S04]  /*b530*/  FFMA R3, R6, R3, -0.24999669194221496582 ;  /* 0xbe7fff2206037423 */ /* 0x000fc80000000003 */
[----:B------:R-:W-:-:S04]  /*b540*/  FFMA R3, R6, R3, 0.33333182334899902344 ;  /* 0x3eaaaa7806037423 */ /* 0x000fc80000000003 */
[----:B------:R-:W-:-:S04]  /*b550*/  FFMA R3, R6, R3, -0.5 ;  /* 0xbf00000006037423 */ /* 0x000fc80000000003 */
[----:B------:R-:W-:-:S04]  /*b560*/  FMUL R3, R6, R3 ;  /* 0x0000000306037220 */ /* 0x000fc80000400000 */
[----:B------:R-:W-:Y:S01]  /*b570*/  FFMA R6, R6, R3, R6 ;  /* 0x0000000306067223 */ /* 0x000fe20000000006 */
[----:B------:R-:W-:-:S03]  /*b580*/  MOV R3, 0x7f800000 ;  /* 0x7f80000000037802 */ /* 0x000fc60000000f00 */
[----:B------:R-:W-:Y:S02]  /*b590*/  FFMA R5, R5, 0.69314718246459960938, R6 ;  /* 0x3f31721805057823 */ /* 0x000fe40000000006 */
[C---:B------:R-:W-:Y:S01]  /*b5a0*/  @P1 FFMA R5, R24.reuse, R3, +INF ;  /* 0x7f80000018051423 */ /* 0x040fe20000000003 */
[----:B------:R-:W-:Y:S02]  /*b5b0*/  LEA R3, R7, R58, 0x8 ;  /* 0x0000003a07037211 */ /* 0x000fe400078e40ff */
[----:B------:R-:W-:Y:S02]  /*b5c0*/  FSETP.NEU.AND P1, PT, R24, RZ, PT ;  /* 0x000000ff1800720b */ /* 0x000fe40003f2d000 */
[----:B----4-:R-:W-:Y:S02]  /*b5d0*/  ISETP.GE.AND P0, PT, R3, UR4, PT ;  /* 0x0000000403007c0c */ /* 0x010fe4000bf06270 */
[----:B------:R-:W-:-:S05]  /*b5e0*/  FSEL R0, R5, -INF , P1 ;  /* 0xff80000005007808 */ /* 0x000fca0000800000 */
[----:B-1----:R-:W-:-:S06]  /*b5f0*/  FFMA R25, R25, UR5, R0 ;  /* 0x0000000519197c23 */ /* 0x002fcc0008000000 */
[----:B------:R-:W-:Y:S05]  /*b600*/  @P0 BRA `(.L_x_215) ;  /* 0x00000000008c0947 */ /* 0x000fea0003800000 */
[----:B------:R-:W1:Y:S01]  /*b610*/  LDC R7, c[0x0][0x38c] ;  /* 0x0000e300ff077b82 */ /* 0x000e620000000800 */
[----:B------:R-:W4:Y:S01]  /*b620*/  LDCU UR6, c[0x0][0x890] ;  /* 0x00011200ff0677ac */ /* 0x000f220008000800 */
[----:B------:R-:W5:Y:S01]  /*b630*/  LDCU.64 UR4, c[0x0][0x888] ;  /* 0x00011100ff0477ac */ /* 0x000f620008000a00 */
[----:B----4-:R-:W-:Y:S01]  /*b640*/  IMAD R3, R22, UR6, R3 ;  /* 0x0000000616037c24 */ /* 0x010fe2000f8e0203 */
[----:B-1----:R-:W-:-:S04]  /*b650*/  IABS R5, R7 ;  /* 0x0000000700057213 */ /* 0x002fc80000000000 */
[----:B------:R-:W1:Y:S08]  /*b660*/  I2F.RP R10, R5 ;  /* 0x00000005000a7306 */ /* 0x000e700000209400 */
[----:B-1----:R-:W1:Y:S02]  /*b670*/  MUFU.RCP R8, R10 ;  /* 0x0000000a00087308 */ /* 0x002e640000001000 */
[----:B-1----:R-:W-:-:S06]  /*b680*/  IADD3 R8, PT, PT, R8, 0xffffffe, RZ ;  /* 0x0ffffffe08087810 */ /* 0x002fcc0007ffe0ff */
[----:B------:R1:W4:Y:S02]  /*b690*/  F2I.FTZ.U32.TRUNC.NTZ R9, R8 ;  /* 0x0000000800097305 */ /* 0x000324000021f000 */
[----:B-1----:R-:W-:Y:S02]  /*b6a0*/  HFMA2 R8, -RZ, RZ, 0, 0 ;  /* 0x00000000ff087431 */ /* 0x002fe400000001ff */
[----:B----4-:R-:W-:-:S04]  /*b6b0*/  IMAD.MOV R0, RZ, RZ, -R9 ;  /* 0x000000ffff007224 */ /* 0x010fc800078e0a09 */
[----:B------:R-:W-:Y:S01]  /*b6c0*/  IMAD R4, R0, R5, RZ ;  /* 0x0000000500047224 */ /* 0x000fe200078e02ff */
[----:B------:R-:W-:-:S03]  /*b6d0*/  IABS R0, R2 ;  /* 0x0000000200007213 */ /* 0x000fc60000000000 */
[----:B------:R-:W-:-:S04]  /*b6e0*/  IMAD.HI.U32 R9, R9, R4, R8 ;  /* 0x0000000409097227 */ /* 0x000fc800078e0008 */
[----:B------:R-:W-:-:S04]  /*b6f0*/  IMAD.MOV.U32 R6, RZ, RZ, R0 ;  /* 0x000000ffff067224 */ /* 0x000fc800078e0000 */
[----:B------:R-:W-:Y:S02]  /*b700*/  IMAD.HI.U32 R4, R9, R6, RZ ;  /* 0x0000000609047227 */ /* 0x000fe400078e00ff */
[----:B------:R-:W1:Y:S03]  /*b710*/  LDC.64 R8, c[0x0][0x880] ;  /* 0x00022000ff087b82 */ /* 0x000e660000000a00 */
[----:B------:R-:W-:-:S05]  /*b720*/  IADD3 R0, PT, PT, -R4, RZ, RZ ;  /* 0x000000ff04007210 */ /* 0x000fca0007ffe1ff */
[----:B------:R-:W-:-:S05]  /*b730*/  IMAD R0, R5, R0, R6 ;  /* 0x0000000005007224 */ /* 0x000fca00078e0206 */
[----:B------:R-:W-:-:S13]  /*b740*/  ISETP.GT.U32.AND P0, PT, R5, R0, PT ;  /* 0x000000000500720c */ /* 0x000fda0003f04070 */
[----:B------:R-:W-:Y:S01]  /*b750*/  @!P0 IMAD.IADD R0, R0, 0x1, -R5 ;  /* 0x0000000100008824 */ /* 0x000fe200078e0a05 */
[----:B------:R-:W-:Y:S02]  /*b760*/  @!P0 IADD3 R4, PT, PT, R4, 0x1, RZ ;  /* 0x0000000104048810 */ /* 0x000fe40007ffe0ff */
[----:B------:R-:W-:Y:S02]  /*b770*/  ISETP.NE.AND P0, PT, R7, RZ, PT ;  /* 0x000000ff0700720c */ /* 0x000fe40003f05270 */
[----:B------:R-:W-:Y:S02]  /*b780*/  ISETP.GE.U32.AND P2, PT, R0, R5, PT ;  /* 0x000000050000720c */ /* 0x000fe40003f46070 */
[----:B------:R-:W-:-:S04]  /*b790*/  LOP3.LUT R0, R2, R7, RZ, 0x3c, !PT ;  /* 0x0000000702007212 */ /* 0x000fc800078e3cff */
[----:B------:R-:W-:-:S07]  /*b7a0*/  ISETP.GE.AND P1, PT, R0, RZ, PT ;  /* 0x000000ff0000720c */ /* 0x000fce0003f26270 */
[----:B------:R-:W-:-:S06]  /*b7b0*/  @P2 VIADD R4, R4, 0x1 ;  /* 0x0000000104042836 */ /* 0x000fcc0000000000 */
[----:B------:R-:W-:Y:S02]  /*b7c0*/  @!P1 IADD3 R4, PT, PT, -R4, RZ, RZ ;  /* 0x000000ff04049210 */ /* 0x000fe40007ffe1ff */
[----:B------:R-:W-:-:S04]  /*b7d0*/  @!P0 LOP3.LUT R4, RZ, R7, RZ, 0x33, !PT ;  /* 0x00000007ff048212 */ /* 0x000fc800078e33ff */
[C---:B------:R-:W-:Y:S01]  /*b7e0*/  IADD3 R0, PT, PT, -R4.reuse, RZ, RZ ;  /* 0x000000ff04007210 */ /* 0x040fe20007ffe1ff */
[----:B-----5:R-:W-:-:S04]  /*b7f0*/  IMAD R3, R4, UR5, R3 ;  /* 0x0000000504037c24 */ /* 0x020fc8000f8e0203 */
[----:B------:R-:W-:-:S04]  /*b800*/  IMAD R0, R7, R0, R2 ;  /* 0x0000000007007224 */ /* 0x000fc800078e0202 */
[----:B------:R-:W-:-:S04]  /*b810*/  IMAD R3, R0, UR4, R3 ;  /* 0x0000000400037c24 */ /* 0x000fc8000f8e0203 */
[----:B-1----:R-:W-:-:S05]  /*b820*/  IMAD.WIDE R8, R3, 0x4, R8 ;  /* 0x0000000403087825 */ /* 0x002fca00078e0208 */
[----:B------:R1:W-:Y:S02]  /*b830*/  STG.E desc[UR44][R8.64], R25 ;  /* 0x0000001908007986 */ /* 0x0003e4000c10192c */
.L_x_215:
[----:B------:R-:W-:Y:S05]  /*b840*/  BSYNC.RECONVERGENT B0 ;  /* 0x0000000000007941 */ /* 0x000fea0003800200 */
.L_x_214:
[----:B------:R-:W-:Y:S01]  /*b850*/  UISETP.NE.AND UP0, UPT, UR41, URZ, UPT ;  /* 0x000000ff2900728c */ /* 0x000fe2000bf05270 */
[----:B------:R-:W-:-:S08]  /*b860*/  NOP ;  /* 0x0000000000007918 */ /* 0x000fd00000000000 */
[----:B------:R-:W-:Y:S05]  /*b870*/  BRA.U UP0, `(.L_x_216) ;  /* 0x0000000100087547 */ /* 0x000fea000b800000 */
[----:B------:R-:W-:Y:S05]  /*b880*/  BPT.TRAP 0x1 ;  /* 0x000000040000795c */ /* 0x000fea0000300000 */
[----:B------:R-:W-:Y:S05]  /*b890*/  BPT.TRAP 0x1 ;  /* 0x000000040000795c */ /* 0x000fea0000300000 */
.L_x_216:
[----:B------:R-:W-:Y:S01]  /*b8a0*/  IADD3 R3, PT, PT, R61, 0x1c0a0, RZ ;  /* 0x0001c0a03d037810 */ /* 0x000fe20007ffe0ff */
[----:B------:R-:W-:-:S03]  /*b8b0*/  UISETP.NE.AND UP0, UPT, UR41, URZ, UPT ;  /* 0x000000ff2900728c */ /* 0x000fc6000bf05270 */
[----:B------:R-:W-:-:S04]  /*b8c0*/  PRMT R0, R62, 0x654, R3 ;  /* 0x000006543e007816 */ /* 0x000fc80000000003 */
[----:B--2---:R2:W-:Y:S02]  /*b8d0*/  SYNCS.ARRIVE.TRANS64.RED.A1T0 RZ, [R0+URZ], RZ ;  /* 0x000000ff00ff79a7 */ /* 0x0045e400081004ff */
[----:B------:R-:W-:Y:S05]  /*b8e0*/  BRA.U UP0, `(.L_x_217) ;  /* 0x0000000100047547 */ /* 0x000fea000b800000 */
[----:B------:R-:W-:Y:S05]  /*b8f0*/  BPT.TRAP 0x1 ;  /* 0x000000040000795c */ /* 0x000fea0000300000 */
.L_x_217:
[----:B------:R4:W-:Y:S01]  /*b900*/  SYNCS.ARRIVE.TRANS64.A1T0 RZ, [R61+URZ+0x1c0b0], RZ ;  /* 0x01c0b0ff3dff79a7 */ /* 0x0009e200081000ff */
[----:B------:R-:W-:-:S09]  /*b910*/  UISETP.NE.AND UP0, UPT, UR39, URZ, UPT ;  /* 0x000000ff2700728c */ /* 0x000fd2000bf05270 */
[----:B------:R-:W-:Y:S05]  /*b920*/  BRA.U !UP0, `(.L_x_218) ;  /* 0x0000000108047547 */ /* 0x000fea000b800000 */
[----:B------:R-:W-:Y:S05]  /*b930*/  BPT.TRAP 0x1 ;  /* 0x000000040000795c */ /* 0x000fea0000300000 */
.L_x_218:
[----:B------:R-:W-:Y:S01]  /*b940*/  ULOP3.LUT UR4, UR42, 0x1, URZ, 0x3c, !UPT ;  /* 0x000000012a047892 */ /* 0x000fe2000f8e3cff */
[----:B--2---:R-:W-:-:S05]  /*b950*/  LOP3.LUT R0, R27, 0x80, RZ, 0xfc, !PT ;  /* 0x000000801b007812 */ /* 0x004fca00078efcff */
[----:B-1----:R-:W-:-:S05]  /*b960*/  IMAD.U32 R4, RZ, RZ, UR4 ;  /* 0x00000004ff047e24 */ /* 0x002fca000f8e00ff */
[----:B------:R-:W-:-:S04]  /*b970*/  SHF.L.U32 R4, R4, 0x1f, RZ ;  /* 0x0000001f04047819 */ /* 0x000fc800000006ff */
[----:B------:R-:W1:Y:S02]  /*b980*/  SYNCS.PHASECHK.TRANS64.TRYWAIT P0, [R61+URZ+0x1c080], R4 ;  /* 0x01c080043d0075a7 */ /* 0x000e6400080011ff */
[----:B-1----:R-:W-:Y:S05]  /*b990*/  @!P0 BRA `(.L_x_219) ;  /* 0x0000010c00f88947 */ /* 0x002fea0003800000 */
.L_x_439:
[----:B------:R-:W-:Y:S01]  /*b9a0*/  R2UR UR4, R0 ;  /* 0x00000000000472ca */ /* 0x000fe200000e0000 */
[----:B------:R-:W-:-:S12]  /*b9b0*/  UISETP.NE.AND UP0, UPT, UR39, URZ, UPT ;  /* 0x000000ff2700728c */ /* 0x000fd8000bf05270 */
[----:B------:R-:W2:Y:S02]  /*b9c0*/  LDTM.x2 R24, tmem[UR4] ;  /* 0x00000004001879ee */ /* 0x000ea400080c0000 */
[----:B--2---:R-:W-:Y:S05]  /*b9d0*/  BRA.U !UP0, `(.L_x_220) ;  /* 0x0000000108047547 */ /* 0x004fea000b800000 */
[----:B------:R-:W-:Y:S05]  /*b9e0*/  BPT.TRAP 0x1 ;  /* 0x000000040000795c */ /* 0x000fea0000300000 */
.L_x_220:
[----:B------:R-:W-:Y:S01]  /*b9f0*/  PRMT R33, R62, 0x654, R33 ;  /* 0x000006543e217816 */ /* 0x000fe20000000021 */
[----:B------:R-:W-:-:S03]  /*ba00*/  UISETP.NE.AND UP0, UPT, UR41, URZ, UPT ;  /* 0x000000ff2900728c */ /* 0x000fc6000bf05270 */
[----:B------:R2:W-:Y:S06]  /*ba10*/  SYNCS.ARRIVE.TRANS64.RED.A1T0 RZ, [R33+URZ], RZ ;  /* 0x000000ff21ff79a7 */ /* 0x0005ec00081004ff */
[----:B------:R-:W-:Y:S05]  /*ba20*/  BRA.U UP0, `(.L_x_221) ;  /* 0x0000000100047547 */ /* 0x000fea000b800000 */
[----:B------:R-:W-:Y:S05]  /*ba30*/  BPT.TRAP 0x1 ;  /* 0x000000040000795c */ /* 0x000fea0000300000 */
.L_x_221:
[----:B------:R-:W-:-:S04]  /*ba40*/  MOV R0, UR43 ;  /* 0x0000002b00007c02 */ /* 0x000fc80008000f00 */
[----:B------:R-:W-:-:S04]  /*ba50*/  SHF.L.U32 R0, R0, 0x1f, RZ ;  /* 0x0000001f00007819 */ /* 0x000fc800000006ff */
[----:B------:R-:W5:Y:S02]  /*ba60*/  SYNCS.PHASECHK.TRANS64.TRYWAIT P0, [R61+URZ+0x1c098], R0 ;  /* 0x01c098003d0075a7 */ /* 0x000f6400080011ff */
[----:B-----5:R-:W-:Y:S05]  /*ba70*/  @!P0 BRA `(.L_x_222) ;  /* 0x0000010c00d48947 */ /* 0x020fea0003800000 */
.L_x_440:
[----:B------:R-:W-:-:S09]  /*ba80*/  UISETP.NE.AND UP0, UPT, UR41, URZ, UPT ;  /* 0x000000ff2900728c */ /* 0x000fd2000bf05270 */
[----:B------:R-:W-:Y:S05]  /*ba90*/  BRA.U UP0, `(.L_x_223) ;  /* 0x0000000100047547 */ /* 0x000fea000b800000 */
[----:B------:R-:W-:Y:S05]  /*baa0*/  BPT.TRAP 0x1 ;  /* 0x000000040000795c */ /* 0x000fea0000300000 */
.L_x_223:
[----:B------:R-:W-:Y:S01]  /*bab0*/  SHF.L.U32 R0, R57, 0x1f, RZ ;  /* 0x0000001f39007819 */ /* 0x000fe200000006ff */
[----:B------:R1:W1:Y:S01]  /*bac0*/  MUFU.RCP R3, R24 ;  /* 0x0000001800037308 */ /* 0x0002620000001000 */
[----:B------:R-:W-:Y:S02]  /*bad0*/  BSSY B0, `(.L_x_224) ;  /* 0x0000003000007945 */ /* 0x000fe40003800000 */
[----:B------:R-:W5:Y:S02]  /*bae0*/  SYNCS.PHASECHK.TRANS64.TRYWAIT P0, [R61+URZ+0x1c0c8], R0 ;  /* 0x01c0c8003d0075a7 */ /* 0x000f6400080011ff */
[----:B-1---5:R-:W-:Y:S05]  /*baf0*/  @!P0 BRA `(.L_x_225) ;  /* 0x0000010c00c88947 */ /* 0x022fea0003800000 */
.L_x_441:
[----:B------:R-:W-:Y:S05]  /*bb00*/  BSYNC B0 ;  /* 0x0000000000007941 */ /* 0x000fea0003800000 */
.L_x_224:
[----:B------:R-:W1:Y:S01]  /*bb10*/  LDCU UR4, c[0x0][0x708] ;  /* 0x0000e100ff0477ac */ /* 0x000e620008000800 */
[----:B------:R-:W-:-:S04]  /*bb20*/  FFMA R0, -R24, R3, 1 ;  /* 0x3f80000018007423 */ /* 0x000fc80000000103 */
[----:B------:R-:W-:Y:S01]  /*bb30*/  FFMA R0, R3, R0, R3 ;  /* 0x0000000003007223 */ /* 0x000fe20000000003 */
[----:B-1----:R-:W-:-:S03]  /*bb40*/  MOV R3, UR4 ;  /* 0x0000000400037c02 */ /* 0x002fc60008000f00 */
[----:B--2---:R-:W-:Y:S01]  /*bb50*/  FFMA R33, R0, UR4, RZ ;  /* 0x0000000400217c23 */ /* 0x004fe200080000ff */
[----:B------:R-:W1:Y:S03]  /*bb60*/  FCHK P0, R3, R24 ;  /* 0x0000001803007302 */ /* 0x000e660000000000 */
[----:B------:R-:W-:-:S04]  /*bb70*/  FFMA R4, -R24, R33, UR4 ;  /* 0x0000000418047e23 */ /* 0x000fc80008000121 */
[----:B------:R-:W-:Y:S01]  /*bb80*/  FFMA R33, R0, R4, R33 ;  /* 0x0000000400217223 */ /* 0x000fe20000000021 */
[----:B-1----:R-:W-:Y:S06]  /*bb90*/  @!P0 BRA `(.L_x_226) ;  /* 0x00000000000c8947 */ /* 0x002fec0003800000 */
[----:B------:R-:W-:Y:S02]  /*bba0*/  MOV R4, 0xbbc0 ;  /* 0x0000bbc000047802 */ /* 0x000fe40000000f00 */
[----:B---34-:R-:W-:Y:S05]  /*bbb0*/  CALL.REL.NOINC `($__internal_3_$__cuda_sm3x_div_rn_noftz_f32_slowpath) ;  /* 0x0000011800a07944 */ /* 0x018fea0003c00000 */
[----:B------:R-:W-:-:S07]  /*bbc0*/  MOV R33, R34 ;  /* 0x0000002200217202 */ /* 0x000fce0000000f00 */
.L_x_226:
[----:B------:R-:W-:Y:S01]  /*bbd0*/  LOP3.LUT R0, R27, 0x180, RZ, 0xfc, !PT ;  /* 0x000001801b007812 */ /* 0x000fe200078efcff */
[----:B------:R-:W-:Y:S05]  /*bbe0*/  WARPSYNC.ALL ;  /* 0x0000000000007948 */ /* 0x000fea0003800000 */
[----:B------:R-:W-:Y:S02]  /*bbf0*/  R2UR UR4, R0 ;  /* 0x00000000000472ca */ /* 0x000fe400000e0000 */
[----:B------:R-:W1:Y:S11]  /*bc00*/  S2R R0, SR_SWINHI ;  /* 0x0000000000007919 */ /* 0x000e760000002f00 */
[----:B------:R-:W2:Y:S01]  /*bc10*/  LDTM.x16 R4, tmem[UR4] ;  /* 0x00000004000479ee */ /* 0x000ea20008240000 */
[----:B------:R-:W-:-:S02]  /*bc20*/  MOV R34, R61 ;  /* 0x0000003d00227202 */ /* 0x000fc40000000f00 */
[----:B-1----:R-:W-:Y:S01]  /*bc30*/  MOV R35, R0 ;  /* 0x0000000000237202 */ /* 0x002fe20000000f00 */
[----:B--2---:R-:W-:Y:S02]  /*bc40*/  FMUL2 R6, R33.F32, R6.F32x2.HI_LO ;  /* 0x000000062106724a */ /* 0x004fe40000040000 */
[----:B------:R-:W-:-:S04]  /*bc50*/  IMAD.WIDE.U32 R34, R26, 0x2, R34 ;  /* 0x000000021a227825 */ /* 0x000fc800078e0022 */
[C---:B------:R-:W-:Y:S02]  /*bc60*/  FMUL2 R20, R33.reuse.F32, R8.F32x2.HI_LO ;  /* 0x000000082114724a */ /* 0x040fe40000040000 */
[----:B------:R-:W-:Y:S01]  /*bc70*/  FMUL2 R4, R33.F32, R4.F32x2.HI_LO ;  /* 0x000000042104724a */ /* 0x000fe20000040000 */
[----:B------:R-:W-:Y:S01]  /*bc80*/  F2FP.F16.F32.PACK_AB R9, R7, R6 ;  /* 0x000000060709723e */ /* 0x000fe200000000ff */
[C---:B------:R-:W-:Y:S01]  /*bc90*/  FMUL2 R30, R33.reuse.F32, R10.F32x2.HI_LO ;  /* 0x0000000a211e724a */ /* 0x040fe20000040000 */
[C---:B------:R-:W-:Y:S01]  /*bca0*/  IADD3 R0, P1, PT, R34.reuse, 0x18010, RZ ;  /* 0x0001801022007810 */ /* 0x040fe20007f3e0ff */
[C---:B------:R-:W-:Y:S01]  /*bcb0*/  FMUL2 R12, R33.reuse.F32, R12.F32x2.HI_LO ;  /* 0x0000000c210c724a */ /* 0x040fe20000040000 */
        /* <DEDUP_REMOVED lines=26> */
[----:B------:R-:W3:Y:S01]  /*be60*/  LDC.64 R14, c[0x4][R14] ;  /* 0x010000000e0e7b82 */ /* 0x000ee20000000a00 */
        /* <DEDUP_REMOVED lines=10> */
.L_x_227:
        /* <DEDUP_REMOVED lines=52> */
.L_x_228:
        /* <DEDUP_REMOVED lines=52> */
.L_x_229:
[----:B------:R-:W2:Y:S01]  /*c590*/  LDCU.64 UR4, c[0x0][0x880] ;  /* 0x00011000ff0477ac */ /* 0x000ea20008000a00 */
[----:B------:R-:W5:Y:S01]  /*c5a0*/  S2R R0, SR_SWINHI ;  /* 0x0000000000007919 */ /* 0x000f620000002f00 */
[----:B------:R-:W-:Y:S02]  /*c5b0*/  LOP3.LUT R27, R27, 0x1b0, RZ, 0xfc, !PT ;  /* 0x000001b01b1b7812 */ /* 0x000fe400078efcff */
[----:B--2---:R-:W-:-:S04]  /*c5c0*/  ISETP.NE.U32.AND P0, PT, RZ, UR4, PT ;  /* 0x00000004ff007c0c */ /* 0x004fc8000bf05070 */
[----:B------:R-:W-:Y:S01]  /*c5d0*/  ISETP.NE.AND.EX P0, PT, RZ, UR5, PT, P0 ;  /* 0x00000005ff007c0c */ /* 0x000fe2000bf05300 */
[----:B------:R-:W-:Y:S05]  /*c5e0*/  WARPSYNC.ALL ;  /* 0x0000000000007948 */ /* 0x000fea0003800000 */
[----:B------:R-:W-:Y:S02]  /*c5f0*/  R2UR UR4, R27 ;  /* 0x000000001b0472ca */ /* 0x000fe400000e0000 */
[----:B------:R-:W-:Y:S02]  /*c600*/  MOV R30, R61 ;  /* 0x0000003d001e7202 */ /* 0x000fe40000000f00 */
[----:B-----5:R-:W-:-:S03]  /*c610*/  MOV R31, R0 ;  /* 0x00000000001f7202 */ /* 0x020fc60000000f00 */
[----:B------:R-:W-:-:S06]  /*c620*/  IMAD.WIDE.U32 R30, R26, 0x2, R30 ;  /* 0x000000021a1e7825 */ /* 0x000fcc00078e001e */
[----:B-1----:R-:W1:Y:S01]  /*c630*/  LDTM.x16 R4, tmem[UR4] ;  /* 0x00000004000479ee */ /* 0x002e620008240000 */
[C---:B------:R-:W-:Y:S02]  /*c640*/  IADD3 R28, P1, PT, R30.reuse, 0x18060, RZ ;  /* 0x000180601e1c7810 */ /* 0x040fe40007f3e0ff */
[----:B------:R-:W-:-:S03]  /*c650*/  IADD3 R3, P2, PT, R30, 0x18070, RZ ;  /* 0x000180701e037810 */ /* 0x000fc60007f5e0ff */
[--C-:B------:R-:W-:Y:S02]  /*c660*/  IMAD.X R29, RZ, RZ, R31.reuse, P1 ;  /* 0x000000ffff1d7224 */ /* 0x100fe400008e061f */
[----:B------:R-:W-:-:S05]  /*c670*/  IMAD.X R31, RZ, RZ, R31, P2 ;  /* 0x000000ffff1f7224 */ /* 0x000fca00010e061f */
[----:B------:R-:W-:-:S04]  /*c680*/  SHF.R.U64 R0, R3, 0x3, R31 ;  /* 0x0000000303007819 */ /* 0x000fc8000000121f */
[----:B------:R-:W-:Y:S01]  /*c690*/  LOP3.LUT R30, R3, 0x70, R0, 0x78, !PT ;  /* 0x00000070031e7812 */ /* 0x000fe200078e7800 */
[C---:B-1----:R-:W-:Y:S01]  /*c6a0*/  FMUL2 R20, R33.reuse.F32, R8.F32x2.HI_LO ;  /* 0x000000082114724a */ /* 0x042fe20000040000 */
[C---:B------:R-:W-:Y:S01]  /*c6b0*/  SHF.R.U64 R9, R28.reuse, 0x3, R29 ;  /* 0x000000031c097819 */ /* 0x040fe2000000121d */
[C---:B------:R-:W-:Y:S02]  /*c6c0*/  FMUL2 R4, R33.reuse.F32, R4.F32x2.HI_LO ;  /* 0x000000042104724a */ /* 0x040fe40000040000 */
[C---:B------:R-:W-:Y:S01]  /*c6d0*/  FMUL2 R6, R33.reuse.F32, R6.F32x2.HI_LO ;  /* 0x000000062106724a */ /* 0x040fe20000040000 */
[----:B------:R-:W-:Y:S01]  /*c6e0*/  LOP3.LUT R28, R28, 0x70, R9, 0x78, !PT ;  /* 0x000000701c1c7812 */ /* 0x000fe200078e7809 */
[----:B------:R-:W-:Y:S01]  /*c6f0*/  FMUL2 R26, R33.F32, R10.F32x2.HI_LO ;  /* 0x0000000a211a724a */ /* 0x000fe20000040000 */
[----:B------:R-:W-:Y:S01]  /*c700*/  F2FP.F16.F32.PACK_AB R8, R5, R4 ;  /* 0x000000040508723e */ /* 0x000fe200000000ff */
[----:B------:R-:W-:Y:S01]  /*c710*/  FMUL2 R12, R33.F32, R12.F32x2.HI_LO ;  /* 0x0000000c210c724a */ /* 0x000fe20000040000 */
[----:B------:R-:W-:Y:S01]  /*c720*/  F2FP.F16.F32.PACK_AB R9, R7, R6 ;  /* 0x000000060709723e */ /* 0x000fe200000000ff */
[----:B------:R-:W-:Y:S01]  /*c730*/  FMUL2 R14, R33.F32, R14.F32x2.HI_LO ;  /* 0x0000000e210e724a */ /* 0x000fe20000040000 */
[----:B------:R-:W-:Y:S01]  /*c740*/  F2FP.F16.F32.PACK_AB R10, R21, R20 ;  /* 0x00000014150a723e */ /* 0x000fe200000000ff */
[----:B------:R-:W-:Y:S01]  /*c750*/  FMUL2 R16, R33.F32, R16.F32x2.HI_LO ;  /* 0x000000102110724a */ /* 0x000fe20000040000 */
[----:B------:R-:W-:Y:S01]  /*c760*/  F2FP.F16.F32.PACK_AB R11, R27, R26 ;  /* 0x0000001a1b0b723e */ /* 0x000fe200000000ff */
[----:B------:R-:W-:Y:S01]  /*c770*/  FMUL2 R18, R33.F32, R18.F32x2.HI_LO ;  /* 0x000000122112724a */ /* 0x000fe20000040000 */
[----:B------:R-:W-:-:S02]  /*c780*/  F2FP.F16.F32.PACK_AB R4, R13, R12 ;  /* 0x0000000c0d04723e */ /* 0x000fc400000000ff */
[----:B------:R-:W-:Y:S01]  /*c790*/  F2FP.F16.F32.PACK_AB R5, R15, R14 ;  /* 0x0000000e0f05723e */ /* 0x000fe200000000ff */
[----:B------:R1:W-:Y:S01]  /*c7a0*/  ST.E.128 desc[UR44][R28.64], R8 ;  /* 0x000000081c007985 */ /* 0x0003e2000c101d2c */
        /* <DEDUP_REMOVED lines=9> */
[----:B------:R-:W-:Y:S05]  /*c840*/  @!P0 BRA `(.L_x_230) ;  /* 0x0000000400388947 */ /* 0x000fea0003800000 */
[C---:B------:R-:W-:Y:S01]  /*c850*/  FSETP.GEU.AND P1, PT, R24.reuse, 1.175494350822287508e-38, PT ;  /* 0x008000001800780b */ /* 0x040fe20003f2e000 */
[----:B------:R-:W5:Y:S01]  /*c860*/  LDC R3, c[0x0][0x904] ;  /* 0x00024100ff037b82 */ /* 0x000f620000000800 */
[----:B------:R-:W-:Y:S01]  /*c870*/  MOV R0, 0x3e055027 ;  /* 0x3e05502700007802 */ /* 0x000fe20000000f00 */
[----:B------:R-:W3:Y:S01]  /*c880*/  LDCU.64 UR4, c[0x0][0x908] ;  /* 0x00012100ff0477ac */ /* 0x000ee20008000a00 */
[----:B-1----:R-:W-:Y:S01]  /*c890*/  FSEL R7, RZ, -23, P1 ;  /* 0xc1b80000ff077808 */ /* 0x002fe20000800000 */
[----:B------:R-:W-:Y:S08]  /*c8a0*/  BSSY.RECONVERGENT B0, `(.L_x_230) ;  /* 0x0000048000007945 */ /* 0x000ff00003800200 */
[----:B------:R-:W-:-:S05]  /*c8b0*/  @!P1 FMUL R24, R24, 8388608 ;  /* 0x4b00000018189820 */ /* 0x000fca0000400000 */
[C---:B------:R-:W-:Y:S02]  /*c8c0*/  IADD3 R9, PT, PT, R24.reuse, -0x3f2aaaab, RZ ;  /* 0xc0d5555518097810 */ /* 0x040fe40007ffe0ff */
[C---:B------:R-:W-:Y:S02]  /*c8d0*/  FSETP.NEU.AND P1, PT, R24.reuse, RZ, PT ;  /* 0x000000ff1800720b */ /* 0x040fe40003f2d000 */
[----:B------:R-:W-:Y:S02]  /*c8e0*/  LOP3.LUT R9, R9, 0xff800000, RZ, 0xc0, !PT ;  /* 0xff80000009097812 */ /* 0x000fe400078ec0ff */
[----:B-----5:R-:W-:Y:S02]  /*c8f0*/  ISETP.NE.AND P0, PT, R3, 0x1, PT ;  /* 0x000000010300780c */ /* 0x020fe40003f05270 */
[-C--:B------:R-:W-:Y:S02]  /*c900*/  IADD3 R5, PT, PT, R24, -R9.reuse, RZ ;  /* 0x8000000918057210 */ /* 0x080fe40007ffe0ff */
[----:B------:R-:W-:-:S03]  /*c910*/  I2FP.F32.S32 R6, R9 ;  /* 0x0000000900067245 */ /* 0x000fc60000201400 */
[----:B------:R-:W-:Y:S02]  /*c920*/  FADD R5, R5, -1 ;  /* 0xbf80000005057421 */ /* 0x000fe40000000000 */
[----:B------:R-:W-:Y:S02]  /*c930*/  FFMA R6, R6, 1.1920928955078125e-07, R7 ;  /* 0x3400000006067823 */ /* 0x000fe40000000007 */
[----:B------:R-:W-:-:S04]  /*c940*/  FFMA R0, R5, -R0, 0.14084610342979431152 ;  /* 0x3e1039f605007423 */ /* 0x000fc80000000800 */
[----:B------:R-:W-:Y:S01]  /*c950*/  FFMA R4, R5, R0, -0.12148627638816833496 ;  /* 0xbdf8cdcc05047423 */ /* 0x000fe20000000000 */
[----:B---3--:R-:W-:Y:S01]  /*c960*/  IMAD.HI.U32 R0, R59, UR4, RZ ;  /* 0x000000043b007c27 */ /* 0x008fe2000f8e00ff */
[----:B------:R-:W1:Y:S03]  /*c970*/  LDCU UR4, c[0x0][0x380] ;  /* 0x00007000ff0477ac */ /* 0x000e660008000800 */
[C---:B------:R-:W-:Y:S01]  /*c980*/  FFMA R4, R5.reuse, R4, 0.13980610668659210205 ;  /* 0x3e0f295505047423 */ /* 0x040fe20000000004 */
[----:B------:R-:W-:Y:S01]  /*c990*/  SHF.R.U32.HI R0, RZ, UR5, R0 ;  /* 0x00000005ff007c19 */ /* 0x000fe20008011600 */
[----:B------:R-:W3:Y:S02]  /*c9a0*/  LDCU UR5, c[0x0][0x700] ;  /* 0x0000e000ff0577ac */ /* 0x000ee40008000800 */
[----:B------:R-:W-:Y:S01]  /*c9b0*/  FFMA R4, R5, R4, -0.16684235632419586182 ;  /* 0xbe2ad8b905047423 */ /* 0x000fe20000000004 */
[----:B------:R-:W-:-:S03]  /*c9c0*/  SEL R0, R59, R0, !P0 ;  /* 0x000000003b007207 */ /* 0x000fc60004000000 */
[C---:B------:R-:W-:Y:S01]  /*c9d0*/  FFMA R4, R5.reuse, R4, 0.20012299716472625732 ;  /* 0x3e4ced0b05047423 */ /* 0x040fe20000000004 */
[----:B------:R-:W-:Y:S02]  /*c9e0*/  ISETP.GT.U32.AND P0, PT, R24, 0x7f7fffff, PT ;  /* 0x7f7fffff1800780c */ /* 0x000fe40003f04070 */
[----:B------:R-:W-:Y:S01]  /*c9f0*/  IADD3 R0, PT, PT, -R0, RZ, RZ ;  /* 0x000000ff00007210 */ /* 0x000fe20007ffe1ff */
[----:B------:R-:W-:-:S04]  /*ca00*/  FFMA R4, R5, R4, -0.24999669194221496582 ;  /* 0xbe7fff2205047423 */ /* 0x000fc80000000004 */
[----:B------:R-:W-:Y:S01]  /*ca10*/  FFMA R4, R5, R4, 0.33333182334899902344 ;  /* 0x3eaaaa7805047423 */ /* 0x000fe20000000004 */
[----:B------:R-:W-:Y:S01]  /*ca20*/  IMAD R7, R3, R0, R59 ;  /* 0x0000000003077224 */ /* 0x000fe200078e023b */
[----:B------:R-:W-:Y:S02]  /*ca30*/  MOV R3, 0x7f800000 ;  /* 0x7f80000000037802 */ /* 0x000fe40000000f00 */
[----:B------:R-:W-:Y:S02]  /*ca40*/  FFMA R4, R5, R4, -0.5 ;  /* 0xbf00000005047423 */ /* 0x000fe40000000004 */
[----:B------:R-:W-:Y:S02]  /*ca50*/  LEA R7, R7, R58, 0x8 ;  /* 0x0000003a07077211 */ /* 0x000fe400078e40ff */
[----:B------:R-:W-:-:S04]  /*ca60*/  FMUL R4, R5, R4 ;  /* 0x0000000405047220 */ /* 0x000fc80000400000 */
[----:B------:R-:W-:-:S04]  /*ca70*/  FFMA R5, R5, R4, R5 ;  /* 0x0000000405057223 */ /* 0x000fc80000000005 */
[----:B------:R-:W-:Y:S01]  /*ca80*/  FFMA R5, R6, 0.69314718246459960938, R5 ;  /* 0x3f31721806057823 */ /* 0x000fe20000000005 */
[----:B------:R-:W-:Y:S01]  /*ca90*/  @P0 FFMA R5, R24, R3, +INF ;  /* 0x7f80000018050423 */ /* 0x000fe20000000003 */
[----:B------:R-:W-:-:S04]  /*caa0*/  IADD3 R3, PT, PT, R7, 0x80, RZ ;  /* 0x0000008007037810 */ /* 0x000fc80007ffe0ff */
[----:B-1----:R-:W-:Y:S02]  /*cab0*/  ISETP.GE.AND P0, PT, R3, UR4, PT ;  /* 0x0000000403007c0c */ /* 0x002fe4000bf06270 */
[----:B------:R-:W-:-:S05]  /*cac0*/  FSEL R0, R5, -INF , P1 ;  /* 0xff80000005007808 */ /* 0x000fca0000800000 */
[----:B---3--:R-:W-:-:S06]  /*cad0*/  FFMA R25, R25, UR5, R0 ;  /* 0x0000000519197c23 */ /* 0x008fcc0008000000 */
[----:B------:R-:W-:Y:S05]  /*cae0*/  @P0 BRA `(.L_x_231) ;  /* 0x00000000008c0947 */ /* 0x000fea0003800000 */
[----:B------:R-:W1:Y:S01]  /*caf0*/  LDC R7, c[0x0][0x38c] ;  /* 0x0000e300ff077b82 */ /* 0x000e620000000800 */
[----:B------:R-:W3:Y:S01]  /*cb00*/  LDCU UR6, c[0x0][0x890] ;  /* 0x00011200ff0677ac */ /* 0x000ee20008000800 */
[----:B------:R-:W5:Y:S01]  /*cb10*/  LDCU.64 UR4, c[0x0][0x888] ;  /* 0x00011100ff0477ac */ /* 0x000f620008000a00 */
[----:B---3--:R-:W-:Y:S01]  /*cb20*/  IMAD R3, R22, UR6, R3 ;  /* 0x0000000616037c24 */ /* 0x008fe2000f8e0203 */
[----:B-1----:R-:W-:-:S04]  /*cb30*/  IABS R5, R7 ;  /* 0x0000000700057213 */ /* 0x002fc80000000000 */
[----:B------:R-:W1:Y:S08]  /*cb40*/  I2F.RP R10, R5 ;  /* 0x00000005000a7306 */ /* 0x000e700000209400 */
[----:B-1----:R-:W1:Y:S02]  /*cb50*/  MUFU.RCP R8, R10 ;  /* 0x0000000a00087308 */ /* 0x002e640000001000 */
[----:B-1----:R-:W-:-:S06]  /*cb60*/  IADD3 R8, PT, PT, R8, 0xffffffe, RZ ;  /* 0x0ffffffe08087810 */ /* 0x002fcc0007ffe0ff */
[----:B------:R1:W3:Y:S02]  /*cb70*/  F2I.FTZ.U32.TRUNC.NTZ R9, R8 ;  /* 0x0000000800097305 */ /* 0x0002e4000021f000 */
[----:B-1----:R-:W-:Y:S02]  /*cb80*/  HFMA2 R8, -RZ, RZ, 0, 0 ;  /* 0x00000000ff087431 */ /* 0x002fe400000001ff */
[----:B---3--:R-:W-:-:S04]  /*cb90*/  IMAD.MOV R0, RZ, RZ, -R9 ;  /* 0x000000ffff007224 */ /* 0x008fc800078e0a09 */
        /* <DEDUP_REMOVED lines=24> */
.L_x_231:
[----:B------:R-:W-:Y:S05]  /*cd20*/  BSYNC.RECONVERGENT B0 ;  /* 0x0000000000007941 */ /* 0x000fea0003800200 */
.L_x_230:
[----:B------:R-:W-:Y:S01]  /*cd30*/  UISETP.NE.AND UP0, UPT, UR41, URZ, UPT ;  /* 0x000000ff2900728c */ /* 0x000fe2000bf05270 */
[----:B------:R-:W-:-:S08]  /*cd40*/  NOP ;  /* 0x0000000000007918 */ /* 0x000fd00000000000 */
[----:B------:R-:W-:Y:S05]  /*cd50*/  BRA.U UP0, `(.L_x_232) ;  /* 0x0000000100087547 */ /* 0x000fea000b800000 */
[----:B------:R-:W-:Y:S05]  /*cd60*/  BPT.TRAP 0x1 ;  /* 0x000000040000795c */ /* 0x000fea0000300000 */
[----:B------:R-:W-:Y:S05]  /*cd70*/  BPT.TRAP 0x1 ;  /* 0x000000040000795c */ /* 0x000fea0000300000 */
.L_x_232:
[----:B------:R-:W-:Y:S01]  /*cd80*/  IADD3 R3, PT, PT, R61, 0x1c0a8, RZ ;  /* 0x0001c0a83d037810 */ /* 0x000fe20007ffe0ff */
[----:B------:R-:W-:-:S03]  /*cd90*/  UISETP.NE.AND UP0, UPT, UR41, URZ, UPT ;  /* 0x000000ff2900728c */ /* 0x000fc6000bf05270 */
[----:B------:R-:W-:-:S04]  /*cda0*/  PRMT R3, R62, 0x654, R3 ;  /* 0x000006543e037816 */ /* 0x000fc80000000003 */
[----:B--2---:R2:W-:Y:S02]  /*cdb0*/  SYNCS.ARRIVE.TRANS64.RED.A1T0 RZ, [R3+URZ], RZ ;  /* 0x000000ff03ff79a7 */ /* 0x0045e400081004ff */
[----:B------:R-:W-:Y:S05]  /*cdc0*/  BRA.U UP0, `(.L_x_233) ;  /* 0x0000000100047547 */ /* 0x000fea000b800000 */
[----:B------:R-:W-:Y:S05]  /*cdd0*/  BPT.TRAP 0x1 ;  /* 0x000000040000795c */ /* 0x000fea0000300000 */
.L_x_233:
[----:B------:R1:W-:Y:S01]  /*cde0*/  SYNCS.ARRIVE.TRANS64.A1T0 RZ, [R61+URZ+0x1c0b8], RZ ;  /* 0x01c0b8ff3dff79a7 */ /* 0x0003e200081000ff */
[----:B------:R-:W-:Y:S01]  /*cdf0*/  LOP3.LUT R57, R57, 0x1, RZ, 0x3c, !PT ;  /* 0x0000000139397812 */ /* 0x000fe200078e3cff */
[----:B------:R-:W-:-:S12]  /*ce00*/  ULOP3.LUT UR43, UR43, 0x1, URZ, 0x3c, !UPT ;  /* 0x000000012b2b7892 */ /* 0x000fd8000f8e3cff */
.L_x_92:
[----:B------:R-:W-:Y:S05]  /*ce10*/  BSYNC B7 ;  /* 0x0000000000077941 */ /* 0x000fea0003800000 */
.L_x_91:
[----:B------:R-:W5:Y:S01]  /*ce20*/  LDCU UR4, c[0x0][0x900] ;  /* 0x00012000ff0477ac */ /* 0x000f620008000800 */
[----:B------:R-:W-:-:S04]  /*ce30*/  IADD3 R59, PT, PT, R59, UR36, RZ ;  /* 0x000000243b3b7c10 */ /* 0x000fc8000fffe0ff */
[----:B-----5:R-:W-:-:S13]  /*ce40*/  ISETP.GE.AND P0, PT, R59, UR4, PT ;  /* 0x000000043b007c0c */ /* 0x020fda000bf06270 */
[----:B------:R-:W-:Y:S05]  /*ce50*/  @!P0 BRA `(.L_x_234) ;  /* 0xffffff7800208947 */ /* 0x000fea000383ffff */
[----:B------:R-:W-:Y:S05]  /*ce60*/  BSYNC B8 ;  /* 0x0000000000087941 */ /* 0x000fea0003800000 */
.L_x_90:
[----:B------:R-:W-:Y:S05]  /*ce70*/  EXIT ;  /* 0x000000000000794d */ /* 0x000fea0003800000 */
.L_x_27:
[----:B------:R-:W-:-:S08]  /*ce80*/  NOP ;  /* 0x0000000000007918 */ /* 0x000fd00000000000 */
[----:B------:R-:W1:Y:S02]  /*ce90*/  USETMAXREG.TRY_ALLOC.CTAPOOL UP0, 0xc0 ;  /* 0x000000c0000079c8 */ /* 0x000e640008000600 */
[----:B-1----:R-:W-:Y:S05]  /*cea0*/  BRA.U !UP0, `(.L_x_27) ;  /* 0xfffffffd08f47547 */ /* 0x002fea000b83ffff */
[----:B------:R-:W1:Y:S08]  /*ceb0*/  LDC R0, c[0x0][0x900] ;  /* 0x00024000ff007b82 */ /* 0x000e700000000800 */
[----:B------:R-:W2:Y:S01]  /*cec0*/  S2UR UR43, SR_CgaCtaId ;  /* 0x00000000002b79c3 */ /* 0x000ea20000008800 */
[----:B-1----:R-:W-:-:S13]  /*ced0*/  ISETP.LE.AND P0, PT, R0, UR36, PT ;  /* 0x0000002400007c0c */ /* 0x002fda000bf03270 */
[----:B--2---:R-:W-:Y:S05]  /*cee0*/  @P0 EXIT ;  /* 0x000000000000094d */ /* 0x004fea0003800000 */
[----:B------:R-:W-:Y:S02]  /*cef0*/  UISETP.NE.AND UP0, UPT, UR56, URZ, UPT ;  /* 0x000000ff3800728c */ /* 0x000fe4000bf05270 */
[----:B------:R-:W-:Y:S01]  /*cf00*/  USHF.L.U32 UR46, UR8, 0x3, URZ ;  /* 0x00000003082e7899 */ /* 0x000fe200080006ff */
[----:B------:R-:W-:Y:S01]  /*cf10*/  UMOV UR45, 0x400 ;  /* 0x00000400002d7882 */ /* 0x000fe20000000000 */
[----:B------:R-:W-:Y:S02]  /*cf20*/  USEL UR48, UR7, UR4, UP0 ;  /* 0x0000000407307287 */ /* 0x000fe40008000000 */
[----:B------:R-:W-:Y:S02]  /*cf30*/  ULEA UR45, UR43, UR45, 0x18 ;  /* 0x0000002d2b2d7291 */ /* 0x000fe4000f8ec0ff */
[----:B------:R-:W-:Y:S02]  /*cf40*/  ULOP3.LUT UR9, UR46, 0x8, URZ, 0x3c, !UPT ;  /* 0x000000082e097892 */ /* 0x000fe4000f8e3cff */
[----:B------:R-:W-:-:S02]  /*cf50*/  UIADD3 UR46, UPT, UPT, UR46, 0x1c0d0, UR45 ;  /* 0x0001c0d02e2e7890 */ /* 0x000fc4000fffe02d */
[----:B------:R-:W-:Y:S02]  /*cf60*/  USEL UR47, UR6, UR5, UP0 ;  /* 0x00000005062f7287 */ /* 0x000fe40008000000 */
[----:B------:R-:W-:Y:S02]  /*cf70*/  ULOP3.LUT UR48, UR48, 0x1, URZ, 0xc0, !UPT ;  /* 0x0000000130307892 */ /* 0x000fe4000f8ec0ff */
[----:B------:R-:W-:Y:S01]  /*cf80*/  UIADD3 UR45, UPT, UPT, UR9, 0x1c0d0, UR45 ;  /* 0x0001c0d0092d7890 */ /* 0x000fe2000fffe02d */
[----:B------:R-:W-:Y:S01]  /*cf90*/  UMOV UR54, URZ ;  /* 0x000000ff00367c82 */ /* 0x000fe20008000000 */
[----:B------:R-:W-:Y:S01]  /*cfa0*/  UMOV UR53, 0x1 ;  /* 0x0000000100357882 */ /* 0x000fe20000000000 */
[----:B------:R-:W-:Y:S01]  /*cfb0*/  UMOV UR52, 0x1 ;  /* 0x0000000100347882 */ /* 0x000fe20000000000 */
[----:B------:R-:W-:-:S08]  /*cfc0*/  UMOV UR51, URZ ;  /* 0x000000ff00337c82 */ /* 0x000fd00008000000 */
.L_x_286:
[----:B------:R-:W1:Y:S01]  /*cfd0*/  LDCU.64 UR6, c[0x0][0x908] ;  /* 0x00012100ff0677ac */ /* 0x000e620008000a00 */
[----:B--2---:R-:W2:Y:S01]  /*cfe0*/  LDCU UR8, c[0x0][0x904] ;  /* 0x00012080ff0877ac */ /* 0x004ea20008000800 */
[----:B---3--:R-:W3:Y:S01]  /*cff0*/  LDCU.64 UR4, c[0x0][0x380] ;  /* 0x00007000ff0477ac */ /* 0x008ee20008000a00 */
[----:B-1----:R-:W-:Y:S02]  /*d000*/  UIMAD.WIDE.U32 UR10, UR36, UR6, URZ ;  /* 0x00000006240a72a5 */ /* 0x002fe4000f8e00ff */
[----:B--2---:R-:W-:Y:S02]  /*d010*/  UISETP.NE.AND UP0, UPT, UR8, 0x1, UPT ;  /* 0x000000010800788c */ /* 0x004fe4000bf05270 */
[----:B------:R-:W-:-:S04]  /*d020*/  USHF.R.U32.HI UR6, URZ, UR7, UR11 ;  /* 0x00000007ff067299 */ /* 0x000fc8000801160b */
[----:B------:R-:W-:Y:S02]  /*d030*/  USEL UR6, UR36, UR6, !UP0 ;  /* 0x0000000624067287 */ /* 0x000fe4000c000000 */
[----:B---3--:R-:W-:Y:S02]  /*d040*/  UISETP.NE.AND UP0, UPT, UR5, URZ, UPT ;  /* 0x000000ff0500728c */ /* 0x008fe4000bf05270 */
[----:B------:R-:W-:-:S04]  /*d050*/  UIADD3 UR6, UPT, UPT, -UR6, URZ, URZ ;  /* 0x000000ff06067290 */ /* 0x000fc8000fffe1ff */
[----:B------:R-:W-:-:S04]  /*d060*/  UIMAD UR6, UR8, UR6, UR36 ;  /* 0x00000006080672a4 */ /* 0x000fc8000f8e0224 */
[----:B------:R-:W-:-:S04]  /*d070*/  USHF.L.U32 UR6, UR6, 0x8, URZ ;  /* 0x0000000806067899 */ /* 0x000fc800080006ff */
[----:B------:R-:W-:-:S09]  /*d080*/  UISETP.GE.OR UP0, UPT, UR6, UR4, !UP0 ;  /* 0x000000040600728c */ /* 0x000fd2000c706670 */
[----:B----4-:R-:W-:Y:S05]  /*d090*/  BRA.U UP0, `(.L_x_235) ;  /* 0x000000b900707547 */ /* 0x010fea000b800000 */
[----:B------:R-:W-:Y:S02]  /*d0a0*/  UIADD3 UR4, UPT, UPT, UR6, 0x100, URZ ;  /* 0x0000010006047890 */ /* 0x000fe4000fffe0ff */
        /* <DEDUP_REMOVED lines=9> */
[----:B------:R-:W-:-:S04]  /*d140*/  USEL UR41, UR7, UR5, UP0 ;  /* 0x0000000507297287 */ /* 0x000fc80008000000 */
[----:B------:R-:W-:-:S04]  /*d150*/  UISETP.LT.AND UP0, UPT, UR41, 0x2, UPT ;  /* 0x000000022900788c */ /* 0x000fc8000bf01270 */
[----:B------:R-:W-:Y:S02]  /*d160*/  USEL UR50, UR41, 0x2, UP0 ;  /* 0x0000000229327887 */ /* 0x000fe40008000000 */
[----:B------:R-:W-:Y:S02]  /*d170*/  UISETP.NE.AND UP0, UPT, UR48, URZ, UPT ;  /* 0x000000ff3000728c */ /* 0x000fe4000bf05270 */
[----:B------:R-:W-:-:S07]  /*d180*/  UIADD3 UR7, UPT, UPT, UR41, -UR50, URZ ;  /* 0x8000003229077290 */ /* 0x000fce000fffe0ff */
[----:B------:R-:W-:Y:S05]  /*d190*/  BRA.U UP0, `(.L_x_236) ;  /* 0x0000000100047547 */ /* 0x000fea000b800000 */
[----:B------:R-:W-:Y:S05]  /*d1a0*/  BPT.TRAP 0x1 ;  /* 0x000000040000795c */ /* 0x000fea0000300000 */
.L_x_236:
[----:B------:R-:W1:Y:S01]  /*d1b0*/  S2UR UR4, SR_CgaCtaId ;  /* 0x00000000000479c3 */ /* 0x000e620000008800 */
[----:B------:R-:W-:Y:S01]  /*d1c0*/  UISETP.NE.AND UP0, UPT, UR56, URZ, UPT ;  /* 0x000000ff3800728c */ /* 0x000fe2000bf05270 */
[----:B------:R-:W-:Y:S02]  /*d1d0*/  UMOV UR5, 0x400 ;  /* 0x0000040000057882 */ /* 0x000fe40000000000 */
[----:B-1----:R-:W-:Y:S02]  /*d1e0*/  ULEA UR4, UR4, UR5, 0x18 ;  /* 0x0000000504047291 */ /* 0x002fe4000f8ec0ff */
[----:B------:R-:W-:Y:S02]  /*d1f0*/  USEL UR5, UR52, UR53, UP0 ;  /* 0x0000003534057287 */ /* 0x000fe40008000000 */
[----:B------:R-:W-:-:S04]  /*d200*/  UIADD3 UR6, UPT, UPT, UR4, 0x1c088, URZ ;  /* 0x0001c08804067890 */ /* 0x000fc8000fffe0ff */
[----:B------:R-:W-:Y:S01]  /*d210*/  @UP0 UIADD3 UR6, UPT, UPT, UR4, 0x1c078, URZ ;  /* 0x0001c07804060890 */ /* 0x000fe2000fffe0ff */
[----:B------:R-:W-:-:S04]  /*d220*/  MOV R3, UR5 ;  /* 0x0000000500037c02 */ /* 0x000fc80008000f00 */
[----:B------:R-:W-:-:S04]  /*d230*/  SHF.L.U32 R3, R3, 0x1f, RZ ;  /* 0x0000001f03037819 */ /* 0x000fc800000006ff */
[----:B------:R-:W1:Y:S02]  /*d240*/  SYNCS.PHASECHK.TRANS64.TRYWAIT P0, [UR6], R3 ;  /* 0x00000003ff0075a7 */ /* 0x000e640008001106 */
[----:B-1----:R-:W-:Y:S05]  /*d250*/  @!P0 BRA `(.L_x_237) ;  /* 0x000000f800048947 */ /* 0x002fea0003800000 */
.L_x_443:
[----:B------:R-:W-:Y:S01]  /*d260*/  UISETP.GE.AND UP0, UPT, UR7, 0x1, UPT ;  /* 0x000000010700788c */ /* 0x000fe2000bf06270 */
[----:B------:R-:W-:Y:S01]  /*d270*/  HFMA2 R16, -RZ, RZ, 0, 0 ;  /* 0x00000000ff107431 */ /* 0x000fe200000001ff */
[----:B------:R-:W-:Y:S01]  /*d280*/  MOV R17, 0xff800000 ;  /* 0xff80000000117802 */ /* 0x000fe20000000f00 */
[----:B------:R-:W-:-:S06]  /*d290*/  UMOV UR49, URZ ;  /* 0x000000ff00317c82 */ /* 0x000fcc0008000000 */
[----:B------:R-:W-:Y:S05]  /*d2a0*/  BRA.U !UP0, `(.L_x_238) ;  /* 0x00000045086c7547 */ /* 0x000fea000b800000 */
[----:B------:R-:W-:Y:S01]  /*d2b0*/  ULOP3.LUT UR38, URZ, UR50, URZ, 0x33, !UPT ;  /* 0x00000032ff267292 */ /* 0x000fe2000f8e33ff */
[----:B------:R-:W-:Y:S01]  /*d2c0*/  MOV R16, RZ ;  /* 0x000000ff00107202 */ /* 0x000fe20000000f00 */
[----:B------:R-:W2:Y:S01]  /*d2d0*/  LDCU UR37, c[0x0][0x704] ;  /* 0x0000e080ff2577ac */ /* 0x000ea20008000800 */
[----:B------:R-:W-:Y:S01]  /*d2e0*/  MOV R156, 0xff800000 ;  /* 0xff800000009c7802 */ /* 0x000fe20000000f00 */
[----:B------:R-:W-:-:S04]  /*d2f0*/  UIADD3 UR38, UPT, UPT, UR41, UR38, URZ ;  /* 0x0000002629267290 */ /* 0x000fc8000fffe0ff */
.L_x_259:
[----:B------:R-:W3:Y:S01]  /*d300*/  S2R R2, SR_TID.X ;  /* 0x0000000000027919 */ /* 0x000ee20000002100 */
[----:B------:R-:W-:Y:S01]  /*d310*/  UISETP.NE.AND UP0, UPT, UR56, URZ, UPT ;  /* 0x000000ff3800728c */ /* 0x000fe2000bf05270 */
[----:B------:R-:W-:-:S03]  /*d320*/  UMOV UR4, 0x20 ;  /* 0x0000002000047882 */ /* 0x000fc60000000000 */
[----:B------:R-:W-:Y:S01]  /*d330*/  USEL UR4, UR4, 0xa0, UP0 ;  /* 0x000000a004047887 */ /* 0x000fe20008000000 */
[----:B---3--:R-:W-:-:S05]  /*d340*/  IMAD.U32 R18, R2, 0x10000, RZ ;  /* 0x0001000002127824 */ /* 0x008fca00078e00ff */
[----:B------:R-:W-:-:S05]  /*d350*/  LOP3.LUT R18, R18, 0x600000, RZ, 0xc0, !PT ;  /* 0x0060000012127812 */ /* 0x000fca00078ec0ff */
[----:B-1----:R-:W-:Y:S01]  /*d360*/  VIADD R0, R18, UR4 ;  /* 0x0000000412007c36 */ /* 0x002fe20008000000 */
[----:B------:R-:W-:Y:S02]  /*d370*/  USEL UR4, UR51, UR54, UP0 ;  /* 0x0000003633047287 */ /* 0x000fe40008000000 */
[----:B------:R-:W-:-:S03]  /*d380*/  UISETP.GT.U32.AND UP0, UPT, UR47, 0x1, UPT ;  /* 0x000000012f00788c */ /* 0x000fc6000bf04070 */
[----:B------:R-:W1:Y:S02]  /*d390*/  SHFL.IDX PT, R0, R0, RZ, 0x1f ;  /* 0x00001fff00007589 */ /* 0x000e6400000e0000 */
[----:B-1----:R-:W-:-:S04]  /*d3a0*/  R2UR UR40, R0 ;  /* 0x00000000002872ca */ /* 0x002fc800000e0000 */
[----:B--2---:R-:W-:Y:S11]  /*d3b0*/  BRA.U UP0, `(.L_x_239) ;  /* 0x0000000100047547 */ /* 0x004ff6000b800000 */
[----:B--2---:R-:W-:Y:S05]  /*d3c0*/  BPT.TRAP 0x1 ;  /* 0x000000040000795c */ /* 0x004fea0000300000 */
.L_x_239:
[----:B------:R-:W1:Y:S01]  /*d3d0*/  S2UR UR39, SR_CgaCtaId ;  /* 0x00000000002779c3 */ /* 0x000e620000008800 */
[----:B------:R-:W-:Y:S01]  /*d3e0*/  UISETP.NE.AND UP0, UPT, UR56, URZ, UPT ;  /* 0x000000ff3800728c */ /* 0x000fe2000bf05270 */
[----:B------:R-:W-:Y:S01]  /*d3f0*/  IMAD.U32 R3, RZ, RZ, UR4 ;  /* 0x00000004ff037e24 */ /* 0x000fe2000f8e00ff */
[----:B------:R-:W-:Y:S01]  /*d400*/  UMOV UR5, 0x400 ;  /* 0x0000040000057882 */ /* 0x000fe20000000000 */
[----:B------:R-:W-:Y:S01]  /*d410*/  SHF.R.U32.HI R2, RZ, 0x5, R2 ;  /* 0x00000005ff027819 */ /* 0x000fe20000011602 */
[----:B------:R-:W-:Y:S01]  /*d420*/  USEL UR4, URZ, 0x80, UP0 ;  /* 0x00000080ff047887 */ /* 0x000fe20008000000 */
[----:B------:R-:W-:Y:S02]  /*d430*/  SHF.R.U32.HI R22, RZ, 0x15, R18 ;  /* 0x00000015ff167819 */ /* 0x000fe40000011612 */
[----:B------:R-:W-:Y:S02]  /*d440*/  SHF.L.U32 R3, R3, 0x1f, RZ ;  /* 0x0000001f03037819 */ /* 0x000fe400000006ff */
[----:B------:R-:W-:-:S02]  /*d450*/  LOP3.LUT R19, R2, 0x3, RZ, 0xc0, !PT ;  /* 0x0000000302137812 */ /* 0x000fc400078ec0ff */
[----:B------:R-:W-:Y:S02]  /*d460*/  LOP3.LUT R18, R18, UR4, RZ, 0xfc, !PT ;  /* 0x0000000412127c12 */ /* 0x000fe4000f8efcff */
[----:B------:R-:W-:Y:S01]  /*d470*/  ISETP.NE.AND P0, PT, R19, R22, PT ;  /* 0x000000161300720c */ /* 0x000fe20003f05270 */
[----:B-1----:R-:W-:-:S04]  /*d480*/  ULEA UR39, UR39, UR5, 0x18 ;  /* 0x0000000527277291 */ /* 0x002fc8000f8ec0ff */
[----:B------:R-:W-:Y:S02]  /*d490*/  UIADD3 UR5, UPT, UPT, UR39, 0x1c060, URZ ;  /* 0x0001c06027057890 */ /* 0x000fe4000fffe0ff */
[----:B------:R-:W-:-:S09]  /*d4a0*/  @UP0 UIADD3 UR5, UPT, UPT, UR39, 0x1c050, URZ ;  /* 0x0001c05027050890 */ /* 0x000fd2000fffe0ff */
[----:B------:R-:W1:Y:S02]  /*d4b0*/  SYNCS.PHASECHK.TRANS64.TRYWAIT P1, [UR5], R3 ;  /* 0x00000003ff0075a7 */ /* 0x000e640008021105 */
[----:B-1----:R-:W-:Y:S05]  /*d4c0*/  @!P1 BRA `(.L_x_240) ;  /* 0x000000f400809947 */ /* 0x002fea0003800000 */
.L_x_445:
[----:B------:R-:W-:Y:S05]  /*d4d0*/  @!P0 BRA `(.L_x_241) ;  /* 0x0000000000408947 */ /* 0x000fea0003800000 */
[----:B------:R-:W-:Y:S01]  /*d4e0*/  MOV R14, 0x8 ;  /* 0x00000008000e7802 */ /* 0x000fe20000000f00 */
[----:B------:R-:W3:Y:S01]  /*d4f0*/  LDCU.64 UR6, c[0x4][0xb0] ;  /* 0x01001600ff0677ac */ /* 0x000ee20008000a00 */
[----:B------:R-:W-:Y:S02]  /*d500*/  HFMA2 R12, -RZ, RZ, 0, 5.9604644775390625e-08 ;  /* 0x00000001ff0c7431 */ /* 0x000fe400000001ff */
[----:B------:R-:W-:Y:S01]  /*d510*/  IMAD.MOV.U32 R8, RZ, RZ, 0x192 ;  /* 0x00000192ff087424 */ /* 0x000fe200078e00ff */
[----:B------:R-:W4:Y:S01]  /*d520*/  LDCU.64 UR4, c[0x4][0xb8] ;  /* 0x01001700ff0477ac */ /* 0x000f220008000a00 */
[----:B------:R-:W1:Y:S01]  /*d530*/  LDC.64 R14, c[0x4][R14] ;  /* 0x010000000e0e7b82 */ /* 0x000e620000000a00 */
[----:B------:R-:W-:Y:S01]  /*d540*/  IMAD.MOV.U32 R13, RZ, RZ, RZ ;  /* 0x000000ffff0d7224 */ /* 0x000fe200078e00ff */
[----:B------:R-:W5:Y:S01]  /*d550*/  LDCU.64 UR8, c[0x4][0x10] ;  /* 0x01000200ff0877ac */ /* 0x000f620008000a00 */
[----:B---3--:R-:W-:Y:S01]  /*d560*/  IMAD.U32 R4, RZ, RZ, UR6 ;  /* 0x00000006ff047e24 */ /* 0x008fe2000f8e00ff */
[----:B------:R-:W-:Y:S01]  /*d570*/  MOV R5, UR7 ;  /* 0x0000000700057c02 */ /* 0x000fe20008000f00 */
[----:B----4-:R-:W-:Y:S01]  /*d580*/  IMAD.U32 R6, RZ, RZ, UR4 ;  /* 0x00000004ff067e24 */ /* 0x010fe2000f8e00ff */
[----:B------:R-:W-:Y:S01]  /*d590*/  MOV R7, UR5 ;  /* 0x0000000500077c02 */ /* 0x000fe20008000f00 */
[----:B-----5:R-:W-:Y:S01]  /*d5a0*/  IMAD.U32 R10, RZ, RZ, UR8 ;  /* 0x00000008ff0a7e24 */ /* 0x020fe2000f8e00ff */
[----:B------:R-:W-:-:S02]  /*d5b0*/  MOV R11, UR9 ;  /* 0x00000009000b7c02 */ /* 0x000fc40008000f00 */
[----:B------:R-:W-:-:S07]  /*d5c0*/  LEPC R20, `(.L_x_241) ;  /* 0x000000001014794e */ /* 0x000fce0000000000 */
[----:B-12---:R-:W-:Y:S05]  /*d5d0*/  CALL.ABS.NOINC R14 ;  /* 0x000000000e007343 */ /* 0x006fea0003c00000 */
.L_x_241:
[C---:B-1----:R-:W-:Y:S01]  /*d5e0*/  VIADD R0, R18.reuse, 0x20 ;  /* 0x0000002012007836 */ /* 0x042fe20000000000 */
[----:B------:R-:W-:Y:S05]  /*d5f0*/  WARPSYNC.ALL ;  /* 0x0000000000007948 */ /* 0x000fea0003800000 */
[----:B------:R-:W-:Y:S02]  /*d600*/  SHF.R.U32.HI R0, RZ, 0x15, R0 ;  /* 0x00000015ff007819 */ /* 0x000fe40000011600 */
[----:B------:R-:W-:Y:S02]  /*d610*/  R2UR UR4, R18 ;  /* 0x00000000120472ca */ /* 0x000fe400000e0000 */
[----:B------:R-:W-:-:S11]  /*d620*/  ISETP.NE.AND P0, PT, R19, R0, PT ;  /* 0x000000001300720c */ /* 0x000fd60003f05270 */
[----:B------:R-:W1:Y:S02]  /*d630*/  LDTM.x32 R124, tmem[UR4] ;  /* 0x00000004007c79ee */ /* 0x000e6400082c0000 */
[----:B-1----:R-:W-:Y:S05]  /*d640*/  @!P0 BRA `(.L_x_242) ;  /* 0x0000000000408947 */ /* 0x002fea0003800000 */
[----:B------:R-:W-:Y:S01]  /*d650*/  MOV R14, 0x8 ;  /* 0x00000008000e7802 */ /* 0x000fe20000000f00 */
[----:B------:R-:W1:Y:S01]  /*d660*/  LDCU.64 UR8, c[0x4][0xb0] ;  /* 0x01001600ff0877ac */ /* 0x000e620008000a00 */
[----:B------:R-:W-:Y:S02]  /*d670*/  HFMA2 R12, -RZ, RZ, 0, 5.9604644775390625e-08 ;  /* 0x00000001ff0c7431 */ /* 0x000fe400000001ff */
[----:B------:R-:W-:Y:S01]  /*d680*/  IMAD.MOV.U32 R8, RZ, RZ, 0x192 ;  /* 0x00000192ff087424 */ /* 0x000fe200078e00ff */
[----:B------:R-:W3:Y:S01]  /*d690*/  LDCU.64 UR6, c[0x4][0xb8] ;  /* 0x01001700ff0677ac */ /* 0x000ee20008000a00 */
[----:B------:R-:W4:Y:S01]  /*d6a0*/  LDC.64 R14, c[0x4][R14] ;  /* 0x010000000e0e7b82 */ /* 0x000f220000000a00 */
[----:B------:R-:W-:Y:S01]  /*d6b0*/  IMAD.MOV.U32 R13, RZ, RZ, RZ ;  /* 0x000000ffff0d7224 */ /* 0x000fe200078e00ff */
[----:B------:R-:W5:Y:S01]  /*d6c0*/  LDCU.64 UR4, c[0x4][0x10] ;  /* 0x01000200ff0477ac */ /* 0x000f620008000a00 */
[----:B-1----:R-:W-:Y:S01]  /*d6d0*/  IMAD.U32 R4, RZ, RZ, UR8 ;  /* 0x00000008ff047e24 */ /* 0x002fe2000f8e00ff */
[----:B------:R-:W-:Y:S01]  /*d6e0*/  MOV R5, UR9 ;  /* 0x0000000900057c02 */ /* 0x000fe20008000f00 */
[----:B---3--:R-:W-:Y:S01]  /*d6f0*/  IMAD.U32 R6, RZ, RZ, UR6 ;  /* 0x00000006ff067e24 */ /* 0x008fe2000f8e00ff */
[----:B------:R-:W-:Y:S01]  /*d700*/  MOV R7, UR7 ;  /* 0x0000000700077c02 */ /* 0x000fe20008000f00 */
[----:B-----5:R-:W-:Y:S01]  /*d710*/  IMAD.U32 R10, RZ, RZ, UR4 ;  /* 0x00000004ff0a7e24 */ /* 0x020fe2000f8e00ff */
[----:B------:R-:W-:-:S02]  /*d720*/  MOV R11, UR5 ;  /* 0x00000005000b7c02 */ /* 0x000fc40008000f00 */
[----:B------:R-:W-:-:S07]  /*d730*/  LEPC R20, `(.L_x_242) ;  /* 0x000000001014794e */ /* 0x000fce0000000000 */
[----:B--2-4-:R-:W-:Y:S05]  /*d740*/  CALL.ABS.NOINC R14 ;  /* 0x000000000e007343 */ /* 0x014fea0003c00000 */
.L_x_242:
[C---:B------:R-:W-:Y:S01]  /*d750*/  VIADD R0, R18.reuse, 0x40 ;  /* 0x0000004012007836 */ /* 0x040fe20000000000 */
[----:B------:R-:W-:Y:S05]  /*d760*/  WARPSYNC.ALL ;  /* 0x0000000000007948 */ /* 0x000fea0003800000 */
[----:B------:R-:W-:Y:S02]  /*d770*/  SHF.R.U32.HI R0, RZ, 0x15, R0 ;  /* 0x00000015ff007819 */ /* 0x000fe40000011600 */
[----:B------:R-:W-:Y:S02]  /*d780*/  R2UR UR4, R18 ;  /* 0x00000000120472ca */ /* 0x000fe400000e0000 */
[----:B------:R-:W-:-:S11]  /*d790*/  ISETP.NE.AND P0, PT, R19, R0, PT ;  /* 0x000000001300720c */ /* 0x000fd60003f05270 */
[----:B------:R-:W1:Y:S02]  /*d7a0*/  LDTM.x32 R92, tmem[UR4+0x20] ;  /* 0x00002004005c79ee */ /* 0x000e6400082c0000 */
        /* <DEDUP_REMOVED lines=17> */
.L_x_243:
        /* <DEDUP_REMOVED lines=23> */
.L_x_244:
[C---:B------:R-:W-:Y:S01]  /*da30*/  FMNMX3 R3, R156.reuse, R124, R128, !PT ;  /* 0x0000007c9c037276 */ /* 0x040fe20007800080 */
[----:B------:R-:W-:Y:S05]  /*da40*/  WARPSYNC.ALL ;  /* 0x0000000000007948 */ /* 0x000fea0003800000 */
[C---:B------:R-:W-:Y:S02]  /*da50*/  FMNMX3 R0, R156.reuse, R125, R129, !PT ;  /* 0x0000007d9c007276 */ /* 0x040fe40007800081 */
[----:B------:R-:W-:Y:S02]  /*da60*/  FMNMX3 R5, R156, R126, R130, !PT ;  /* 0x0000007e9c057276 */ /* 0x000fe40007800082 */
[----:B------:R-:W-:-:S02]  /*da70*/  FMNMX3 R3, R3, R132, R136, !PT ;  /* 0x0000008403037276 */ /* 0x000fc40007800088 */
[----:B------:R-:W-:Y:S02]  /*da80*/  FMNMX3 R0, R0, R133, R137, !PT ;  /* 0x0000008500007276 */ /* 0x000fe40007800089 */
[----:B------:R-:W-:Y:S02]  /*da90*/  FMNMX3 R6, R156, R127, R131, !PT ;  /* 0x0000007f9c067276 */ /* 0x000fe40007800083 */
[----:B------:R-:W-:Y:S02]  /*daa0*/  FMNMX3 R5, R5, R134, R138, !PT ;  /* 0x0000008605057276 */ /* 0x000fe4000780008a */
[----:B------:R-:W-:Y:S02]  /*dab0*/  FMNMX3 R3, R3, R140, R144, !PT ;  /* 0x0000008c03037276 */ /* 0x000fe40007800090 */
[----:B------:R-:W-:Y:S02]  /*dac0*/  FMNMX3 R0, R0, R141, R145, !PT ;  /* 0x0000008d00007276 */ /* 0x000fe40007800091 */
[----:B------:R-:W-:-:S02]  /*dad0*/  FMNMX3 R6, R6, R135, R139, !PT ;  /* 0x0000008706067276 */ /* 0x000fc4000780008b */
[----:B------:R-:W-:Y:S02]  /*dae0*/  FMNMX3 R5, R5, R142, R146, !PT ;  /* 0x0000008e05057276 */ /* 0x000fe40007800092 */
[----:B------:R-:W-:Y:S02]  /*daf0*/  R2UR UR4, R18 ;  /* 0x00000000120472ca */ /* 0x000fe400000e0000 */
[----:B------:R-:W-:Y:S02]  /*db00*/  FMNMX3 R3, R3, R148, R152, !PT ;  /* 0x0000009403037276 */ /* 0x000fe40007800098 */
[----:B------:R-:W-:Y:S02]  /*db10*/  FMNMX3 R0, R0, R149, R153, !PT ;  /* 0x0000009500007276 */ /* 0x000fe40007800099 */
[----:B------:R-:W-:Y:S02]  /*db20*/  FMNMX3 R6, R6, R143, R147, !PT ;  /* 0x0000008f06067276 */ /* 0x000fe40007800093 */
[----:B------:R-:W-:-:S02]  /*db30*/  FMNMX3 R5, R5, R150, R154, !PT ;  /* 0x0000009605057276 */ /* 0x000fc4000780009a */
[----:B------:R-:W-:Y:S02]  /*db40*/  FMNMX3 R3, R3, R92, R96, !PT ;  /* 0x0000005c03037276 */ /* 0x000fe40007800060 */
[----:B------:R-:W-:Y:S01]  /*db50*/  FMNMX3 R0, R0, R93, R97, !PT ;  /* 0x0000005d00007276 */ /* 0x000fe20007800061 */
[----:B------:R-:W1:Y:S01]  /*db60*/  LDTM.x32 R60, tmem[UR4+0x60] ;  /* 0x00006004003c79ee */ /* 0x000e6200082c0000 */
[----:B------:R-:W-:Y:S02]  /*db70*/  FMNMX3 R6, R6, R151, R155, !PT ;  /* 0x0000009706067276 */ /* 0x000fe4000780009b */
[----:B------:R-:W-:Y:S02]  /*db80*/  FMNMX3 R5, R5, R94, R98, !PT ;  /* 0x0000005e05057276 */ /* 0x000fe40007800062 */
        /* <DEDUP_REMOVED lines=28> */
[----:B-1----:R-:W-:Y:S02]  /*dd50*/  FMNMX3 R3, R3, R60, R64, !PT ;  /* 0x0000003c03037276 */ /* 0x002fe40007800040 */
        /* <DEDUP_REMOVED lines=15> */
[----:B------:R-:W-:Y:S02]  /*de50*/  ISETP.NE.AND P0, PT, R19, R22, PT ;  /* 0x000000161300720c */ /* 0x000fe40003f05270 */
[----:B------:R-:W-:Y:S02]  /*de60*/  FMNMX3 R17, R6, R87, R91, !PT ;  /* 0x0000005706117276 */ /* 0x000fe4000780005b */
[----:B------:R-:W-:-:S04]  /*de70*/  FMNMX3 R0, R4, R3, R0, !PT ;  /* 0x0000000304007276 */ /* 0x000fc80007800000 */
[----:B------:R-:W-:-:S04]  /*de80*/  FMNMX R17, R17, R0, !PT ;  /* 0x0000000011117209 */ /* 0x000fc80007800000 */
[----:B------:R-:W-:-:S04]  /*de90*/  FSETP.NEU.AND P1, PT, R17, -INF , PT ;  /* 0xff8000001100780b */ /* 0x000fc80003f2d000 */
[----:B------:R-:W-:Y:S01]  /*dea0*/  FSEL R157, R17, RZ, P1 ;  /* 0x000000ff119d7208 */ /* 0x000fe20000800000 */
[----:B------:R-:W-:Y:S08]  /*deb0*/  @!P0 BRA `(.L_x_245) ;  /* 0x0000000000408947 */ /* 0x000ff00003800000 */
        /* <DEDUP_REMOVED lines=16> */
.L_x_245:
[----:B------:R-:W-:Y:S05]  /*dfc0*/  WARPSYNC.ALL ;  /* 0x0000000000007948 */ /* 0x000fea0003800000 */
[----:B------:R-:W-:Y:S02]  /*dfd0*/  R2UR UR4, R18 ;  /* 0x00000000120472ca */ /* 0x000fe400000e0000 */
[----:B------:R-:W-:-:S11]  /*dfe0*/  ISETP.NE.AND P0, PT, RZ, UR48, PT ;  /* 0x00000030ff007c0c */ /* 0x000fd6000bf05270 */
[----:B------:R1:W-:Y:S02]  /*dff0*/  STTM.x2 tmem[UR4], R156 ;  /* 0x0000009c000079ed */ /* 0x0003e400080c0004 */
[----:B------:R-:W-:Y:S05]  /*e000*/  @P0 BRA `(.L_x_246) ;  /* 0x0000000000040947 */ /* 0x000fea0003800000 */
[----:B--2---:R-:W-:Y:S05]  /*e010*/  BPT.TRAP 0x1 ;  /* 0x000000040000795c */ /* 0x004fea0000300000 */
.L_x_246:
[----:B------:R-:W-:Y:S01]  /*e020*/  UISETP.NE.AND UP0, UPT, UR56, URZ, UPT ;  /* 0x000000ff3800728c */ /* 0x000fe2000bf05270 */
[----:B------:R-:W-:Y:S01]  /*e030*/  MOV R3, UR55 ;  /* 0x0000003700037c02 */ /* 0x000fe20008000f00 */
[----:B------:R-:W-:Y:S01]  /*e040*/  UIADD3 UR4, UPT, UPT, UR39, 0x1c080, URZ ;  /* 0x0001c08027047890 */ /* 0x000fe2000fffe0ff */
[----:B------:R-:W-:Y:S02]  /*e050*/  FSETP.NEU.AND P0, PT, R17, -INF , PT ;  /* 0xff8000001100780b */ /* 0x000fe40003f0d000 */
[----:B------:R-:W-:Y:S02]  /*e060*/  SHF.L.U32 R3, R3, 0x1f, RZ ;  /* 0x0000001f03037819 */ /* 0x000fe400000006ff */
[----:B------:R-:W-:-:S04]  /*e070*/  FSEL R0, R17, RZ, P0 ;  /* 0x000000ff11007208 */ /* 0x000fc80000000000 */
[----:B------:R-:W-:Y:S01]  /*e080*/  @UP0 UIADD3 UR4, UPT, UPT, UR39, 0x1c070, URZ ;  /* 0x0001c07027040890 */ /* 0x000fe2000fffe0ff */
[----:B--2---:R-:W-:Y:S01]  /*e090*/  FMUL R0, R0, -UR37 ;  /* 0x8000002500007c20 */ /* 0x004fe20008400000 */
[----:B------:R-:W-:-:S03]  /*e0a0*/  USEL UR39, UR52, UR53, UP0 ;  /* 0x0000003534277287 */ /* 0x000fc60008000000 */
[--C-:B------:R-:W-:Y:S01]  /*e0b0*/  FFMA2 R18, R124.F32x2.HI_LO, UR37.F32, R0.reuse.F32 ;  /* 0x000000257c127c49 */ /* 0x100fe20009200000 */
[----:B------:R-:W-:Y:S01]  /*e0c0*/  ULOP3.LUT UR39, UR39, 0x1, URZ, 0x3c, !UPT ;  /* 0x0000000127277892 */ /* 0x000fe2000f8e3cff */
[--C-:B------:R-:W-:Y:S02]  /*e0d0*/  FFMA2 R22, R126.F32x2.HI_LO, UR37.F32, R0.reuse.F32 ;  /* 0x000000257e167c49 */ /* 0x100fe40009200000 */
[----:B------:R-:W-:Y:S01]  /*e0e0*/  SYNCS.ARRIVE.TRANS64.A1T0 RZ, [UR4], RZ ;  /* 0x000000ffffff79a7 */ /* 0x000fe20008100004 */
[----:B------:R-:W-:Y:S01]  /*e0f0*/  FSETP.GEU.AND P4, PT, R18, -126, PT ;  /* 0xc2fc00001200780b */ /* 0x000fe20003f8e000 */
[--C-:B------:R-:W-:Y:S01]  /*e100*/  FFMA2 R124, R128.F32x2.HI_LO, UR37.F32, R0.reuse.F32 ;  /* 0x00000025807c7c49 */ /* 0x100fe20009200000 */
[----:B------:R-:W-:Y:S01]  /*e110*/  FSETP.GEU.AND P3, PT, R19, -126, PT ;  /* 0xc2fc00001300780b */ /* 0x000fe20003f6e000 */
[----:B------:R-:W-:Y:S01]  /*e120*/  FFMA2 R126, R130.F32x2.HI_LO, UR37.F32, R0.F32 ;  /* 0x00000025827e7c49 */ /* 0x000fe20009200000 */
[----:B------:R-:W-:Y:S02]  /*e130*/  FSETP.GEU.AND P2, PT, R22, -126, PT ;  /* 0xc2fc00001600780b */ /* 0x000fe40003f4e000 */
[----:B------:R-:W-:Y:S01]  /*e140*/  FSETP.GEU.AND P1, PT, R23, -126, PT ;  /* 0xc2fc00001700780b */ /* 0x000fe20003f2e000 */
[----:B------:R-:W2:Y:S01]  /*e150*/  SYNCS.PHASECHK.TRANS64.TRYWAIT P5, [UR46], R3 ;  /* 0x00000003ff0075a7 */ /* 0x000ea200080a112e */
[----:B------:R-:W-:-:S02]  /*e160*/  FSETP.GEU.AND P0, PT, R124, -126, PT ;  /* 0xc2fc00007c00780b */ /* 0x000fc40003f0e000 */
[----:B------:R-:W-:-:S03]  /*e170*/  FSETP.GEU.AND P6, PT, R125, -126, PT ;  /* 0xc2fc00007d00780b */ /* 0x000fc60003fce000 */
[----:B------:R-:W-:Y:S02]  /*e180*/  @!P4 FMUL R18, R18, 0.5 ;  /* 0x3f0000001212c820 */ /* 0x000fe40000400000 */
[----:B------:R-:W-:Y:S02]  /*e190*/  @!P3 FMUL R19, R19, 0.5 ;  /* 0x3f0000001313b820 */ /* 0x000fe40000400000 */
[----:B------:R-:W-:Y:S02]  /*e1a0*/  @!P2 FMUL R22, R22, 0.5 ;  /* 0x3f0000001616a820 */ /* 0x000fe40000400000 */
[----:B------:R-:W-:Y:S01]  /*e1b0*/  @!P1 FMUL R23, R23, 0.5 ;  /* 0x3f00000017179820 */ /* 0x000fe20000400000 */
[----:B------:R-:W3:Y:S08]  /*e1c0*/  MUFU.EX2 R18, R18 ;  /* 0x0000001200127308 */ /* 0x000ef00000000800 */
[----:B------:R-:W4:Y:S08]  /*e1d0*/  MUFU.EX2 R19, R19 ;  /* 0x0000001300137308 */ /* 0x000f300000000800 */
[----:B------:R-:W1:Y:S08]  /*e1e0*/  MUFU.EX2 R22, R22 ;  /* 0x0000001600167308 */ /* 0x000e700000000800 */
[----:B------:R-:W1:Y:S02]  /*e1f0*/  MUFU.EX2 R23, R23 ;  /* 0x0000001700177308 */ /* 0x000e640000000800 */
[----:B-1234-:R-:W-:Y:S05]  /*e200*/  @!P5 BRA `(.L_x_247) ;  /* 0x000000e80048d947 */ /* 0x01efea0003800000 */
.L_x_446:
[----:B------:R-:W-:Y:S01]  /*e210*/  @!P0 FMUL R124, R124, 0.5 ;  /* 0x3f0000007c7c8820 */ /* 0x000fe20000400000 */
[--C-:B------:R-:W-:Y:S01]  /*e220*/  FFMA2 R128, R132.F32x2.HI_LO, UR37.F32, R0.reuse.F32 ;  /* 0x0000002584807c49 */ /* 0x100fe20009200000 */
[----:B------:R-:W-:Y:S01]  /*e230*/  FSETP.GEU.AND P5, PT, R126, -126, PT ;  /* 0xc2fc00007e00780b */ /* 0x000fe20003fae000 */
[----:B------:R-:W-:Y:S01]  /*e240*/  @!P4 FMUL R18, R18, R18 ;  /* 0x000000121212c220 */ /* 0x000fe20000400000 */
[--C-:B------:R-:W-:Y:S01]  /*e250*/  FFMA2 R130, R134.F32x2.HI_LO, UR37.F32, R0.reuse.F32 ;  /* 0x0000002586827c49 */ /* 0x100fe20009200000 */
[----:B------:R-:W-:Y:S01]  /*e260*/  FSETP.GEU.AND P4, PT, R127, -126, PT ;  /* 0xc2fc00007f00780b */ /* 0x000fe20003f8e000 */
[----:B------:R-:W2:Y:S01]  /*e270*/  MUFU.EX2 R124, R124 ;  /* 0x0000007c007c7308 */ /* 0x000ea20000000800 */
[----:B------:R-:W-:Y:S01]  /*e280*/  @!P3 FMUL R19, R19, R19 ;  /* 0x000000131313b220 */ /* 0x000fe20000400000 */
[----:B------:R-:W-:Y:S01]  /*e290*/  FSETP.GEU.AND P3, PT, R128, -126, PT ;  /* 0xc2fc00008000780b */ /* 0x000fe20003f6e000 */
[----:B------:R-:W-:Y:S01]  /*e2a0*/  @!P2 FMUL R22, R22, R22 ;  /* 0x000000161616a220 */ /* 0x000fe20000400000 */
[----:B------:R-:W-:Y:S01]  /*e2b0*/  @!P1 FMUL R23, R23, R23 ;  /* 0x0000001717179220 */ /* 0x000fe20000400000 */
[----:B------:R-:W-:Y:S01]  /*e2c0*/  FSETP.GEU.AND P2, PT, R129, -126, PT ;  /* 0xc2fc00008100780b */ /* 0x000fe20003f4e000 */
[----:B------:R-:W-:Y:S01]  /*e2d0*/  @!P6 FMUL R125, R125, 0.5 ;  /* 0x3f0000007d7de820 */ /* 0x000fe20000400000 */
[----:B------:R-:W-:Y:S01]  /*e2e0*/  FSETP.GEU.AND P1, PT, R130, -126, PT ;  /* 0xc2fc00008200780b */ /* 0x000fe20003f2e000 */
[--C-:B------:R-:W-:Y:S01]  /*e2f0*/  FFMA2 R132, R136.F32x2.HI_LO, UR37.F32, R0.reuse.F32 ;  /* 0x0000002588847c49 */ /* 0x100fe20009200000 */
[----:B------:R-:W-:Y:S01]  /*e300*/  USHF.R.U32.HI UR4, URZ, 0x15, UR40 ;  /* 0x00000015ff047899 */ /* 0x000fe20008011628 */
[----:B------:R-:W-:Y:S01]  /*e310*/  @!P5 FMUL R126, R126, 0.5 ;  /* 0x3f0000007e7ed820 */ /* 0x000fe20000400000 */
[--C-:B------:R-:W-:Y:S01]  /*e320*/  FFMA2 R134, R138.F32x2.HI_LO, UR37.F32, R0.reuse.F32 ;  /* 0x000000258a867c49 */ /* 0x100fe20009200000 */
[----:B------:R-:W3:Y:S01]  /*e330*/  MUFU.EX2 R125, R125 ;  /* 0x0000007d007d7308 */ /* 0x000ee20000000800 */
[----:B------:R-:W-:Y:S01]  /*e340*/  @!P4 FMUL R127, R127, 0.5 ;  /* 0x3f0000007f7fc820 */ /* 0x000fe20000400000 */
[--C-:B------:R-:W-:Y:S01]  /*e350*/  FFMA2 R136, R140.F32x2.HI_LO, UR37.F32, R0.reuse.F32 ;  /* 0x000000258c887c49 */ /* 0x100fe20009200000 */
[----:B-1----:R-:W-:Y:S01]  /*e360*/  MOV R3, UR4 ;  /* 0x0000000400037c02 */ /* 0x002fe20008000f00 */
[----:B------:R-:W-:Y:S01]  /*e370*/  @!P3 FMUL R128, R128, 0.5 ;  /* 0x3f0000008080b820 */ /* 0x000fe20000400000 */
[----:B--2---:R-:W-:Y:S01]  /*e380*/  @!P0 FMUL R124, R124, R124 ;  /* 0x0000007c7c7c8220 */ /* 0x004fe20000400000 */
[----:B------:R-:W-:Y:S01]  /*e390*/  FSETP.GEU.AND P0, PT, R131, -126, PT ;  /* 0xc2fc00008300780b */ /* 0x000fe20003f0e000 */
[----:B------:R-:W-:Y:S01]  /*e3a0*/  @!P2 FMUL R129, R129, 0.5 ;  /* 0x3f0000008181a820 */ /* 0x000fe20000400000 */
[----:B------:R-:W-:Y:S01]  /*e3b0*/  @!P1 FMUL R130, R130, 0.5 ;  /* 0x3f00000082829820 */ /* 0x000fe20000400000 */
[----:B------:R-:W1:Y:S01]  /*e3c0*/  MUFU.EX2 R126, R126 ;  /* 0x0000007e007e7308 */ /* 0x000e620000000800 */
[--C-:B------:R-:W-:Y:S01]  /*e3d0*/  FFMA2 R138, R142.F32x2.HI_LO, UR37.F32, R0.reuse.F32 ;  /* 0x000000258e8a7c49 */ /* 0x100fe20009200000 */
[----:B------:R-:W-:Y:S01]  /*e3e0*/  UISETP.NE.AND UP0, UPT, UR56, URZ, UPT ;  /* 0x000000ff3800728c */ /* 0x000fe2000bf05270 */
[--C-:B------:R-:W-:Y:S01]  /*e3f0*/  FFMA2 R140, R144.F32x2.HI_LO, UR37.F32, R0.reuse.F32 ;  /* 0x00000025908c7c49 */ /* 0x100fe20009200000 */
[----:B------:R-:W-:Y:S01]  /*e400*/  ULOP3.LUT UR55, UR55, 0x1, URZ, 0x3c, !UPT ;  /* 0x0000000137377892 */ /* 0x000fe2000f8e3cff */
[--C-:B------:R-:W-:Y:S01]  /*e410*/  FFMA2 R142, R146.F32x2.HI_LO, UR37.F32, R0.reuse.F32 ;  /* 0x00000025928e7c49 */ /* 0x100fe20009200000 */
[----:B------:R-:W-:Y:S01]  /*e420*/  USEL UR52, UR39, UR52, UP0 ;  /* 0x0000003427347287 */ /* 0x000fe20008000000 */
[--C-:B------:R-:W-:Y:S01]  /*e430*/  FFMA2 R144, R148.F32x2.HI_LO, UR37.F32, R0.reuse.F32 ;  /* 0x0000002594907c49 */ /* 0x100fe20009200000 */
[----:B------:R-:W2:Y:S01]  /*e440*/  MUFU.EX2 R127, R127 ;  /* 0x0000007f007f7308 */ /* 0x000ea20000000800 */
[----:B---3--:R-:W-:Y:S01]  /*e450*/  @!P6 FMUL R125, R125, R125 ;  /* 0x0000007d7d7de220 */ /* 0x008fe20000400000 */
[----:B------:R-:W-:Y:S01]  /*e460*/  @!P0 FMUL R131, R131, 0.5 ;  /* 0x3f00000083838820 */ /* 0x000fe20000400000 */
[----:B------:R-:W-:Y:S01]  /*e470*/  FSETP.GEU.AND P6, PT, R132, -126, PT ;  /* 0xc2fc00008400780b */ /* 0x000fe20003fce000 */
[--C-:B------:R-:W-:Y:S01]  /*e480*/  FFMA2 R146, R150.F32x2.HI_LO, UR37.F32, R0.reuse.F32 ;  /* 0x0000002596927c49 */ /* 0x100fe20009200000 */
[----:B------:R-:W-:Y:S01]  /*e490*/  USEL UR53, UR53, UR39, UP0 ;  /* 0x0000002735357287 */ /* 0x000fe20008000000 */
[--C-:B------:R-:W-:Y:S01]  /*e4a0*/  FFMA2 R148, R152.F32x2.HI_LO, UR37.F32, R0.reuse.F32 ;  /* 0x0000002598947c49 */ /* 0x100fe20009200000 */
[----:B------:R-:W-:Y:S01]  /*e4b0*/  SYNCS.ARRIVE.TRANS64.A1T0 RZ, [UR45], RZ ;  /* 0x000000ffffff79a7 */ /* 0x000fe2000810002d */
[----:B------:R-:W3:Y:S01]  /*e4c0*/  MUFU.EX2 R128, R128 ;  /* 0x0000008000807308 */ /* 0x000ee20000000800 */
[----:B-1----:R-:W-:Y:S01]  /*e4d0*/  @!P5 FMUL R126, R126, R126 ;  /* 0x0000007e7e7ed220 */ /* 0x002fe20000400000 */
[----:B------:R-:W-:Y:S01]  /*e4e0*/  FSETP.GEU.AND P5, PT, R133, -126, PT ;  /* 0xc2fc00008500780b */ /* 0x000fe20003fae000 */
[--C-:B------:R-:W-:Y:S01]  /*e4f0*/  FFMA2 R154, R154.F32x2.HI_LO, UR37.F32, R0.reuse.F32 ;  /* 0x000000259a9a7c49 */ /* 0x100fe20009200000 */
[----:B------:R-:W-:Y:S01]  /*e500*/  F2FP.F16.F32.PACK_AB R56, R19, R18 ;  /* 0x000000121338723e */ /* 0x000fe200000000ff */
[--C-:B------:R-:W-:Y:S01]  /*e510*/  FFMA2 R8, R92.F32x2.HI_LO, UR37.F32, R0.reuse.F32 ;  /* 0x000000255c087c49 */ /* 0x100fe20009200000 */
[----:B------:R-:W-:Y:S01]  /*e520*/  F2FP.F16.F32.PACK_AB R57, R23, R22 ;  /* 0x000000161739723e */ /* 0x000fe200000000ff */
[--C-:B------:R-:W-:Y:S01]  /*e530*/  FFMA2 R6, R94.F32x2.HI_LO, UR37.F32, R0.reuse.F32 ;  /* 0x000000255e067c49 */ /* 0x100fe20009200000 */
[----:B------:R-:W1:Y:S01]  /*e540*/  MUFU.EX2 R129, R129 ;  /* 0x0000008100817308 */ /* 0x000e620000000800 */
[----:B--2---:R-:W-:Y:S01]  /*e550*/  @!P4 FMUL R127, R127, R127 ;  /* 0x0000007f7f7fc220 */ /* 0x004fe20000400000 */
[----:B------:R-:W-:Y:S01]  /*e560*/  FSETP.GEU.AND P4, PT, R134, -126, PT ;  /* 0xc2fc00008600780b */ /* 0x000fe20003f8e000 */
[----:B------:R-:W-:Y:S01]  /*e570*/  @!P6 FMUL R132, R132, 0.5 ;  /* 0x3f0000008484e820 */ /* 0x000fe20000400000 */
[--C-:B------:R-:W-:Y:S01]  /*e580*/  FFMA2 R4, R96.F32x2.HI_LO, UR37.F32, R0.reuse.F32 ;  /* 0x0000002560047c49 */ /* 0x100fe20009200000 */
[----:B------:R-:W-:Y:S01]  /*e590*/  F2FP.F16.F32.PACK_AB R58, R125, R124 ;  /* 0x0000007c7d3a723e */ /* 0x000fe200000000ff */
[--C-:B------:R-:W-:Y:S01]  /*e5a0*/  FFMA2 R10, R98.F32x2.HI_LO, UR37.F32, R0.reuse.F32 ;  /* 0x00000025620a7c49 */ /* 0x100fe20009200000 */
[----:B------:R-:W-:Y:S01]  /*e5b0*/  F2FP.F16.F32.PACK_AB R59, R127, R126 ;  /* 0x0000007e7f3b723e */ /* 0x000fe200000000ff */
[----:B------:R-:W2:Y:S01]  /*e5c0*/  MUFU.EX2 R130, R130 ;  /* 0x0000008200827308 */ /* 0x000ea20000000800 */
[----:B---3--:R-:W-:Y:S01]  /*e5d0*/  @!P3 FMUL R128, R128, R128 ;  /* 0x000000808080b220 */ /* 0x008fe20000400000 */
[----:B------:R-:W-:Y:S01]  /*e5e0*/  FSETP.GEU.AND P3, PT, R135, -126, PT ;  /* 0xc2fc00008700780b */ /* 0x000fe20003f6e000 */
[----:B------:R-:W-:Y:S01]  /*e5f0*/  @!P5 FMUL R133, R133, 0.5 ;  /* 0x3f0000008585d820 */ /* 0x000fe20000400000 */
[----:B------:R-:W-:-:S02]  /*e600*/  FFMA2 R150, R122.F32x2.HI_LO, UR37.F32, R0.F32 ;  /* 0x000000257a967c49 */ /* 0x000fc40009200000 */
[--C-:B------:R-:W-:Y:S02]  /*e610*/  FFMA2 R24, R24.F32x2.HI_LO, UR37.F32, R0.reuse.F32 ;  /* 0x0000002518187c49 */ /* 0x100fe40009200000 */
[----:B------:R-:W3:Y:S01]  /*e620*/  MUFU.EX2 R131, R131 ;  /* 0x0000008300837308 */ /* 0x000ee20000000800 */
[----:B-1----:R-:W-:Y:S01]  /*e630*/  @!P2 FMUL R129, R129, R129 ;  /* 0x000000818181a220 */ /* 0x002fe20000400000 */
[----:B------:R-:W-:Y:S01]  /*e640*/  FSETP.GEU.AND P2, PT, R136, -126, PT ;  /* 0xc2fc00008800780b */ /* 0x000fe20003f4e000 */
[----:B------:R-:W-:Y:S01]  /*e650*/  @!P4 FMUL R134, R134, 0.5 ;  /* 0x3f0000008686c820 */ /* 0x000fe20000400000 */
[--C-:B------:R-:W-:Y:S02]  /*e660*/  FFMA2 R26, R26.F32x2.HI_LO, UR37.F32, R0.reuse.F32 ;  /* 0x000000251a1a7c49 */ /* 0x100fe40009200000 */
[--C-:B------:R-:W-:Y:S02]  /*e670*/  FFMA2 R28, R28.F32x2.HI_LO, UR37.F32, R0.reuse.F32 ;  /* 0x000000251c1c7c49 */ /* 0x100fe40009200000 */
[----:B------:R-:W-:Y:S01]  /*e680*/  @!P3 FMUL R135, R135, 0.5 ;  /* 0x3f0000008787b820 */ /* 0x000fe20000400000 */
[----:B--2---:R-:W-:Y:S01]  /*e690*/  @!P1 FMUL R130, R130, R130 ;  /* 0x0000008282829220 */ /* 0x004fe20000400000 */
[----:B------:R-:W-:Y:S01]  /*e6a0*/  FSETP.GEU.AND P1, PT, R137, -126, PT ;  /* 0xc2fc00008900780b */ /* 0x000fe20003f2e000 */
[----:B------:R-:W1:Y:S01]  /*e6b0*/  MUFU.EX2 R132, R132 ;  /* 0x0000008400847308 */ /* 0x000e620000000800 */
[----:B------:R-:W-:-:S02]  /*e6c0*/  FFMA2 R30, R30.F32x2.HI_LO, UR37.F32, R0.F32 ;  /* 0x000000251e1e7c49 */ /* 0x000fc40009200000 */
[--C-:B------:R-:W-:Y:S02]  /*e6d0*/  FFMA2 R32, R32.F32x2.HI_LO, UR37.F32, R0.reuse.F32 ;  /* 0x0000002520207c49 */ /* 0x100fe40009200000 */
[----:B------:R-:W-:Y:S01]  /*e6e0*/  @!P2 FMUL R136, R136, 0.5 ;  /* 0x3f0000008888a820 */ /* 0x000fe20000400000 */
[----:B---3--:R-:W-:Y:S01]  /*e6f0*/  @!P0 FMUL R131, R131, R131 ;  /* 0x0000008383838220 */ /* 0x008fe20000400000 */
[----:B------:R-:W-:Y:S01]  /*e700*/  FSETP.GEU.AND P0, PT, R138, -126, PT ;  /* 0xc2fc00008a00780b */ /* 0x000fe20003f0e000 */
[----:B------:R-:W2:Y:S01]  /*e710*/  MUFU.EX2 R133, R133 ;  /* 0x0000008500857308 */ /* 0x000ea20000000800 */
[--C-:B------:R-:W-:Y:S02]  /*e720*/  FFMA2 R34, R34.F32x2.HI_LO, UR37.F32, R0.reuse.F32 ;  /* 0x0000002522227c49 */ /* 0x100fe40009200000 */
[--C-:B------:R-:W-:Y:S02]  /*e730*/  FFMA2 R36, R36.F32x2.HI_LO, UR37.F32, R0.reuse.F32 ;  /* 0x0000002524247c49 */ /* 0x100fe40009200000 */
[----:B------:R-:W-:Y:S01]  /*e740*/  @!P1 FMUL R137, R137, 0.5 ;  /* 0x3f00000089899820 */ /* 0x000fe20000400000 */
[----:B------:R-:W-:-:S02]  /*e750*/  FFMA2 R38, R38.F32x2.HI_LO, UR37.F32, R0.F32 ;  /* 0x0000002526267c49 */ /* 0x000fc40009200000 */
[----:B------:R-:W3:Y:S01]  /*e760*/  MUFU.EX2 R134, R134 ;  /* 0x0000008600867308 */ /* 0x000ee20000000800 */
[----:B-1----:R-:W-:Y:S01]  /*e770*/  @!P6 FMUL R132, R132, R132 ;  /* 0x000000848484e220 */ /* 0x002fe20000400000 */
[----:B------:R-:W-:Y:S01]  /*e780*/  FSETP.GEU.AND P6, PT, R139, -126, PT ;  /* 0xc2fc00008b00780b */ /* 0x000fe20003fce000 */
[--C-:B------:R-:W-:Y:S02]  /*e790*/  FFMA2 R40, R40.F32x2.HI_LO, UR37.F32, R0.reuse.F32 ;  /* 0x0000002528287c49 */ /* 0x100fe40009200000 */
[----:B------:R-:W-:Y:S01]  /*e7a0*/  @!P0 FMUL R138, R138, 0.5 ;  /* 0x3f0000008a8a8820 */ /* 0x000fe20000400000 */
[--C-:B------:R-:W-:Y:S02]  /*e7b0*/  FFMA2 R42, R42.F32x2.HI_LO, UR37.F32, R0.reuse.F32 ;  /* 0x000000252a2a7c49 */ /* 0x100fe40009200000 */
[----:B------:R-:W1:Y:S01]  /*e7c0*/  MUFU.EX2 R135, R135 ;  /* 0x0000008700877308 */ /* 0x000e620000000800 */
[----:B--2---:R-:W-:Y:S01]  /*e7d0*/  @!P5 FMUL R133, R133, R133 ;  /* 0x000000858585d220 */ /* 0x004fe20000400000 */
[----:B------:R-:W-:Y:S01]  /*e7e0*/  FSETP.GEU.AND P5, PT, R140, -126, PT ;  /* 0xc2fc00008c00780b */ /* 0x000fe20003fae000 */
[----:B------:R-:W-:-:S02]  /*e7f0*/  FFMA2 R44, R44.F32x2.HI_LO, UR37.F32, R0.F32 ;  /* 0x000000252c2c7c49 */ /* 0x000fc40009200000 */
[--C-:B------:R-:W-:Y:S02]  /*e800*/  FFMA2 R46, R46.F32x2.HI_LO, UR37.F32, R0.reuse.F32 ;  /* 0x000000252e2e7c49 */ /* 0x100fe40009200000 */
[----:B------:R-:W-:Y:S01]  /*e810*/  @!P6 FMUL R139, R139, 0.5 ;  /* 0x3f0000008b8be820 */ /* 0x000fe20000400000 */
[----:B------:R-:W2:Y:S01]  /*e820*/  MUFU.EX2 R136, R136 ;  /* 0x0000008800887308 */ /* 0x000ea20000000800 */
[----:B---3--:R-:W-:Y:S01]  /*e830*/  @!P4 FMUL R134, R134, R134 ;  /* 0x000000868686c220 */ /* 0x008fe20000400000 */
[----:B------:R-:W-:Y:S01]  /*e840*/  FSETP.GEU.AND P4, PT, R141, -126, PT ;  /* 0xc2fc00008d00780b */ /* 0x000fe20003f8e000 */
[--C-:B------:R-:W-:Y:S02]  /*e850*/  FFMA2 R48, R48.F32x2.HI_LO, UR37.F32, R0.reuse.F32 ;  /* 0x0000002530307c49 */ /* 0x100fe40009200000 */
[--C-:B------:R-:W-:Y:S02]  /*e860*/  FFMA2 R50, R50.F32x2.HI_LO, UR37.F32, R0.reuse.F32 ;  /* 0x0000002532327c49 */ /* 0x100fe40009200000 */
[----:B------:R-:W-:Y:S01]  /*e870*/  @!P5 FMUL R140, R140, 0.5 ;  /* 0x3f0000008c8cd820 */ /* 0x000fe20000400000 */
[----:B------:R-:W3:Y:S01]  /*e880*/  MUFU.EX2 R137, R137 ;  /* 0x0000008900897308 */ /* 0x000ee20000000800 */
[----:B-1----:R-:W-:Y:S01]  /*e890*/  @!P3 FMUL R135, R135, R135 ;  /* 0x000000878787b220 */ /* 0x002fe20000400000 */
[----:B------:R-:W-:Y:S01]  /*e8a0*/  FSETP.GEU.AND P3, PT, R142, -126, PT ;  /* 0xc2fc00008e00780b */ /* 0x000fe20003f6e000 */
[----:B------:R-:W-:-:S02]  /*e8b0*/  FFMA2 R52, R52.F32x2.HI_LO, UR37.F32, R0.F32 ;  /* 0x0000002534347c49 */ /* 0x000fc40009200000 */
[--C-:B------:R-:W-:Y:S02]  /*e8c0*/  FFMA2 R54, R54.F32x2.HI_LO, UR37.F32, R0.reuse.F32 ;  /* 0x0000002536367c49 */ /* 0x100fe40009200000 */
[----:B------:R-:W-:Y:S01]  /*e8d0*/  @!P4 FMUL R141, R141, 0.5 ;  /* 0x3f0000008d8dc820 */ /* 0x000fe20000400000 */
[----:B------:R-:W1:Y:S01]  /*e8e0*/  MUFU.EX2 R138, R138 ;  /* 0x0000008a008a7308 */ /* 0x000e620000000800 */
[----:B--2---:R-:W-:Y:S01]  /*e8f0*/  @!P2 FMUL R136, R136, R136 ;  /* 0x000000888888a220 */ /* 0x004fe20000400000 */
[----:B------:R-:W-:Y:S01]  /*e900*/  FSETP.GEU.AND P2, PT, R143, -126, PT ;  /* 0xc2fc00008f00780b */ /* 0x000fe20003f4e000 */
[--C-:B------:R-:W-:Y:S02]  /*e910*/  FFMA2 R60, R60.F32x2.HI_LO, UR37.F32, R0.reuse.F32 ;  /* 0x000000253c3c7c49 */ /* 0x100fe40009200000 */
[--C-:B------:R-:W-:Y:S02]  /*e920*/  FFMA2 R62, R62.F32x2.HI_LO, UR37.F32, R0.reuse.F32 ;  /* 0x000000253e3e7c49 */ /* 0x100fe40009200000 */
[----:B------:R-:W-:Y:S01]  /*e930*/  @!P3 FMUL R142, R142, 0.5 ;  /* 0x3f0000008e8eb820 */ /* 0x000fe20000400000 */
[----:B------:R-:W2:Y:S01]  /*e940*/  MUFU.EX2 R139, R139 ;  /* 0x0000008b008b7308 */ /* 0x000ea20000000800 */
[----:B---3--:R-:W-:Y:S01]  /*e950*/  @!P1 FMUL R137, R137, R137 ;  /* 0x0000008989899220 */ /* 0x008fe20000400000 */
[----:B------:R-:W-:Y:S01]  /*e960*/  FSETP.GEU.AND P1, PT, R144, -126, PT ;  /* 0xc2fc00009000780b */ /* 0x000fe20003f2e000 */
[----:B------:R-:W-:-:S02]  /*e970*/  FFMA2 R64, R64.F32x2.HI_LO, UR37.F32, R0.F32 ;  /* 0x0000002540407c49 */ /* 0x000fc40009200000 */
[--C-:B------:R-:W-:Y:S02]  /*e980*/  FFMA2 R66, R66.F32x2.HI_LO, UR37.F32, R0.reuse.F32 ;  /* 0x0000002542427c49 */ /* 0x100fe40009200000 */
[----:B------:R-:W-:Y:S01]  /*e990*/  @!P2 FMUL R143, R143, 0.5 ;  /* 0x3f0000008f8fa820 */ /* 0x000fe20000400000 */
[----:B------:R-:W3:Y:S01]  /*e9a0*/  MUFU.EX2 R140, R140 ;  /* 0x0000008c008c7308 */ /* 0x000ee20000000800 */
[----:B-1----:R-:W-:Y:S01]  /*e9b0*/  @!P0 FMUL R138, R138, R138 ;  /* 0x0000008a8a8a8220 */ /* 0x002fe20000400000 */
[----:B------:R-:W-:Y:S01]  /*e9c0*/  FSETP.GEU.AND P0, PT, R145, -126, PT ;  /* 0xc2fc00009100780b */ /* 0x000fe20003f0e000 */
[--C-:B------:R-:W-:Y:S02]  /*e9d0*/  FFMA2 R68, R68.F32x2.HI_LO, UR37.F32, R0.reuse.F32 ;  /* 0x0000002544447c49 */ /* 0x100fe40009200000 */
[--C-:B------:R-:W-:Y:S02]  /*e9e0*/  FFMA2 R70, R70.F32x2.HI_LO, UR37.F32, R0.reuse.F32 ;  /* 0x0000002546467c49 */ /* 0x100fe40009200000 */
[----:B------:R-:W-:Y:S01]  /*e9f0*/  @!P1 FMUL R144, R144, 0.5 ;  /* 0x3f00000090909820 */ /* 0x000fe20000400000 */
        /* <DEDUP_REMOVED lines=22> */
[----:B------:R-:W-:Y:S02]  /*eb60*/  FFMA2 R86, R86.F32x2.HI_LO, UR37.F32, R0.F32 ;  /* 0x0000002556567c49 */ /* 0x000fe40009200000 */
[----:B------:R-:W-:Y:S01]  /*eb70*/  @!P4 FMUL R148, R148, 0.5 ;  /* 0x3f0000009494c820 */ /* 0x000fe20000400000 */
[----:B------:R-:W2:Y:S01]  /*eb80*/  MUFU.EX2 R145, R145 ;  /* 0x0000009100917308 */ /* 0x000ea20000000800 */
[----:B---3--:R-:W-:Y:S01]  /*eb90*/  @!P2 FMUL R143, R143, R143 ;  /* 0x0000008f8f8fa220 */ /* 0x008fe20000400000 */
[----:B------:R-:W-:-:S05]  /*eba0*/  FSETP.GEU.AND P2, PT, R154, -126, PT ;  /* 0xc2fc00009a00780b */ /* 0x000fca0003f4e000 */
[----:B------:R-:W-:Y:S01]  /*ebb0*/  @!P3 FMUL R149, R149, 0.5 ;  /* 0x3f0000009595b820 */ /* 0x000fe20000400000 */
[----:B------:R-:W3:Y:S01]  /*ebc0*/  MUFU.EX2 R146, R146 ;  /* 0x0000009200927308 */ /* 0x000ee20000000800 */
[----:B-1----:R-:W-:Y:S01]  /*ebd0*/  @!P1 FMUL R144, R144, R144 ;  /* 0x0000009090909220 */ /* 0x002fe20000400000 */
[----:B------:R-:W-:-:S05]  /*ebe0*/  FSETP.GEU.AND P1, PT, R155, -126, PT ;  /* 0xc2fc00009b00780b */ /* 0x000fca0003f2e000 */
[----:B------:R-:W-:Y:S01]  /*ebf0*/  @!P2 FMUL R154, R154, 0.5 ;  /* 0x3f0000009a9aa820 */ /* 0x000fe20000400000 */
[----:B------:R-:W1:Y:S01]  /*ec00*/  MUFU.EX2 R147, R147 ;  /* 0x0000009300937308 */ /* 0x000e620000000800 */
[----:B--2---:R-:W-:Y:S01]  /*ec10*/  @!P0 FMUL R145, R145, R145 ;  /* 0x0000009191918220 */ /* 0x004fe20000400000 */
[----:B------:R-:W-:-:S05]  /*ec20*/  FSETP.GEU.AND P0, PT, R8, -126, PT ;  /* 0xc2fc00000800780b */ /* 0x000fca0003f0e000 */
        /* <DEDUP_REMOVED lines=21> */
[----:B------:R1:W4:Y:S01]  /*ed80*/  MUFU.EX2 R95, R9 ;  /* 0x00000009005f7308 */ /* 0x0003220000000800 */
[----:B--2---:R-:W-:Y:S01]  /*ed90*/  @!P1 FMUL R93, R93, R93 ;  /* 0x0000005d5d5d9220 */ /* 0x004fe20000400000 */
[----:B------:R-:W-:-:S05]  /*eda0*/  FSETP.GEU.AND P1, PT, R10, -126, PT ;  /* 0xc2fc00000a00780b */ /* 0x000fca0003f2e000 */
[----:B------:R-:W-:Y:S01]  /*edb0*/  @!P2 FMUL R5, R5, 0.5 ;  /* 0x3f0000000505a820 */ /* 0x000fe20000400000 */
[----:B------:R-:W2:Y:S01]  /*edc0*/  MUFU.EX2 R96, R6 ;  /* 0x0000000600607308 */ /* 0x000ea20000000800 */
[----:B---3--:R-:W-:Y:S01]  /*edd0*/  @!P0 FMUL R94, R94, R94 ;  /* 0x0000005e5e5e8220 */ /* 0x008fe20000400000 */
[----:B------:R-:W-:-:S05]  /*ede0*/  FSETP.GEU.AND P0, PT, R11, -126, PT ;  /* 0xc2fc00000b00780b */ /* 0x000fca0003f0e000 */
[----:B------:R-:W-:Y:S01]  /*edf0*/  @!P1 FMUL R10, R10, 0.5 ;  /* 0x3f0000000a0a9820 */ /* 0x000fe20000400000 */
[----:B------:R3:W5:Y:S01]  /*ee00*/  MUFU.EX2 R97, R7 ;  /* 0x0000000700617308 */ /* 0x0007620000000800 */
[----:B-1----:R-:W-:Y:S02]  /*ee10*/  FFMA2 R8, R100.F32x2.HI_LO, UR37.F32, R0.F32 ;  /* 0x0000002564087c49 */ /* 0x002fe40009200000 */
[----:B----4-:R-:W-:-:S03]  /*ee20*/  @!P6 FMUL R95, R95, R95 ;  /* 0x0000005f5f5fe220 */ /* 0x010fc60000400000 */
[----:B------:R-:W-:Y:S01]  /*ee30*/  FSETP.GEU.AND P6, PT, R8, -126, PT ;  /* 0xc2fc00000800780b */ /* 0x000fe20003fce000 */
[----:B------:R-:W-:Y:S01]  /*ee40*/  @!P0 FMUL R11, R11, 0.5 ;  /* 0x3f0000000b0b8820 */ /* 0x000fe20000400000 */
[----:B------:R-:W1:Y:S01]  /*ee50*/  MUFU.EX2 R98, R4 ;  /* 0x0000000400627308 */ /* 0x000e620000000800 */
[----:B--2---:R-:W-:Y:S01]  /*ee60*/  @!P5 FMUL R96, R96, R96 ;  /* 0x000000606060d220 */ /* 0x004fe20000400000 */
[----:B------:R-:W-:-:S06]  /*ee70*/  FSETP.GEU.AND P5, PT, R9, -126, PT ;  /* 0xc2fc00000900780b */ /* 0x000fcc0003fae000 */
[----:B------:R2:W4:Y:S01]  /*ee80*/  MUFU.EX2 R99, R5 ;  /* 0x0000000500637308 */ /* 0x0005220000000800 */
[----:B---3--:R-:W-:Y:S02]  /*ee90*/  FFMA2 R6, R102.F32x2.HI_LO, UR37.F32, R0.F32 ;  /* 0x0000002566067c49 */ /* 0x008fe40009200000 */
[----:B-----5:R-:W-:Y:S01]  /*eea0*/  @!P4 FMUL R97, R97, R97 ;  /* 0x000000616161c220 */ /* 0x020fe20000400000 */
[----:B------:R-:W-:Y:S02]  /*eeb0*/  @!P6 FMUL R8, R8, 0.5 ;  /* 0x3f0000000808e820 */ /* 0x000fe40000400000 */
[----:B------:R-:W-:Y:S01]  /*eec0*/  FSETP.GEU.AND P4, PT, R6, -126, PT ;  /* 0xc2fc00000600780b */ /* 0x000fe20003f8e000 */
[----:B------:R-:W-:Y:S01]  /*eed0*/  @!P5 FMUL R9, R9, 0.5 ;  /* 0x3f0000000909d820 */ /* 0x000fe20000400000 */
[----:B------:R-:W3:Y:S01]  /*eee0*/  MUFU.EX2 R100, R10 ;  /* 0x0000000a00647308 */ /* 0x000ee20000000800 */
[----:B-1----:R-:W-:Y:S01]  /*eef0*/  @!P3 FMUL R98, R98, R98 ;  /* 0x000000626262b220 */ /* 0x002fe20000400000 */
[----:B------:R-:W-:-:S06]  /*ef00*/  FSETP.GEU.AND P3, PT, R7, -126, PT ;  /* 0xc2fc00000700780b */ /* 0x000fcc0003f6e000 */
[----:B------:R1:W5:Y:S01]  /*ef10*/  MUFU.EX2 R101, R11 ;  /* 0x0000000b00657308 */ /* 0x0003620000000800 */
[----:B--2---:R-:W-:Y:S02]  /*ef20*/  FFMA2 R4, R104.F32x2.HI_LO, UR37.F32, R0.F32 ;  /* 0x0000002568047c49 */ /* 0x004fe40009200000 */
[----:B----4-:R-:W-:Y:S01]  /*ef30*/  @!P2 FMUL R99, R99, R99 ;  /* 0x000000636363a220 */ /* 0x010fe20000400000 */
[----:B------:R-:W-:Y:S02]  /*ef40*/  @!P4 FMUL R6, R6, 0.5 ;  /* 0x3f0000000606c820 */ /* 0x000fe40000400000 */
[----:B------:R-:W-:Y:S01]  /*ef50*/  FSETP.GEU.AND P2, PT, R4, -126, PT ;  /* 0xc2fc00000400780b */ /* 0x000fe20003f4e000 */
[----:B------:R-:W-:Y:S01]  /*ef60*/  @!P3 FMUL R7, R7, 0.5 ;  /* 0x3f0000000707b820 */ /* 0x000fe20000400000 */
[----:B------:R-:W2:Y:S01]  /*ef70*/  MUFU.EX2 R102, R8 ;  /* 0x0000000800667308 */ /* 0x000ea20000000800 */
[----:B---3--:R-:W-:Y:S01]  /*ef80*/  @!P1 FMUL R100, R100, R100 ;  /* 0x0000006464649220 */ /* 0x008fe20000400000 */
[----:B------:R-:W-:-:S06]  /*ef90*/  FSETP.GEU.AND P1, PT, R5, -126, PT ;  /* 0xc2fc00000500780b */ /* 0x000fcc0003f2e000 */
[----:B------:R3:W4:Y:S01]  /*efa0*/  MUFU.EX2 R103, R9 ;  /* 0x0000000900677308 */ /* 0x0007220000000800 */
[----:B-1----:R-:W-:Y:S02]  /*efb0*/  FFMA2 R10, R106.F32x2.HI_LO, UR37.F32, R0.F32 ;  /* 0x000000256a0a7c49 */ /* 0x002fe40009200000 */
[----:B-----5:R-:W-:Y:S01]  /*efc0*/  @!P0 FMUL R101, R101, R101 ;  /* 0x0000006565658220 */ /* 0x020fe20000400000 */
[----:B------:R-:W-:Y:S02]  /*efd0*/  @!P2 FMUL R4, R4, 0.5 ;  /* 0x3f0000000404a820 */ /* 0x000fe40000400000 */
[----:B------:R-:W-:Y:S01]  /*efe0*/  FSETP.GEU.AND P0, PT, R10, -126, PT ;  /* 0xc2fc00000a00780b */ /* 0x000fe20003f0e000 */
[----:B------:R-:W-:Y:S01]  /*eff0*/  @!P1 FMUL R5, R5, 0.5 ;  /* 0x3f00000005059820 */ /* 0x000fe20000400000 */
[----:B------:R-:W1:Y:S01]  /*f000*/  MUFU.EX2 R104, R6 ;  /* 0x0000000600687308 */ /* 0x000e620000000800 */
[----:B--2---:R-:W-:Y:S01]  /*f010*/  @!P6 FMUL R102, R102, R102 ;  /* 0x000000666666e220 */ /* 0x004fe20000400000 */
[----:B------:R-:W-:-:S06]  /*f020*/  FSETP.GEU.AND P6, PT, R11, -126, PT ;  /* 0xc2fc00000b00780b */ /* 0x000fcc0003fce000 */
[----:B------:R2:W5:Y:S01]  /*f030*/  MUFU.EX2 R105, R7 ;  /* 0x0000000700697308 */ /* 0x0005620000000800 */
[----:B---3--:R-:W-:Y:S02]  /*f040*/  FFMA2 R8, R108.F32x2.HI_LO, UR37.F32, R0.F32 ;  /* 0x000000256c087c49 */ /* 0x008fe40009200000 */
[----:B------:R-:W-:Y:S01]  /*f050*/  @!P0 FMUL R10, R10, 0.5 ;  /* 0x3f0000000a0a8820 */ /* 0x000fe20000400000 */
[----:B----4-:R-:W-:Y:S02]  /*f060*/  @!P5 FMUL R103, R103, R103 ;  /* 0x000000676767d220 */ /* 0x010fe40000400000 */
[----:B------:R-:W-:Y:S01]  /*f070*/  FSETP.GEU.AND P5, PT, R8, -126, PT ;  /* 0xc2fc00000800780b */ /* 0x000fe20003fae000 */
[----:B------:R-:W-:Y:S01]  /*f080*/  @!P6 FMUL R11, R11, 0.5 ;  /* 0x3f0000000b0be820 */ /* 0x000fe20000400000 */
[----:B------:R-:W3:Y:S01]  /*f090*/  MUFU.EX2 R106, R4 ;  /* 0x00000004006a7308 */ /* 0x000ee20000000800 */
[----:B-1----:R-:W-:Y:S01]  /*f0a0*/  @!P4 FMUL R104, R104, R104 ;  /* 0x000000686868c220 */ /* 0x002fe20000400000 */
[----:B------:R-:W-:-:S06]  /*f0b0*/  FSETP.GEU.AND P4, PT, R9, -126, PT ;  /* 0xc2fc00000900780b */ /* 0x000fcc0003f8e000 */
[----:B------:R1:W4:Y:S01]  /*f0c0*/  MUFU.EX2 R107, R5 ;  /* 0x00000005006b7308 */ /* 0x0003220000000800 */
[----:B--2---:R-:W-:Y:S02]  /*f0d0*/  FFMA2 R6, R110.F32x2.HI_LO, UR37.F32, R0.F32 ;  /* 0x000000256e067c49 */ /* 0x004fe40009200000 */
[----:B-----5:R-:W-:Y:S01]  /*f0e0*/  @!P3 FMUL R105, R105, R105 ;  /* 0x000000696969b220 */ /* 0x020fe20000400000 */
[----:B------:R-:W-:Y:S02]  /*f0f0*/  @!P5 FMUL R8, R8, 0.5 ;  /* 0x3f0000000808d820 */ /* 0x000fe40000400000 */
[----:B------:R-:W-:Y:S01]  /*f100*/  FSETP.GEU.AND P3, PT, R6, -126, PT ;  /* 0xc2fc00000600780b */ /* 0x000fe20003f6e000 */
[----:B------:R-:W-:Y:S01]  /*f110*/  @!P4 FMUL R9, R9, 0.5 ;  /* 0x3f0000000909c820 */ /* 0x000fe20000400000 */
[----:B------:R-:W2:Y:S01]  /*f120*/  MUFU.EX2 R108, R10 ;  /* 0x0000000a006c7308 */ /* 0x000ea20000000800 */
[----:B---3--:R-:W-:Y:S01]  /*f130*/  @!P2 FMUL R106, R106, R106 ;  /* 0x0000006a6a6aa220 */ /* 0x008fe20000400000 */
[----:B------:R-:W-:-:S06]  /*f140*/  FSETP.GEU.AND P2, PT, R7, -126, PT ;  /* 0xc2fc00000700780b */ /* 0x000fcc0003f4e000 */
[----:B------:R3:W5:Y:S01]  /*f150*/  MUFU.EX2 R109, R11 ;  /* 0x0000000b006d7308 */ /* 0x0007620000000800 */
[----:B-1----:R-:W-:Y:S02]  /*f160*/  FFMA2 R4, R112.F32x2.HI_LO, UR37.F32, R0.F32 ;  /* 0x0000002570047c49 */ /* 0x002fe40009200000 */
[----:B----4-:R-:W-:Y:S01]  /*f170*/  @!P1 FMUL R107, R107, R107 ;  /* 0x0000006b6b6b9220 */ /* 0x010fe20000400000 */
[----:B------:R-:W-:Y:S02]  /*f180*/  @!P3 FMUL R6, R6, 0.5 ;  /* 0x3f0000000606b820 */ /* 0x000fe40000400000 */
[----:B------:R-:W-:Y:S01]  /*f190*/  FSETP.GEU.AND P1, PT, R4, -126, PT ;  /* 0xc2fc00000400780b */ /* 0x000fe20003f2e000 */
[----:B------:R-:W-:Y:S01]  /*f1a0*/  @!P2 FMUL R7, R7, 0.5 ;  /* 0x3f0000000707a820 */ /* 0x000fe20000400000 */
[----:B------:R-:W1:Y:S01]  /*f1b0*/  MUFU.EX2 R110, R8 ;  /* 0x00000008006e7308 */ /* 0x000e620000000800 */
[----:B--2---:R-:W-:Y:S01]  /*f1c0*/  @!P0 FMUL R108, R108, R108 ;  /* 0x0000006c6c6c8220 */ /* 0x004fe20000400000 */
[----:B------:R-:W-:-:S06]  /*f1d0*/  FSETP.GEU.AND P0, PT, R5, -126, PT ;  /* 0xc2fc00000500780b */ /* 0x000fcc0003f0e000 */
[----:B------:R2:W4:Y:S01]  /*f1e0*/  MUFU.EX2 R111, R9 ;  /* 0x00000009006f7308 */ /* 0x0005220000000800 */
[----:B---3--:R-:W-:Y:S02]  /*f1f0*/  FFMA2 R10, R114.F32x2.HI_LO, UR37.F32, R0.F32 ;  /* 0x00000025720a7c49 */ /* 0x008fe40009200000 */
[----:B------:R-:W-:Y:S01]  /*f200*/  @!P1 FMUL R4, R4, 0.5 ;  /* 0x3f00000004049820 */ /* 0x000fe20000400000 */
[----:B-----5:R-:W-:Y:S02]  /*f210*/  @!P6 FMUL R109, R109, R109 ;  /* 0x0000006d6d6de220 */ /* 0x020fe40000400000 */
        /* <DEDUP_REMOVED lines=23> */
[----:B------:R-:W2:Y:S01]  /*f390*/  MUFU.EX2 R118, R8 ;  /* 0x0000000800767308 */ /* 0x000ea20000000800 */
[----:B---3--:R-:W-:Y:S02]  /*f3a0*/  FFMA2 R4, R120.F32x2.HI_LO, UR37.F32, R0.F32 ;  /* 0x0000002578047c49 */ /* 0x008fe40009200000 */
[----:B----4-:R-:W-:Y:S01]  /*f3b0*/  @!P0 FMUL R115, R115, R115 ;  /* 0x0000007373738220 */ /* 0x010fe20000400000 */
[----:B------:R-:W-:Y:S02]  /*f3c0*/  @!P2 FMUL R6, R6, 0.5 ;  /* 0x3f0000000606a820 */ /* 0x000fe40000400000 */
[----:B------:R-:W-:Y:S01]  /*f3d0*/  FSETP.GEU.AND P0, PT, R4, -126, PT ;  /* 0xc2fc00000400780b */ /* 0x000fe20003f0e000 */
[----:B------:R-:W-:Y:S01]  /*f3e0*/  @!P1 FMUL R7, R7, 0.5 ;  /* 0x3f00000007079820 */ /* 0x000fe20000400000 */
[----:B------:R-:W3:Y:S01]  /*f3f0*/  MUFU.EX2 R116, R10 ;  /* 0x0000000a00747308 */ /* 0x000ee20000000800 */
[----:B-1----:R-:W-:Y:S01]  /*f400*/  @!P5 FMUL R117, R117, R117 ;  /* 0x000000757575d220 */ /* 0x002fe20000400000 */
[----:B------:R-:W-:-:S06]  /*f410*/  FSETP.GEU.AND P5, PT, R150, -126, PT ;  /* 0xc2fc00009600780b */ /* 0x000fcc0003fae000 */
[----:B------:R-:W1:Y:S01]  /*f420*/  MUFU.EX2 R119, R9 ;  /* 0x0000000900777308 */ /* 0x000e620000000800 */
[----:B--2---:R-:W-:Y:S01]  /*f430*/  @!P4 FMUL R118, R118, R118 ;  /* 0x000000767676c220 */ /* 0x004fe20000400000 */
[----:B------:R-:W-:Y:S01]  /*f440*/  FSETP.GEU.AND P4, PT, R151, -126, PT ;  /* 0xc2fc00009700780b */ /* 0x000fe20003f8e000 */
[----:B------:R-:W-:-:S04]  /*f450*/  @!P0 FMUL R4, R4, 0.5 ;  /* 0x3f00000004048820 */ /* 0x000fc80000400000 */
        /* <DEDUP_REMOVED lines=39> */
[----:B------:R-:W-:-:S04]  /*f6d0*/  FSETP.GEU.AND P2, PT, R32, -126, PT ;  /* 0xc2fc00002000780b */ /* 0x000fc80003f4e000 */
[----:B------:R-:W-:Y:S01]  /*f6e0*/  F2FP.F16.F32.PACK_AB R24, R153, R152 ;  /* 0x000000989918723e */ /* 0x000fe200000000ff */
[----:B------:R-:W-:Y:S01]  /*f6f0*/  @!P3 FMUL R31, R31, 0.5 ;  /* 0x3f0000001f1fb820 */ /* 0x000fe20000400000 */
[----:B------:R-:W3:Y:S01]  /*f700*/  MUFU.EX2 R158, R28 ;  /* 0x0000001c009e7308 */ /* 0x000ee20000000800 */
[----:B-1----:R-:W-:Y:S01]  /*f710*/  @!P1 FMUL R154, R154, R154 ;  /* 0x0000009a9a9a9220 */ /* 0x002fe20000400000 */
[----:B------:R-:W-:-:S05]  /*f720*/  FSETP.GEU.AND P1, PT, R33, -126, PT ;  /* 0xc2fc00002100780b */ /* 0x000fca0003f2e000 */
[----:B------:R-:W-:Y:S01]  /*f730*/  @!P2 FMUL R32, R32, 0.5 ;  /* 0x3f0000002020a820 */ /* 0x000fe20000400000 */
[----:B------:R-:W1:Y:S01]  /*f740*/  MUFU.EX2 R159, R29 ;  /* 0x0000001d009f7308 */ /* 0x000e620000000800 */
[----:B--2---:R-:W-:Y:S01]  /*f750*/  @!P0 FMUL R155, R155, R155 ;  /* 0x0000009b9b9b8220 */ /* 0x004fe20000400000 */
[----:B------:R-:W-:-:S04]  /*f760*/  FSETP.GEU.AND P0, PT, R34, -126, PT ;  /* 0xc2fc00002200780b */ /* 0x000fc80003f0e000 */
[----:B------:R-:W-:Y:S01]  /*f770*/  F2FP.F16.F32.PACK_AB R25, R155, R154 ;  /* 0x0000009a9b19723e */ /* 0x000fe200000000ff */
[----:B------:R-:W-:Y:S01]  /*f780*/  @!P1 FMUL R33, R33, 0.5 ;  /* 0x3f00000021219820 */ /* 0x000fe20000400000 */
[----:B------:R-:W2:Y:S01]  /*f790*/  MUFU.EX2 R160, R30 ;  /* 0x0000001e00a07308 */ /* 0x000ea20000000800 */
[----:B---3--:R-:W-:Y:S01]  /*f7a0*/  @!P6 FMUL R158, R158, R158 ;  /* 0x0000009e9e9ee220 */ /* 0x008fe20000400000 */
[----:B------:R-:W-:-:S05]  /*f7b0*/  FSETP.GEU.AND P6, PT, R35, -126, PT ;  /* 0xc2fc00002300780b */ /* 0x000fca0003fce000 */
[----:B------:R-:W-:Y:S01]  /*f7c0*/  @!P0 FMUL R34, R34, 0.5 ;  /* 0x3f00000022228820 */ /* 0x000fe20000400000 */
[----:B------:R-:W3:Y:S01]  /*f7d0*/  MUFU.EX2 R161, R31 ;  /* 0x0000001f00a17308 */ /* 0x000ee20000000800 */
[----:B-1----:R-:W-:Y:S01]  /*f7e0*/  @!P5 FMUL R159, R159, R159 ;  /* 0x0000009f9f9fd220 */ /* 0x002fe20000400000 */
[----:B------:R-:W-:-:S04]  /*f7f0*/  FSETP.GEU.AND P5, PT, R36, -126, PT ;  /* 0xc2fc00002400780b */ /* 0x000fc80003fae000 */
[----:B------:R-:W-:Y:S01]  /*f800*/  F2FP.F16.F32.PACK_AB R26, R159, R158 ;  /* 0x0000009e9f1a723e */ /* 0x000fe200000000ff */
        /* <DEDUP_REMOVED lines=120> */
[----:B------:R-:W-:Y:S02]  /*ff90*/  FSETP.GEU.AND P6, PT, R67, -126, PT ;  /* 0xc2fc00004300780b */ /* 0x000fe40003fce000 */
[----:B------:R-:W-:-:S03]  /*ffa0*/  F2FP.F16.F32.PACK_AB R60, R129, R128 ;  /* 0x00000080813c723e */ /* 0x000fc600000000ff */
[----:B------:R-:W-:Y:S01]  /*ffb0*/  @!P0 FMUL R66, R66, 0.5 ;  /* 0x3f00000042428820 */ /* 0x000fe20000400000 */
[----:B------:R-:W1:Y:S01]  /*ffc0*/  MUFU.EX2 R189, R63 ;  /* 0x0000003f00bd7308 */ /* 0x000e620000000800 */
[----:B--2---:R-:W-:Y:S01]  /*ffd0*/  @!P5 FMUL R187, R187, R187 ;  /* 0x000000bbbbbbd220 */ /* 0x004fe20000400000 */
[----:B------:R-:W-:Y:S02]  /*ffe0*/  FSETP.GEU.AND P5, PT, R68, -126, PT ;  /* 0xc2fc00004400780b */ /* 0x000fe40003fae000 */
[----:B------:R-:W-:Y:S02]  /*fff0*/  F2FP.F16.F32.PACK_AB R61, R131, R130 ;  /* 0x00000082833d723e */ /* 0x000fe400000000ff */
[----:B------:R-:W-:Y:S01]  /*10000*/  F2FP.F16.F32.PACK_AB R40, R187, R186 ;  /* 0x000000babb28723e */ /* 0x000fe200000000ff */
[----:B------:R-:W-:Y:S01]  /*10010*/  @!P6 FMUL R67, R67, 0.5 ;  /* 0x3f0000004343e820 */ /* 0x000fe20000400000 */
[----:B------:R-:W2:Y:S01]  /*10020*/  MUFU.EX2 R42, R64 ;  /* 0x00000040002a7308 */ /* 0x000ea20000000800 */
[----:B---3--:R-:W-:Y:S01]  /*10030*/  @!P4 FMUL R188, R188, R188 ;  /* 0x000000bcbcbcc220 */ /* 0x008fe20000400000 */
[----:B------:R-:W-:-:S02]  /*10040*/  FSETP.GEU.AND P4, PT, R69, -126, PT ;  /* 0xc2fc00004500780b */ /* 0x000fc40003f8e000 */
[----:B------:R-:W-:-:S03]  /*10050*/  F2FP.F16.F32.PACK_AB R62, R133, R132 ;  /* 0x00000084853e723e */ /* 0x000fc600000000ff */
[----:B------:R-:W-:Y:S01]  /*10060*/  @!P5 FMUL R68, R68, 0.5 ;  /* 0x3f0000004444d820 */ /* 0x000fe20000400000 */
[----:B------:R-:W3:Y:S01]  /*10070*/  MUFU.EX2 R50, R65 ;  /* 0x0000004100327308 */ /* 0x000ee20000000800 */
[----:B-1----:R-:W-:Y:S01]  /*10080*/  @!P3 FMUL R189, R189, R189 ;  /* 0x000000bdbdbdb220 */ /* 0x002fe20000400000 */
[----:B------:R-:W-:Y:S02]  /*10090*/  FSETP.GEU.AND P3, PT, R70, -126, PT ;  /* 0xc2fc00004600780b */ /* 0x000fe40003f6e000 */
[----:B------:R-:W-:Y:S02]  /*100a0*/  F2FP.F16.F32.PACK_AB R63, R135, R134 ;  /* 0x00000086873f723e */ /* 0x000fe400000000ff */
[----:B------:R-:W-:Y:S01]  /*100b0*/  F2FP.F16.F32.PACK_AB R41, R189, R188 ;  /* 0x000000bcbd29723e */ /* 0x000fe200000000ff */
[----:B------:R-:W-:Y:S01]  /*100c0*/  @!P4 FMUL R69, R69, 0.5 ;  /* 0x3f0000004545c820 */ /* 0x000fe20000400000 */
[----:B------:R-:W1:Y:S01]  /*100d0*/  MUFU.EX2 R43, R66 ;  /* 0x00000042002b7308 */ /* 0x000e620000000800 */
[----:B--2---:R-:W-:Y:S01]  /*100e0*/  @!P2 FMUL R42, R42, R42 ;  /* 0x0000002a2a2aa220 */ /* 0x004fe20000400000 */
[----:B------:R-:W-:-:S02]  /*100f0*/  FSETP.GEU.AND P2, PT, R71, -126, PT ;  /* 0xc2fc00004700780b */ /* 0x000fc40003f4e000 */
[----:B------:R-:W-:Y:S02]  /*10100*/  F2FP.F16.F32.PACK_AB R64, R137, R136 ;  /* 0x000000888940723e */ /* 0x000fe400000000ff */
[----:B------:R2:W-:Y:S01]  /*10110*/  STL [R1+0x10], R42 ;  /* 0x0000102a01007387 */ /* 0x0005e20000100800 */
[----:B------:R-:W-:Y:S01]  /*10120*/  @!P3 FMUL R70, R70, 0.5 ;  /* 0x3f0000004646b820 */ /* 0x000fe20000400000 */
[----:B------:R-:W4:Y:S01]  /*10130*/  MUFU.EX2 R49, R67 ;  /* 0x0000004300317308 */ /* 0x000f220000000800 */
[----:B---3--:R-:W-:Y:S01]  /*10140*/  @!P1 FMUL R50, R50, R50 ;  /* 0x0000003232329220 */ /* 0x008fe20000400000 */
[----:B------:R-:W-:Y:S02]  /*10150*/  FSETP.GEU.AND P1, PT, R72, -126, PT ;  /* 0xc2fc00004800780b */ /* 0x000fe40003f2e000 */
[----:B------:R-:W-:Y:S02]  /*10160*/  F2FP.F16.F32.PACK_AB R65, R139, R138 ;  /* 0x0000008a8b41723e */ /* 0x000fe400000000ff */
[----:B------:R-:W-:Y:S01]  /*10170*/  STL [R1+0x14], R50 ;  /* 0x0000143201007387 */ /* 0x000fe20000100800 */
[----:B------:R-:W-:Y:S01]  /*10180*/  @!P2 FMUL R71, R71, 0.5 ;  /* 0x3f0000004747a820 */ /* 0x000fe20000400000 */
[----:B------:R-:W3:Y:S01]  /*10190*/  MUFU.EX2 R44, R68 ;  /* 0x00000044002c7308 */ /* 0x000ee20000000800 */
[----:B-1----:R-:W-:Y:S01]  /*101a0*/  @!P0 FMUL R43, R43, R43 ;  /* 0x0000002b2b2b8220 */ /* 0x002fe20000400000 */
[----:B------:R-:W-:-:S02]  /*101b0*/  FSETP.GEU.AND P0, PT, R73, -126, PT ;  /* 0xc2fc00004900780b */ /* 0x000fc40003f0e000 */
[----:B------:R-:W-:Y:S02]  /*101c0*/  F2FP.F16.F32.PACK_AB R66, R141, R140 ;  /* 0x0000008c8d42723e */ /* 0x000fe400000000ff */
[----:B------:R1:W-:Y:S01]  /*101d0*/  STL [R1+0x18], R43 ;  /* 0x0000182b01007387 */ /* 0x0003e20000100800 */
[----:B------:R-:W-:Y:S01]  /*101e0*/  @!P1 FMUL R72, R72, 0.5 ;  /* 0x3f00000048489820 */ /* 0x000fe20000400000 */
[----:B------:R-:W5:Y:S01]  /*101f0*/  MUFU.EX2 R48, R69 ;  /* 0x0000004500307308 */ /* 0x000f620000000800 */
[----:B----4-:R-:W-:Y:S01]  /*10200*/  @!P6 FMUL R49, R49, R49 ;  /* 0x000000313131e220 */ /* 0x010fe20000400000 */
[----:B------:R-:W-:Y:S02]  /*10210*/  FSETP.GEU.AND P6, PT, R74, -126, PT ;  /* 0xc2fc00004a00780b */ /* 0x000fe40003fce000 */
[----:B------:R-:W-:Y:S02]  /*10220*/  F2FP.F16.F32.PACK_AB R67, R143, R142 ;  /* 0x0000008e8f43723e */ /* 0x000fe400000000ff */
[----:B------:R-:W-:Y:S01]  /*10230*/  STL [R1+0x1c], R49 ;  /* 0x00001c3101007387 */ /* 0x000fe20000100800 */
[----:B------:R-:W-:Y:S01]  /*10240*/  @!P0 FMUL R73, R73, 0.5 ;  /* 0x3f00000049498820 */ /* 0x000fe20000400000 */
[----:B------:R-:W4:Y:S01]  /*10250*/  MUFU.EX2 R45, R70 ;  /* 0x00000046002d7308 */ /* 0x000f220000000800 */
[----:B---3--:R-:W-:Y:S01]  /*10260*/  @!P5 FMUL R44, R44, R44 ;  /* 0x0000002c2c2cd220 */ /* 0x008fe20000400000 */
[----:B------:R-:W-:-:S02]  /*10270*/  FSETP.GEU.AND P5, PT, R75, -126, PT ;  /* 0xc2fc00004b00780b */ /* 0x000fc40003fae000 */
[----:B--2---:R-:W-:Y:S02]  /*10280*/  F2FP.F16.F32.PACK_AB R42, R50, R42 ;  /* 0x0000002a322a723e */ /* 0x004fe400000000ff */
[----:B------:R2:W-:Y:S01]  /*10290*/  STL [R1+0x20], R44 ;  /* 0x0000202c01007387 */ /* 0x0005e20000100800 */
[----:B------:R-:W-:Y:S01]  /*102a0*/  @!P6 FMUL R74, R74, 0.5 ;  /* 0x3f0000004a4ae820 */ /* 0x000fe20000400000 */
[----:B------:R-:W3:Y:S01]  /*102b0*/  MUFU.EX2 R47, R71 ;  /* 0x00000047002f7308 */ /* 0x000ee20000000800 */
[----:B-----5:R-:W-:Y:S01]  /*102c0*/  @!P4 FMUL R48, R48, R48 ;  /* 0x000000303030c220 */ /* 0x020fe20000400000 */
[----:B------:R-:W-:Y:S02]  /*102d0*/  FSETP.GEU.AND P4, PT, R76, -126, PT ;  /* 0xc2fc00004c00780b */ /* 0x000fe40003f8e000 */
[----:B------:R-:W-:Y:S02]  /*102e0*/  F2FP.F16.F32.PACK_AB R68, R145, R144 ;  /* 0x000000909144723e */ /* 0x000fe400000000ff */
[----:B------:R-:W-:Y:S01]  /*102f0*/  STL [R1+0x24], R48 ;  /* 0x0000243001007387 */ /* 0x000fe20000100800 */
[----:B------:R-:W-:Y:S01]  /*10300*/  @!P5 FMUL R75, R75, 0.5 ;  /* 0x3f0000004b4bd820 */ /* 0x000fe20000400000 */
[----:B------:R-:W5:Y:S01]  /*10310*/  MUFU.EX2 R5, R72 ;  /* 0x0000004800057308 */ /* 0x000f620000000800 */
[----:B----4-:R-:W-:Y:S01]  /*10320*/  @!P3 FMUL R45, R45, R45 ;  /* 0x0000002d2d2db220 */ /* 0x010fe20000400000 */
[----:B------:R-:W-:-:S02]  /*10330*/  FSETP.GEU.AND P3, PT, R77, -126, PT ;  /* 0xc2fc00004d00780b */ /* 0x000fc40003f6e000 */
[----:B-1----:R-:W-:Y:S02]  /*10340*/  F2FP.F16.F32.PACK_AB R43, R49, R43 ;  /* 0x0000002b312b723e */ /* 0x002fe400000000ff */
        /* <DEDUP_REMOVED lines=9> */
[----:B-----5:R-:W-:Y:S01]  /*103e0*/  @!P1 FMUL R5, R5, R5 ;  /* 0x0000000505059220 */ /* 0x020fe20000400000 */
[----:B------:R-:W-:-:S02]  /*103f0*/  FSETP.GEU.AND P1, PT, R79, -126, PT ;  /* 0xc2fc00004f00780b */ /* 0x000fc40003f2e000 */
[----:B--2---:R-:W-:Y:S02]  /*10400*/  F2FP.F16.F32.PACK_AB R44, R48, R44 ;  /* 0x0000002c302c723e */ /* 0x004fe400000000ff */
[----:B------:R-:W-:Y:S01]  /*10410*/  STL [R1+0x30], R5 ;  /* 0x0000300501007387 */ /* 0x000fe20000100800 */
[----:B------:R-:W-:Y:S01]  /*10420*/  @!P2 FMUL R78, R78, 0.5 ;  /* 0x3f0000004e4ea820 */ /* 0x000fe20000400000 */
[----:B------:R-:W2:Y:S01]  /*10430*/  MUFU.EX2 R4, R75 ;  /* 0x0000004b00047308 */ /* 0x000ea20000000800 */
[----:B----4-:R-:W-:Y:S01]  /*10440*/  @!P0 FMUL R46, R46, R46 ;  /* 0x0000002e2e2e8220 */ /* 0x010fe20000400000 */
[----:B------:R-:W-:Y:S02]  /*10450*/  FSETP.GEU.AND P0, PT, R80, -126, PT ;  /* 0xc2fc00005000780b */ /* 0x000fe40003f0e000 */
[----:B------:R-:W-:Y:S02]  /*10460*/  F2FP.F16.F32.PACK_AB R70, R149, R148 ;  /* 0x000000949546723e */ /* 0x000fe400000000ff */
[----:B------:R4:W-:Y:S01]  /*10470*/  STL [R1+0x34], R46 ;  /* 0x0000342e01007387 */ /* 0x0009e20000100800 */
[----:B------:R-:W-:Y:S01]  /*10480*/  @!P1 FMUL R79, R79, 0.5 ;  /* 0x3f0000004f4f9820 */ /* 0x000fe20000400000 */
[----:B------:R-:W5:Y:S01]  /*10490*/  MUFU.EX2 R9, R76 ;  /* 0x0000004c00097308 */ /* 0x000f620000000800 */
[----:B---3--:R-:W-:Y:S01]  /*104a0*/  @!P6 FMUL R7, R7, R7 ;  /* 0x000000070707e220 */ /* 0x008fe20000400000 */
[----:B------:R-:W-:-:S02]  /*104b0*/  FSETP.GEU.AND P6, PT, R81, -126, PT ;  /* 0xc2fc00005100780b */ /* 0x000fc40003fce000 */
[----:B-1----:R-:W-:Y:S02]  /*104c0*/  F2FP.F16.F32.PACK_AB R45, R47, R45 ;  /* 0x0000002d2f2d723e */ /* 0x002fe400000000ff */
[----:B------:R1:W-:Y:S01]  /*104d0*/  STL [R1+0x38], R7 ;  /* 0x0000380701007387 */ /* 0x0003e20000100800 */
[----:B------:R-:W-:Y:S01]  /*104e0*/  @!P0 FMUL R80, R80, 0.5 ;  /* 0x3f00000050508820 */ /* 0x000fe20000400000 */
[----:B------:R-:W3:Y:S01]  /*104f0*/  MUFU.EX2 R6, R77 ;  /* 0x0000004d00067308 */ /* 0x000ee20000000800 */
[----:B--2---:R-:W-:Y:S01]  /*10500*/  @!P5 FMUL R4, R4, R4 ;  /* 0x000000040404d220 */ /* 0x004fe20000400000 */
[----:B------:R-:W-:Y:S02]  /*10510*/  FSETP.GEU.AND P5, PT, R82, -126, PT ;  /* 0xc2fc00005200780b */ /* 0x000fe40003fae000 */
[----:B------:R-:W-:Y:S02]  /*10520*/  F2FP.F16.F32.PACK_AB R71, R93, R92 ;  /* 0x0000005c5d47723e */ /* 0x000fe400000000ff */
[----:B------:R1:W-:Y:S01]  /*10530*/  STL [R1+0x3c], R4 ;  /* 0x00003c0401007387 */ /* 0x0003e20000100800 */
[----:B------:R-:W-:Y:S01]  /*10540*/  @!P6 FMUL R81, R81, 0.5 ;  /* 0x3f0000005151e820 */ /* 0x000fe20000400000 */
[----:B------:R-:W2:Y:S01]  /*10550*/  MUFU.EX2 R11, R78 ;  /* 0x0000004e000b7308 */ /* 0x000ea20000000800 */
[----:B-----5:R-:W-:Y:S01]  /*10560*/  @!P4 FMUL R9, R9, R9 ;  /* 0x000000090909c220 */ /* 0x020fe20000400000 */
[----:B------:R-:W-:-:S02]  /*10570*/  FSETP.GEU.AND P4, PT, R83, -126, PT ;  /* 0xc2fc00005300780b */ /* 0x000fc40003f8e000 */
[----:B------:R-:W-:Y:S02]  /*10580*/  F2FP.F16.F32.PACK_AB R72, R95, R94 ;  /* 0x0000005e5f48723e */ /* 0x000fe400000000ff */
[----:B------:R1:W-:Y:S01]  /*10590*/  STL [R1+0x40], R9 ;  /* 0x0000400901007387 */ /* 0x0003e20000100800 */
[----:B------:R-:W-:Y:S01]  /*105a0*/  @!P5 FMUL R82, R82, 0.5 ;  /* 0x3f0000005252d820 */ /* 0x000fe20000400000 */
[----:B------:R-:W5:Y:S01]  /*105b0*/  MUFU.EX2 R8, R79 ;  /* 0x0000004f00087308 */ /* 0x000f620000000800 */
[----:B---3--:R-:W-:Y:S01]  /*105c0*/  @!P3 FMUL R6, R6, R6 ;  /* 0x000000060606b220 */ /* 0x008fe20000400000 */
[----:B------:R-:W-:Y:S02]  /*105d0*/  FSETP.GEU.AND P3, PT, R84, -126, PT ;  /* 0xc2fc00005400780b */ /* 0x000fe40003f6e000 */
[----:B------:R-:W-:Y:S02]  /*105e0*/  F2FP.F16.F32.PACK_AB R73, R97, R96 ;  /* 0x000000606149723e */ /* 0x000fe400000000ff */
[----:B------:R1:W-:Y:S01]  /*105f0*/  STL [R1+0x44], R6 ;  /* 0x0000440601007387 */ /* 0x0003e20000100800 */
[----:B------:R-:W-:Y:S01]  /*10600*/  @!P4 FMUL R83, R83, 0.5 ;  /* 0x3f0000005353c820 */ /* 0x000fe20000400000 */
[----:B------:R-:W3:Y:S01]  /*10610*/  MUFU.EX2 R157, R80 ;  /* 0x00000050009d7308 */ /* 0x000ee20000000800 */
[----:B--2---:R-:W-:Y:S01]  /*10620*/  @!P2 FMUL R11, R11, R11 ;  /* 0x0000000b0b0ba220 */ /* 0x004fe20000400000 */
[----:B------:R-:W-:-:S02]  /*10630*/  FSETP.GEU.AND P2, PT, R85, -126, PT ;  /* 0xc2fc00005500780b */ /* 0x000fc40003f4e000 */
[----:B------:R-:W-:Y:S02]  /*10640*/  F2FP.F16.F32.PACK_AB R74, R99, R98 ;  /* 0x00000062634a723e */ /* 0x000fe400000000ff */
[----:B------:R1:W-:Y:S01]  /*10650*/  STL [R1+0x48], R11 ;  /* 0x0000480b01007387 */ /* 0x0003e20000100800 */
[----:B------:R-:W-:Y:S01]  /*10660*/  @!P3 FMUL R84, R84, 0.5 ;  /* 0x3f0000005454b820 */ /* 0x000fe20000400000 */
[----:B------:R-:W2:Y:S01]  /*10670*/  MUFU.EX2 R10, R81 ;  /* 0x00000051000a7308 */ /* 0x000ea20000000800 */
[----:B-----5:R-:W-:Y:S01]  /*10680*/  @!P1 FMUL R8, R8, R8 ;  /* 0x0000000808089220 */ /* 0x020fe20000400000 */
[----:B------:R-:W-:Y:S02]  /*10690*/  FSETP.GEU.AND P1, PT, R86, -126, PT ;  /* 0xc2fc00005600780b */ /* 0x000fe40003f2e000 */
[----:B------:R-:W-:Y:S02]  /*106a0*/  F2FP.F16.F32.PACK_AB R75, R101, R100 ;  /* 0x00000064654b723e */ /* 0x000fe400000000ff */
[----:B------:R1:W-:Y:S01]  /*106b0*/  STL [R1+0x4c], R8 ;  /* 0x00004c0801007387 */ /* 0x0003e20000100800 */
[----:B------:R-:W-:Y:S01]  /*106c0*/  @!P2 FMUL R85, R85, 0.5 ;  /* 0x3f0000005555a820 */ /* 0x000fe20000400000 */
[----:B------:R-:W5:Y:S01]  /*106d0*/  MUFU.EX2 R20, R82 ;  /* 0x0000005200147308 */ /* 0x000f620000000800 */
[----:B---3--:R-:W-:Y:S01]  /*106e0*/  @!P0 FMUL R157, R157, R157 ;  /* 0x0000009d9d9d8220 */ /* 0x008fe20000400000 */
[----:B------:R-:W-:-:S02]  /*106f0*/  FSETP.GEU.AND P0, PT, R87, -126, PT ;  /* 0xc2fc00005700780b */ /* 0x000fc40003f0e000 */
[----:B------:R-:W-:Y:S02]  /*10700*/  F2FP.F16.F32.PACK_AB R76, R103, R102 ;  /* 0x00000066674c723e */ /* 0x000fe400000000ff */
[----:B------:R1:W-:Y:S01]  /*10710*/  STL [R1+0x50], R157 ;  /* 0x0000509d01007387 */ /* 0x0003e20000100800 */
[----:B------:R-:W-:Y:S01]  /*10720*/  @!P1 FMUL R86, R86, 0.5 ;  /* 0x3f00000056569820 */ /* 0x000fe20000400000 */
[----:B------:R-:W3:Y:S01]  /*10730*/  MUFU.EX2 R21, R83 ;  /* 0x0000005300157308 */ /* 0x000ee20000000800 */
[----:B--2---:R-:W-:Y:S01]  /*10740*/  @!P6 FMUL R10, R10, R10 ;  /* 0x0000000a0a0ae220 */ /* 0x004fe20000400000 */
[----:B------:R-:W-:Y:S02]  /*10750*/  LOP3.LUT P6, RZ, R3, 0x3, R2, 0x48, !PT ;  /* 0x0000000303ff7812 */ /* 0x000fe400078c4802 */
[----:B------:R-:W-:Y:S02]  /*10760*/  F2FP.F16.F32.PACK_AB R77, R105, R104 ;  /* 0x00000068694d723e */ /* 0x000fe400000000ff */
[----:B------:R1:W-:Y:S01]  /*10770*/  STL [R1+0x54], R10 ;  /* 0x0000540a01007387 */ /* 0x0003e20000100800 */
[----:B------:R-:W-:Y:S01]  /*10780*/  @!P0 FMUL R87, R87, 0.5 ;  /* 0x3f00000057578820 */ /* 0x000fe20000400000 */
[----:B------:R-:W2:Y:S01]  /*10790*/  MUFU.EX2 R14, R84 ;  /* 0x00000054000e7308 */ /* 0x000ea20000000800 */
[----:B-----5:R-:W-:Y:S01]  /*107a0*/  @!P5 FMUL R20, R20, R20 ;  /* 0x000000141414d220 */ /* 0x020fe20000400000 */
[----:B------:R-:W-:-:S02]  /*107b0*/  F2FP.F16.F32.PACK_AB R78, R107, R106 ;  /* 0x0000006a6b4e723e */ /* 0x000fc400000000ff */
[----:B------:R-:W-:Y:S02]  /*107c0*/  F2FP.F16.F32.PACK_AB R79, R109, R108 ;  /* 0x0000006c6d4f723e */ /* 0x000fe400000000ff */
[----:B------:R1:W-:Y:S01]  /*107d0*/  STL [R1+0x58], R20 ;  /* 0x0000581401007387 */ /* 0x0003e20000100800 */
[----:B------:R-:W-:Y:S01]  /*107e0*/  F2FP.F16.F32.PACK_AB R80, R111, R110 ;  /* 0x0000006e6f50723e */ /* 0x000fe200000000ff */
[----:B------:R-:W5:Y:S01]  /*107f0*/  MUFU.EX2 R15, R85 ;  /* 0x00000055000f7308 */ /* 0x000f620000000800 */
[----:B---3--:R-:W-:Y:S01]  /*10800*/  @!P4 FMUL R21, R21, R21 ;  /* 0x000000151515c220 */ /* 0x008fe20000400000 */
[----:B------:R-:W-:Y:S02]  /*10810*/  F2FP.F16.F32.PACK_AB R81, R113, R112 ;  /* 0x000000707151723e */ /* 0x000fe400000000ff */
[----:B------:R-:W-:Y:S02]  /*10820*/  F2FP.F16.F32.PACK_AB R82, R115, R114 ;  /* 0x000000727352723e */ /* 0x000fe400000000ff */
[----:B------:R1:W-:Y:S01]  /*10830*/  STL [R1+0x5c], R21 ;  /* 0x00005c1501007387 */ /* 0x0003e20000100800 */
[----:B------:R-:W-:Y:S01]  /*10840*/  F2FP.F16.F32.PACK_AB R83, R117, R116 ;  /* 0x000000747553723e */ /* 0x000fe200000000ff */
[----:B------:R-:W3:Y:S01]  /*10850*/  MUFU.EX2 R12, R86 ;  /* 0x00000056000c7308 */ /* 0x000ee20000000800 */
[----:B--2---:R-:W-:Y:S01]  /*10860*/  @!P3 FMUL R14, R14, R14 ;  /* 0x0000000e0e0eb220 */ /* 0x004fe20000400000 */
[----:B------:R-:W-:-:S02]  /*10870*/  F2FP.F16.F32.PACK_AB R84, R119, R118 ;  /* 0x000000767754723e */ /* 0x000fc400000000ff */
[----:B----4-:R-:W-:Y:S02]  /*10880*/  F2FP.F16.F32.PACK_AB R46, R46, R5 ;  /* 0x000000052e2e723e */ /* 0x010fe400000000ff */
[----:B------:R1:W-:Y:S01]  /*10890*/  STL [R1+0x68], R14 ;  /* 0x0000680e01007387 */ /* 0x0003e20000100800 */
[----:B------:R-:W-:Y:S01]  /*108a0*/  F2FP.F16.F32.PACK_AB R47, R4, R7 ;  /* 0x00000007042f723e */ /* 0x000fe200000000ff */
[----:B------:R-:W2:Y:S01]  /*108b0*/  MUFU.EX2 R13, R87 ;  /* 0x00000057000d7308 */ /* 0x000ea20000000800 */
[----:B-----5:R-:W-:Y:S01]  /*108c0*/  @!P2 FMUL R15, R15, R15 ;  /* 0x0000000f0f0fa220 */ /* 0x020fe20000400000 */
[----:B------:R-:W-:Y:S02]  /*108d0*/  F2FP.F16.F32.PACK_AB R85, R121, R120 ;  /* 0x000000787955723e */ /* 0x000fe400000000ff */
[----:B------:R-:W-:Y:S02]  /*108e0*/  F2FP.F16.F32.PACK_AB R48, R6, R9 ;  /* 0x000000090630723e */ /* 0x000fe400000000ff */
[----:B------:R1:W-:Y:S01]  /*108f0*/  STL [R1+0x6c], R15 ;  /* 0x00006c0f01007387 */ /* 0x0003e20000100800 */
[----:B------:R-:W-:Y:S01]  /*10900*/  F2FP.F16.F32.PACK_AB R49, R8, R11 ;  /* 0x0000000b0831723e */ /* 0x000fe200000000ff */
[----:B---3--:R-:W-:Y:S01]  /*10910*/  @!P1 FMUL R12, R12, R12 ;  /* 0x0000000c0c0c9220 */ /* 0x008fe20000400000 */
[----:B------:R-:W-:-:S02]  /*10920*/  F2FP.F16.F32.PACK_AB R86, R123, R122 ;  /* 0x0000007a7b56723e */ /* 0x000fc400000000ff */
[----:B------:R-:W-:Y:S02]  /*10930*/  F2FP.F16.F32.PACK_AB R50, R10, R157 ;  /* 0x0000009d0a32723e */ /* 0x000fe400000000ff */
[----:B------:R1:W-:Y:S01]  /*10940*/  STL [R1+0x60], R12 ;  /* 0x0000600c01007387 */ /* 0x0003e20000100800 */
[----:B------:R-:W-:Y:S01]  /*10950*/  F2FP.F16.F32.PACK_AB R51, R21, R20 ;  /* 0x000000141533723e */ /* 0x000fe200000000ff */
[----:B--2---:R-:W-:Y:S01]  /*10960*/  @!P0 FMUL R13, R13, R13 ;  /* 0x0000000d0d0d8220 */ /* 0x004fe20000400000 */
[----:B------:R-:W-:Y:S02]  /*10970*/  F2FP.F16.F32.PACK_AB R87, R151, R150 ;  /* 0x000000969757723e */ /* 0x000fe400000000ff */
[----:B------:R-:W-:Y:S02]  /*10980*/  F2FP.F16.F32.PACK_AB R52, R15, R14 ;  /* 0x0000000e0f34723e */ /* 0x000fe400000000ff */
[----:B------:R1:W-:Y:S01]  /*10990*/  STL [R1+0x64], R13 ;  /* 0x0000640d01007387 */ /* 0x0003e20000100800 */
[----:B------:R-:W-:Y:S01]  /*109a0*/  F2FP.F16.F32.PACK_AB R53, R13, R12 ;  /* 0x0000000c0d35723e */ /* 0x000fe200000000ff */
[----:B------:R-:W-:Y:S06]  /*109b0*/  @!P6 BRA `(.L_x_248) ;  /* 0x000000000040e947 */ /* 0x000fec0003800000 */
[----:B------:R-:W-:Y:S01]  /*109c0*/  MOV R2, 0x8 ;  /* 0x0000000800027802 */ /* 0x000fe20000000f00 */
[----:B------:R-:W2:Y:S01]  /*109d0*/  LDCU.64 UR6, c[0x4][0xb0] ;  /* 0x01001600ff0677ac */ /* 0x000ea20008000a00 */
[----:B-1----:R-:W-:Y:S02]  /*109e0*/  HFMA2 R12, -RZ, RZ, 0, 5.9604644775390625e-08 ;  /* 0x00000001ff0c7431 */ /* 0x002fe400000001ff */
[----:B------:R-:W-:Y:S01]  /*109f0*/  IMAD.MOV.U32 R8, RZ, RZ, 0x1be ;  /* 0x000001beff087424 */ /* 0x000fe200078e00ff */
[----:B------:R-:W1:Y:S01]  /*10a00*/  LDCU.64 UR4, c[0x4][0xb8] ;  /* 0x01001700ff0477ac */ /* 0x000e620008000a00 */
[----:B------:R-:W3:Y:S01]  /*10a10*/  LDC.64 R2, c[0x4][R2] ;  /* 0x0100000002027b82 */ /* 0x000ee20000000a00 */
[----:B------:R-:W-:Y:S01]  /*10a20*/  IMAD.MOV.U32 R13, RZ, RZ, RZ ;  /* 0x000000ffff0d7224 */ /* 0x000fe200078e00ff */
[----:B------:R-:W4:Y:S01]  /*10a30*/  LDCU.64 UR8, c[0x4][0x20] ;  /* 0x01000400ff0877ac */ /* 0x000f220008000a00 */
[----:B--2---:R-:W-:Y:S01]  /*10a40*/  IMAD.U32 R4, RZ, RZ, UR6 ;  /* 0x00000006ff047e24 */ /* 0x004fe2000f8e00ff */
[----:B------:R-:W-:Y:S01]  /*10a50*/  MOV R5, UR7 ;  /* 0x0000000700057c02 */ /* 0x000fe20008000f00 */
[----:B-1----:R-:W-:Y:S01]  /*10a60*/  IMAD.U32 R6, RZ, RZ, UR4 ;  /* 0x00000004ff067e24 */ /* 0x002fe2000f8e00ff */
[----:B------:R-:W-:Y:S01]  /*10a70*/  MOV R7, UR5 ;  /* 0x0000000500077c02 */ /* 0x000fe20008000f00 */
[----:B----4-:R-:W-:Y:S01]  /*10a80*/  IMAD.U32 R10, RZ, RZ, UR8 ;  /* 0x00000008ff0a7e24 */ /* 0x010fe2000f8e00ff */
[----:B------:R-:W-:-:S02]  /*10a90*/  MOV R11, UR9 ;  /* 0x00000009000b7c02 */ /* 0x000fc40008000f00 */
[----:B------:R-:W-:-:S07]  /*10aa0*/  LEPC R20, `(.L_x_248) ;  /* 0x000000001014794e */ /* 0x000fce0000000000 */
[----:B---3--:R-:W-:Y:S05]  /*10ab0*/  CALL.ABS.NOINC R2 ;  /* 0x0000000002007343 */ /* 0x008fea0003c00000 */
.L_x_248:
[C---:B------:R-:W-:Y:S01]  /*10ac0*/  FSETP.NEU.AND P0, PT, R17.reuse, -INF , PT ;  /* 0xff8000001100780b */ /* 0x040fe20003f0d000 */
[----:B------:R-:W2:Y:S01]  /*10ad0*/  S2R R2, SR_TID.X ;  /* 0x0000000000027919 */ /* 0x000ea20000002100 */
[----:B------:R-:W-:Y:S05]  /*10ae0*/  WARPSYNC.ALL ;  /* 0x0000000000007948 */ /* 0x000fea0003800000 */
[----:B------:R-:W-:Y:S01]  /*10af0*/  FSEL R0, R17, RZ, P0 ;  /* 0x000000ff11007208 */ /* 0x000fe20000000000 */
[----:B------:R-:W-:Y:S01]  /*10b00*/  UIADD3 UR4, UPT, UPT, UR40, 0x20, URZ ;  /* 0x0000002028047890 */ /* 0x000fe2000fffe0ff */
[----:B------:R3:W-:Y:S03]  /*10b10*/  STTM.x32 tmem[UR40], R56 ;  /* 0x00000038000079ed */ /* 0x0007e600082c0028 */
[----:B------:R-:W-:Y:S01]  /*10b20*/  FMUL R0, R0, -UR37 ;  /* 0x8000002500007c20 */ /* 0x000fe20008400000 */
[----:B------:R-:W-:-:S03]  /*10b30*/  USHF.R.U32.HI UR4, URZ, 0x15, UR4 ;  /* 0x00000015ff047899 */ /* 0x000fc60008011604 */
[--C-:B------:R-:W-:Y:S02]  /*10b40*/  FFMA2 R88, R88.F32x2.HI_LO, UR37.F32, R0.reuse.F32 ;  /* 0x0000002558587c49 */ /* 0x100fe40009200000 */
[----:B------:R-:W-:Y:S01]  /*10b50*/  FFMA2 R90, R90.F32x2.HI_LO, UR37.F32, R0.F32 ;  /* 0x000000255a5a7c49 */ /* 0x000fe20009200000 */
[----:B------:R-:W-:Y:S02]  /*10b60*/  MOV R3, UR4 ;  /* 0x0000000400037c02 */ /* 0x000fe40008000f00 */
[----:B------:R-:W-:Y:S02]  /*10b70*/  FSETP.GEU.AND P4, PT, R88, -126, PT ;  /* 0xc2fc00005800780b */ /* 0x000fe40003f8e000 */
[----:B------:R-:W-:Y:S02]  /*10b80*/  FSETP.GEU.AND P3, PT, R89, -126, PT ;  /* 0xc2fc00005900780b */ /* 0x000fe40003f6e000 */
[----:B------:R-:W-:Y:S02]  /*10b90*/  FSETP.GEU.AND P2, PT, R90, -126, PT ;  /* 0xc2fc00005a00780b */ /* 0x000fe40003f4e000 */
[----:B------:R-:W-:-:S07]  /*10ba0*/  FSETP.GEU.AND P1, PT, R91, -126, PT ;  /* 0xc2fc00005b00780b */ /* 0x000fce0003f2e000 */
[----:B------:R-:W-:Y:S02]  /*10bb0*/  @!P4 FMUL R88, R88, 0.5 ;  /* 0x3f0000005858c820 */ /* 0x000fe40000400000 */
[----:B------:R-:W-:Y:S02]  /*10bc0*/  @!P3 FMUL R89, R89, 0.5 ;  /* 0x3f0000005959b820 */ /* 0x000fe40000400000 */
[----:B------:R-:W-:Y:S02]  /*10bd0*/  @!P2 FMUL R90, R90, 0.5 ;  /* 0x3f0000005a5aa820 */ /* 0x000fe40000400000 */
[----:B------:R-:W-:Y:S01]  /*10be0*/  @!P1 FMUL R91, R91, 0.5 ;  /* 0x3f0000005b5b9820 */ /* 0x000fe20000400000 */
[----:B---3--:R-:W3:Y:S01]  /*10bf0*/  MUFU.EX2 R58, R88 ;  /* 0x00000058003a7308 */ /* 0x008ee20000000800 */
[----:B--2---:R-:W-:-:S04]  /*10c00*/  SHF.R.U32.HI R60, RZ, 0x5, R2 ;  /* 0x00000005ff3c7819 */ /* 0x004fc80000011602 */
[----:B------:R-:W-:-:S03]  /*10c10*/  LOP3.LUT P0, RZ, R3, 0x3, R60, 0x48, !PT ;  /* 0x0000000303ff7812 */ /* 0x000fc6000780483c */
[----:B------:R-:W2:Y:S08]  /*10c20*/  MUFU.EX2 R59, R89 ;  /* 0x00000059003b7308 */ /* 0x000eb00000000800 */
[----:B------:R-:W4:Y:S01]  /*10c30*/  MUFU.EX2 R56, R90 ;  /* 0x0000005a00387308 */ /* 0x000f220000000800 */
[----:B---3--:R-:W-:-:S07]  /*10c40*/  @!P4 FMUL R58, R58, R58 ;  /* 0x0000003a3a3ac220 */ /* 0x008fce0000400000 */
[----:B------:R-:W3:Y:S01]  /*10c50*/  MUFU.EX2 R57, R91 ;  /* 0x0000005b00397308 */ /* 0x000ee20000000800 */
[----:B--2---:R-:W-:-:S05]  /*10c60*/  @!P3 FMUL R59, R59, R59 ;  /* 0x0000003b3b3bb220 */ /* 0x004fca0000400000 */
[----:B------:R-:W-:Y:S01]  /*10c70*/  F2FP.F16.F32.PACK_AB R54, R59, R58 ;  /* 0x0000003a3b36723e */ /* 0x000fe200000000ff */
[----:B----4-:R-:W-:Y:S01]  /*10c80*/  @!P2 FMUL R56, R56, R56 ;  /* 0x000000383838a220 */ /* 0x010fe20000400000 */
[----:B---3--:R-:W-:-:S05]  /*10c90*/  @!P1 FMUL R57, R57, R57 ;  /* 0x0000003939399220 */ /* 0x008fca0000400000 */
[----:B------:R-:W-:Y:S01]  /*10ca0*/  F2FP.F16.F32.PACK_AB R55, R57, R56 ;  /* 0x000000383937723e */ /* 0x000fe200000000ff */
[----:B------:R-:W-:Y:S06]  /*10cb0*/  @!P0 BRA `(.L_x_249) ;  /* 0x0000000000408947 */ /* 0x000fec0003800000 */
[----:B-1----:R-:W-:Y:S01]  /*10cc0*/  MOV R14, 0x8 ;  /* 0x00000008000e7802 */ /* 0x002fe20000000f00 */
[----:B------:R-:W1:Y:S01]  /*10cd0*/  LDCU.64 UR8, c[0x4][0xb0] ;  /* 0x01001600ff0877ac */ /* 0x000e620008000a00 */
[----:B------:R-:W-:Y:S02]  /*10ce0*/  HFMA2 R12, -RZ, RZ, 0, 5.9604644775390625e-08 ;  /* 0x00000001ff0c7431 */ /* 0x000fe400000001ff */
[----:B------:R-:W-:Y:S01]  /*10cf0*/  IMAD.MOV.U32 R8, RZ, RZ, 0x1be ;  /* 0x000001beff087424 */ /* 0x000fe200078e00ff */
[----:B------:R-:W2:Y:S01]  /*10d00*/  LDCU.64 UR6, c[0x4][0xb8] ;  /* 0x01001700ff0677ac */ /* 0x000ea20008000a00 */
[----:B------:R-:W3:Y:S01]  /*10d10*/  LDC.64 R14, c[0x4][R14] ;  /* 0x010000000e0e7b82 */ /* 0x000ee20000000a00 */
[----:B------:R-:W-:Y:S01]  /*10d20*/  IMAD.MOV.U32 R13, RZ, RZ, RZ ;  /* 0x000000ffff0d7224 */ /* 0x000fe200078e00ff */
[----:B------:R-:W4:Y:S01]  /*10d30*/  LDCU.64 UR4, c[0x4][0x20] ;  /* 0x01000400ff0477ac */ /* 0x000f220008000a00 */
[----:B-1----:R-:W-:Y:S01]  /*10d40*/  IMAD.U32 R4, RZ, RZ, UR8 ;  /* 0x00000008ff047e24 */ /* 0x002fe2000f8e00ff */
[----:B------:R-:W-:Y:S01]  /*10d50*/  MOV R5, UR9 ;  /* 0x0000000900057c02 */ /* 0x000fe20008000f00 */
[----:B--2---:R-:W-:Y:S01]  /*10d60*/  IMAD.U32 R6, RZ, RZ, UR6 ;  /* 0x00000006ff067e24 */ /* 0x004fe2000f8e00ff */
[----:B------:R-:W-:Y:S01]  /*10d70*/  MOV R7, UR7 ;  /* 0x0000000700077c02 */ /* 0x000fe20008000f00 */
[----:B----4-:R-:W-:Y:S01]  /*10d80*/  IMAD.U32 R10, RZ, RZ, UR4 ;  /* 0x00000004ff0a7e24 */ /* 0x010fe2000f8e00ff */
[----:B------:R-:W-:-:S02]  /*10d90*/  MOV R11, UR5 ;  /* 0x00000005000b7c02 */ /* 0x000fc40008000f00 */
[----:B------:R-:W-:-:S07]  /*10da0*/  LEPC R20, `(.L_x_249) ;  /* 0x000000001014794e */ /* 0x000fce0000000000 */
[----:B---3--:R-:W-:Y:S05]  /*10db0*/  CALL.ABS.NOINC R14 ;  /* 0x000000000e007343 */ /* 0x008fea0003c00000 */
.L_x_249:
[----:B------:R-:W-:Y:S01]  /*10dc0*/  MOV R0, UR47 ;  /* 0x0000002f00007c02 */ /* 0x000fe20008000f00 */
[----:B------:R-:W-:Y:S05]  /*10dd0*/  WARPSYNC.ALL ;  /* 0x0000000000007948 */ /* 0x000fea0003800000 */
[----:B------:R-:W-:Y:S01]  /*10de0*/  ISETP.GT.U32.AND P1, PT, R0, 0x1, PT ;  /* 0x000000010000780c */ /* 0x000fe20003f24070 */
[----:B------:R2:W-:Y:S01]  /*10df0*/  STTM.x32 tmem[UR40+0x20], R24 ;  /* 0x00002018000079ed */ /* 0x0005e200082c0028 */
[----:B------:R-:W3:Y:S11]  /*10e00*/  FENCE.VIEW.ASYNC.T ;  /* 0x00000000000073c6 */ /* 0x000ef60000000200 */
[----:B------:R-:W-:Y:S05]  /*10e10*/  @P1 BRA `(.L_x_250) ;  /* 0x0000000000081947 */ /* 0x000fea0003800000 */
[----:B------:R-:W-:Y:S05]  /*10e20*/  BPT.TRAP 0x1 ;  /* 0x000000040000795c */ /* 0x000fea0000300000 */
[----:B------:R-:W-:Y:S05]  /*10e30*/  BPT.TRAP 0x1 ;  /* 0x000000040000795c */ /* 0x000fea0000300000 */
.L_x_250:
[----:B------:R-:W4:Y:S01]  /*10e40*/  S2UR UR4, SR_CgaCtaId ;  /* 0x00000000000479c3 */ /* 0x000f220000008800 */
[----:B------:R-:W-:Y:S01]  /*10e50*/  UISETP.NE.AND UP0, UPT, UR56, URZ, UPT ;  /* 0x000000ff3800728c */ /* 0x000fe2000bf05270 */
[----:B------:R-:W-:Y:S02]  /*10e60*/  UMOV UR5, 0x400 ;  /* 0x0000040000057882 */ /* 0x000fe40000000000 */
[----:B----4-:R-:W-:-:S04]  /*10e70*/  ULEA UR4, UR4, UR5, 0x18 ;  /* 0x0000000504047291 */ /* 0x010fc8000f8ec0ff */
[----:B------:R-:W-:-:S04]  /*10e80*/  UIADD3 UR5, UPT, UPT, UR4, 0x1c068, URZ ;  /* 0x0001c06804057890 */ /* 0x000fc8000fffe0ff */
[----:B------:R-:W-:-:S04]  /*10e90*/  @UP0 UIADD3 UR5, UPT, UPT, UR4, 0x1c058, URZ ;  /* 0x0001c05804050890 */ /* 0x000fc8000fffe0ff */
[----:B------:R-:W-:-:S09]  /*10ea0*/  UPRMT UR5, UR43, 0x654, UR5 ;  /* 0x000006542b057896 */ /* 0x000fd20008000005 */
[----:B---3--:R-:W-:Y:S01]  /*10eb0*/  SYNCS.ARRIVE.TRANS64.RED.A1T0 RZ, [UR5], RZ ;  /* 0x000000ffffff79a7 */ /* 0x008fe20008100405 */
[----:B------:R-:W-:-:S04]  /*10ec0*/  USEL UR5, UR51, UR54, UP0 ;  /* 0x0000003633057287 */ /* 0x000fc80008000000 */
[----:B------:R-:W-:-:S04]  /*10ed0*/  ULOP3.LUT UR5, UR5, 0x1, URZ, 0x3c, !UPT ;  /* 0x0000000105057892 */ /* 0x000fc8000f8e3cff */
[----:B------:R-:W-:Y:S02]  /*10ee0*/  USEL UR51, UR5, UR51, UP0 ;  /* 0x0000003305337287 */ /* 0x000fe40008000000 */
[----:B------:R-:W-:Y:S02]  /*10ef0*/  USEL UR54, UR54, UR5, UP0 ;  /* 0x0000000536367287 */ /* 0x000fe40008000000 */
[----:B------:R-:W-:-:S09]  /*10f00*/  UISETP.NE.AND UP0, UPT, UR48, URZ, UPT ;  /* 0x000000ff3000728c */ /* 0x000fd2000bf05270 */
[----:B------:R-:W-:Y:S05]  /*10f10*/  BRA.U UP0, `(.L_x_251) ;  /* 0x0000000100047547 */ /* 0x000fea000b800000 */
[----:B------:R-:W-:Y:S05]  /*10f20*/  BPT.TRAP 0x1 ;  /* 0x000000040000795c */ /* 0x000fea0000300000 */
.L_x_251:
[----:B------:R-:W-:Y:S01]  /*10f30*/  UISETP.NE.AND UP0, UPT, UR56, URZ, UPT ;  /* 0x000000ff3800728c */ /* 0x000fe2000bf05270 */
[----:B------:R-:W-:Y:S01]  /*10f40*/  MOV R0, UR39 ;  /* 0x0000002700007c02 */ /* 0x000fe20008000f00 */
[----:B------:R-:W-:Y:S01]  /*10f50*/  UIADD3 UR6, UPT, UPT, UR4, 0x1c078, URZ ;  /* 0x0001c07804067890 */ /* 0x000fe2000fffe0ff */
[----:B------:R-:W-:Y:S01]  /*10f60*/  FADD2 R22, R22.F32x2.HI_LO, RZ.F32 ;  /* 0x000000ff1616724b */ /* 0x000fe20000200000 */
[----:B------:R-:W-:Y:S01]  /*10f70*/  FSETP.NEU.AND P0, PT, R17, -INF , PT ;  /* 0xff8000001100780b */ /* 0x000fe20003f0d000 */
[----:B------:R-:W-:Y:S01]  /*10f80*/  FADD2 R124, R124.F32x2.HI_LO, RZ.F32 ;  /* 0x000000ff7c7c724b */ /* 0x000fe20000200000 */
[----:B------:R-:W-:Y:S01]  /*10f90*/  SHF.L.U32 R0, R0, 0x1f, RZ ;  /* 0x0000001f00007819 */ /* 0x000fe200000006ff */
[----:B------:R-:W-:Y:S01]  /*10fa0*/  FADD2 R22, R22.F32x2.HI_LO, R130.F32x2.HI_LO ;  /* 0x000000821616724b */ /* 0x000fe20000000000 */
[----:B------:R-:W-:Y:S01]  /*10fb0*/  FSEL R3, R17, RZ, P0 ;  /* 0x000000ff11037208 */ /* 0x000fe20000000000 */
[----:B------:R-:W-:Y:S02]  /*10fc0*/  FADD2 R126, R126.F32x2.HI_LO, RZ.F32 ;  /* 0x000000ff7e7e724b */ /* 0x000fe40000200000 */
[----:B------:R-:W-:Y:S01]  /*10fd0*/  @!UP0 UIADD3 UR6, UPT, UPT, UR4, 0x1c088, URZ ;  /* 0x0001c08804068890 */ /* 0x000fe2000fffe0ff */
[----:B------:R-:W-:Y:S01]  /*10fe0*/  FADD2 R124, R124.F32x2.HI_LO, R132.F32x2.HI_LO ;  /* 0x000000847c7c724b */ /* 0x000fe20000000000 */
[----:B------:R-:W-:Y:S01]  /*10ff0*/  FSETP.NEU.AND P0, PT, R156, R3, PT ;  /* 0x000000039c00720b */ /* 0x000fe20003f0d000 */
[----:B------:R-:W-:-:S02]  /*11000*/  FADD2 R126, R126.F32x2.HI_LO, R134.F32x2.HI_LO ;  /* 0x000000867e7e724b */ /* 0x000fc40000000000 */
[----:B------:R-:W-:Y:S02]  /*11010*/  FADD2 R22, R22.F32x2.HI_LO, R138.F32x2.HI_LO ;  /* 0x0000008a1616724b */ /* 0x000fe40000000000 */
[----:B------:R-:W-:Y:S02]  /*11020*/  FADD2 R124, R124.F32x2.HI_LO, R140.F32x2.HI_LO ;  /* 0x0000008c7c7c724b */ /* 0x000fe40000000000 */
[----:B------:R-:W3:Y:S01]  /*11030*/  SYNCS.PHASECHK.TRANS64.TRYWAIT P2, [UR6], R0 ;  /* 0x00000000ff0075a7 */ /* 0x000ee20008041106 */
[----:B------:R-:W-:Y:S02]  /*11040*/  FADD2 R126, R126.F32x2.HI_LO, R142.F32x2.HI_LO ;  /* 0x0000008e7e7e724b */ /* 0x000fe40000000000 */
[----:B------:R-:W-:Y:S02]  /*11050*/  FADD2 R22, R22.F32x2.HI_LO, R146.F32x2.HI_LO ;  /* 0x000000921616724b */ /* 0x000fe40000000000 */
[----:B------:R-:W-:Y:S02]  /*11060*/  FADD2 R124, R124.F32x2.HI_LO, R148.F32x2.HI_LO ;  /* 0x000000947c7c724b */ /* 0x000fe40000000000 */
[----:B------:R-:W-:-:S02]  /*11070*/  FADD2 R126, R126.F32x2.HI_LO, R92.F32x2.HI_LO ;  /* 0x0000005c7e7e724b */ /* 0x000fc40000000000 */
[----:B------:R-:W-:Y:S02]  /*11080*/  FADD2 R22, R22.F32x2.HI_LO, R96.F32x2.HI_LO ;  /* 0x000000601616724b */ /* 0x000fe40000000000 */
[----:B------:R-:W-:Y:S02]  /*11090*/  FADD2 R124, R124.F32x2.HI_LO, R98.F32x2.HI_LO ;  /* 0x000000627c7c724b */ /* 0x000fe40000000000 */
[----:B------:R-:W-:Y:S02]  /*110a0*/  FADD2 R126, R126.F32x2.HI_LO, R100.F32x2.HI_LO ;  /* 0x000000647e7e724b */ /* 0x000fe40000000000 */
[----:B------:R-:W-:Y:S01]  /*110b0*/  FADD2 R22, R22.F32x2.HI_LO, R104.F32x2.HI_LO ;  /* 0x000000681616724b */ /* 0x000fe20000000000 */
[----:B---3--:R-:W-:Y:S06]  /*110c0*/  @!P2 BRA `(.L_x_252) ;  /* 0x000000b800b0a947 */ /* 0x008fec0003800000 */
.L_x_448:
[----:B------:R-:W-:Y:S01]  /*110d0*/  BSSY.RECONVERGENT B0, `(.L_x_253) ;  /* 0x000000a000007945 */ /* 0x000fe20003800200 */
[----:B---3--:R-:W-:-:S03]  /*110e0*/  MOV R5, 0x3f000000 ;  /* 0x3f00000000057802 */ /* 0x008fc60000000f00 */
[----:B------:R-:W-:Y:S05]  /*110f0*/  @!P0 BRA `(.L_x_254) ;  /* 0x00000000001c8947 */ /* 0x000fea0003800000 */
[----:B------:R-:W-:-:S04]  /*11100*/  FADD R0, -R3, R156 ;  /* 0x0000009c03007221 */ /* 0x000fc80000000100 */
[----:B------:R-:W-:-:S05]  /*11110*/  FMUL R0, R0, UR37 ;  /* 0x0000002500007c20 */ /* 0x000fca0008400000 */
[----:B------:R-:W-:-:S13]  /*11120*/  FSETP.GEU.AND P0, PT, R0, -126, PT ;  /* 0xc2fc00000000780b */ /* 0x000fda0003f0e000 */
[----:B------:R-:W-:-:S04]  /*11130*/  @!P0 FMUL R0, R0, 0.5 ;  /* 0x3f00000000008820 */ /* 0x000fc80000400000 */
[----:B------:R-:W3:Y:S02]  /*11140*/  MUFU.EX2 R5, R0 ;  /* 0x0000000000057308 */ /* 0x000ee40000000800 */
[----:B---3--:R-:W-:-:S04]  /*11150*/  @!P0 FMUL R5, R5, R5 ;  /* 0x0000000505058220 */ /* 0x008fc80000400000 */
[----:B------:R-:W-:Y:S02]  /*11160*/  FMUL R5, R5, 0.5 ;  /* 0x3f00000005057820 */ /* 0x000fe40000400000 */
.L_x_254:
[----:B------:R-:W-:Y:S05]  /*11170*/  BSYNC.RECONVERGENT B0 ;  /* 0x0000000000007941 */ /* 0x000fea0003800200 */
.L_x_253:
[----:B--2---:R-:W2:Y:S04]  /*11180*/  LDL.LU.64 R34, [R1+0x10] ;  /* 0x0000100001227983 */ /* 0x004ea80000300a00 */
[----:B------:R-:W3:Y:S04]  /*11190*/  LDL.LU.64 R32, [R1+0x18] ;  /* 0x0000180001207983 */ /* 0x000ee80000300a00 */
[----:B------:R-:W4:Y:S04]  /*111a0*/  LDL.LU.64 R30, [R1+0x28] ;  /* 0x00002800011e7983 */ /* 0x000f280000300a00 */
[----:B------:R-:W5:Y:S04]  /*111b0*/  LDL.LU.64 R28, [R1+0x30] ;  /* 0x00003000011c7983 */ /* 0x000f680000300a00 */
[----:B------:R-:W5:Y:S04]  /*111c0*/  LDL.LU.64 R26, [R1+0x38] ;  /* 0x00003800011a7983 */ /* 0x000f680000300a00 */
[----:B-1----:R-:W5:Y:S04]  /*111d0*/  LDL.LU.64 R14, [R1+0x20] ;  /* 0x00002000010e7983 */ /* 0x002f680000300a00 */
[----:B------:R-:W5:Y:S04]  /*111e0*/  LDL.LU.64 R24, [R1+0x48] ;  /* 0x0000480001187983 */ /* 0x000f680000300a00 */
[----:B------:R-:W5:Y:S04]  /*111f0*/  LDL.LU.64 R20, [R1+0x50] ;  /* 0x0000500001147983 */ /* 0x000f680000300a00 */
[----:B------:R-:W5:Y:S04]  /*11200*/  LDL.LU.64 R12, [R1+0x58] ;  /* 0x00005800010c7983 */ /* 0x000f680000300a00 */
[----:B------:R-:W5:Y:S04]  /*11210*/  LDL.LU.64 R8, [R1+0x40] ;  /* 0x0000400001087983 */ /* 0x000f680000300a00 */
[----:B------:R-:W5:Y:S04]  /*11220*/  LDL.LU.64 R10, [R1+0x60] ;  /* 0x00006000010a7983 */ /* 0x000f680000300a00 */
[----:B------:R-:W5:Y:S01]  /*11230*/  LDL.LU.64 R6, [R1+0x68] ;  /* 0x0000680001067983 */ /* 0x000f620000300a00 */
[----:B------:R-:W-:-:S04]  /*11240*/  FMUL R16, R5, R16 ;  /* 0x0000001005107220 */ /* 0x000fc80000400000 */
[----:B------:R-:W-:-:S04]  /*11250*/  FADD2 R18, R16.F32, R18.F32x2.HI_LO ;  /* 0x000000121012724b */ /* 0x000fc80000040000 */
[----:B------:R-:W-:-:S04]  /*11260*/  FADD2 R18, R18.F32x2.HI_LO, R128.F32x2.HI_LO ;  /* 0x000000801212724b */ /* 0x000fc80000000000 */
[----:B------:R-:W-:-:S04]  /*11270*/  FADD2 R18, R18.F32x2.HI_LO, R136.F32x2.HI_LO ;  /* 0x000000881212724b */ /* 0x000fc80000000000 */
[----:B------:R-:W-:-:S04]  /*11280*/  FADD2 R18, R18.F32x2.HI_LO, R144.F32x2.HI_LO ;  /* 0x000000901212724b */ /* 0x000fc80000000000 */
[----:B------:R-:W-:Y:S02]  /*11290*/  FADD2 R18, R18.F32x2.HI_LO, R94.F32x2.HI_LO ;  /* 0x0000005e1212724b */ /* 0x000fe40000000000 */
[----:B------:R-:W-:Y:S02]  /*112a0*/  FADD2 R124, R124.F32x2.HI_LO, R106.F32x2.HI_LO ;  /* 0x0000006a7c7c724b */ /* 0x000fe40000000000 */
[----:B------:R-:W-:Y:S02]  /*112b0*/  FADD2 R126, R126.F32x2.HI_LO, R108.F32x2.HI_LO ;  /* 0x0000006c7e7e724b */ /* 0x000fe40000000000 */
[----:B------:R-:W-:Y:S02]  /*112c0*/  FADD2 R18, R18.F32x2.HI_LO, R102.F32x2.HI_LO ;  /* 0x000000661212724b */ /* 0x000fe40000000000 */
[----:B------:R-:W-:Y:S02]  /*112d0*/  FADD2 R22, R22.F32x2.HI_LO, R112.F32x2.HI_LO ;  /* 0x000000701616724b */ /* 0x000fe40000000000 */
[----:B------:R-:W-:-:S02]  /*112e0*/  FADD2 R124, R124.F32x2.HI_LO, R114.F32x2.HI_LO ;  /* 0x000000727c7c724b */ /* 0x000fc40000000000 */
        /* <DEDUP_REMOVED lines=23> */
[----:B------:R-:W-:Y:S01]  /*11460*/  FADD2 R18, R18.F32x2.HI_LO, R186.F32x2.HI_LO ;  /* 0x000000ba1212724b */ /* 0x000fe20000000000 */
[----:B------:R-:W-:Y:S01]  /*11470*/  ULOP3.LUT UP0, URZ, UR38, UR41, URZ, 0xfc, !UPT ;  /* 0x0000002926ff7292 */ /* 0x000fe2000f80fcff */
[----:B--2---:R-:W-:-:S02]  /*11480*/  FADD2 R124, R124.F32x2.HI_LO, R34.F32x2.HI_LO ;  /* 0x000000227c7c724b */ /* 0x004fc40000000000 */
[----:B---3--:R-:W-:Y:S02]  /*11490*/  FADD2 R126, R126.F32x2.HI_LO, R32.F32x2.HI_LO ;  /* 0x000000207e7e724b */ /* 0x008fe40000000000 */
[----:B----4-:R-:W-:Y:S02]  /*114a0*/  FADD2 R22, R22.F32x2.HI_LO, R30.F32x2.HI_LO ;  /* 0x0000001e1616724b */ /* 0x010fe40000000000 */
[----:B-----5:R-:W-:Y:S02]  /*114b0*/  FADD2 R124, R124.F32x2.HI_LO, R28.F32x2.HI_LO ;  /* 0x0000001c7c7c724b */ /* 0x020fe40000000000 */
        /* <DEDUP_REMOVED lines=11> */
[----:B------:R-:W-:-:S04]  /*11570*/  FADD2 R18, R18.F32x2.HI_LO, R22.F32x2.HI_LO ;  /* 0x000000161212724b */ /* 0x000fc80000000000 */
[----:B------:R-:W-:-:S04]  /*11580*/  FADD2 R18, R18.F32x2.HI_LO, R124.F32x2.HI_LO ;  /* 0x0000007c1212724b */ /* 0x000fc80000000000 */
[----:B------:R-:W-:Y:S01]  /*11590*/  FADD R16, R18, R19 ;  /* 0x0000001312107221 */ /* 0x000fe20000000000 */
[----:B------:R-:W-:Y:S06]  /*115a0*/  BRA.U UP0, `(.L_x_255) ;  /* 0x0000000100907547 */ /* 0x000fec000b800000 */
[----:B------:R-:W-:Y:S05]  /*115b0*/  @P1 BRA `(.L_x_256) ;  /* 0x0000000000041947 */ /* 0x000fea0003800000 */
[----:B------:R-:W-:Y:S05]  /*115c0*/  BPT.TRAP 0x1 ;  /* 0x000000040000795c */ /* 0x000fea0000300000 */
.L_x_256:
[----:B------:R-:W-:Y:S01]  /*115d0*/  UISETP.NE.AND UP0, UPT, UR56, URZ, UPT ;  /* 0x000000ff3800728c */ /* 0x000fe2000bf05270 */
[----:B------:R-:W-:Y:S01]  /*115e0*/  IMAD.U32 R0, RZ, RZ, UR5 ;  /* 0x00000005ff007e24 */ /* 0x000fe2000f8e00ff */
[----:B------:R-:W-:Y:S01]  /*115f0*/  UIADD3 UR6, UPT, UPT, UR4, 0x1c060, URZ ;  /* 0x0001c06004067890 */ /* 0x000fe2000fffe0ff */
[----:B------:R-:W-:Y:S01]  /*11600*/  IMAD.U32 R2, R2, 0x10000, RZ ;  /* 0x0001000002027824 */ /* 0x000fe200078e00ff */
[----:B------:R-:W-:Y:S02]  /*11610*/  LOP3.LUT R60, R60, 0x3, RZ, 0xc0, !PT ;  /* 0x000000033c3c7812 */ /* 0x000fe400078ec0ff */
[----:B------:R-:W-:Y:S02]  /*11620*/  SHF.L.U32 R0, R0, 0x1f, RZ ;  /* 0x0000001f00007819 */ /* 0x000fe400000006ff */
[----:B------:R-:W-:-:S03]  /*11630*/  LOP3.LUT R2, R2, 0x600000, RZ, 0xc0, !PT ;  /* 0x0060000002027812 */ /* 0x000fc600078ec0ff */
[----:B------:R-:W-:Y:S01]  /*11640*/  @UP0 UIADD3 UR6, UPT, UPT, UR4, 0x1c050, URZ ;  /* 0x0001c05004060890 */ /* 0x000fe2000fffe0ff */
[----:B------:R-:W-:Y:S01]  /*11650*/  SHF.R.U32.HI R3, RZ, 0x15, R2 ;  /* 0x00000015ff037819 */ /* 0x000fe20000011602 */
[----:B------:R-:W-:-:S03]  /*11660*/  USEL UR4, URZ, 0x80, UP0 ;  /* 0x00000080ff047887 */ /* 0x000fc60008000000 */
[----:B------:R-:W-:-:S03]  /*11670*/  ISETP.NE.AND P0, PT, R60, R3, PT ;  /* 0x000000033c00720c */ /* 0x000fc60003f05270 */
[----:B------:R-:W-:Y:S01]  /*11680*/  LOP3.LUT R2, R2, UR4, RZ, 0xfc, !PT ;  /* 0x0000000402027c12 */ /* 0x000fe2000f8efcff */
[----:B------:R-:W1:Y:S02]  /*11690*/  SYNCS.PHASECHK.TRANS64.TRYWAIT P1, [UR6], R0 ;  /* 0x00000000ff0075a7 */ /* 0x000e640008021106 */
[----:B-1----:R-:W-:Y:S07]  /*116a0*/  @!P1 BRA `(.L_x_257) ;  /* 0x000000b400509947 */ /* 0x002fee0003800000 */
.L_x_450:
[----:B------:R-:W-:Y:S05]  /*116b0*/  @!P0 BRA `(.L_x_258) ;  /* 0x0000000000408947 */ /* 0x000fea0003800000 */
        /* <DEDUP_REMOVED lines=16> */
.L_x_258:
[----:B------:R-:W-:Y:S05]  /*117c0*/  WARPSYNC.ALL ;  /* 0x0000000000007948 */ /* 0x000fea0003800000 */
[----:B------:R-:W-:-:S13]  /*117d0*/  R2UR UR4, R2 ;  /* 0x00000000020472ca */ /* 0x000fda00000e0000 */
[----:B------:R2:W-:Y:S02]  /*117e0*/  STTM.x2 tmem[UR4], R16 ;  /* 0x00000010000079ed */ /* 0x0005e400080c0004 */
.L_x_255:
[----:B------:R-:W-:Y:S01]  /*117f0*/  UIADD3 UR4, UPT, UPT, UR38, 0x1, URZ ;  /* 0x0000000126047890 */ /* 0x000fe2000fffe0ff */
[----:B------:R-:W-:Y:S01]  /*11800*/  MOV R156, R17 ;  /* 0x00000011009c7202 */ /* 0x000fe20000000f00 */
[----:B------:R-:W-:Y:S02]  /*11810*/  UIADD3 UR49, UPT, UPT, UR41, -UR50, URZ ;  /* 0x8000003229317290 */ /* 0x000fe4000fffe0ff */
[----:B------:R-:W-:Y:S02]  /*11820*/  UISETP.GT.U32.AND UP0, UPT, UR4, 0x1, UPT ;  /* 0x000000010400788c */ /* 0x000fe4000bf04070 */
[----:B------:R-:W-:Y:S02]  /*11830*/  UIADD3 UR38, UPT, UPT, UR38, -0x1, URZ ;  /* 0xffffffff26267890 */ /* 0x000fe4000fffe0ff */
[----:B------:R-:W-:-:S05]  /*11840*/  USHF.L.U32 UR49, UR49, 0x7, URZ ;  /* 0x0000000731317899 */ /* 0x000fca00080006ff */
[----:B------:R-:W-:Y:S07]  /*11850*/  BRA.U UP0, `(.L_x_259) ;  /* 0xffffffb900a87547 */ /* 0x000fee000b83ffff */
.L_x_238:
[----:B------:R-:W-:Y:S01]  /*11860*/  UISETP.GE.AND UP0, UPT, UR41, 0x1, UPT ;  /* 0x000000012900788c */ /* 0x000fe2000bf06270 */
[----:B------:R-:W3:Y:S01]  /*11870*/  LDCU UR40, c[0x0][0x904] ;  /* 0x00012080ff2877ac */ /* 0x000ee20008000800 */
[----:B------:R-:W4:Y:S01]  /*11880*/  LDCU UR37, c[0x0][0x704] ;  /* 0x0000e080ff2577ac */ /* 0x000f220008000800 */
[----:B------:R-:W1:Y:S06]  /*11890*/  LDCU.64 UR38, c[0x0][0x908] ;  /* 0x00012100ff2677ac */ /* 0x000e6c0008000a00 */
[----:B------:R-:W-:Y:S05]  /*118a0*/  BRA.U !UP0, `(.L_x_260) ;  /* 0x0000006d08dc7547 */ /* 0x000fea000b800000 */
.L_x_281:
[----:B--2---:R-:W5:Y:S01]  /*118b0*/  S2R R18, SR_TID.X ;  /* 0x0000000000127919 */ /* 0x004f620000002100 */
[----:B------:R-:W-:Y:S01]  /*118c0*/  UISETP.NE.AND UP0, UPT, UR56, URZ, UPT ;  /* 0x000000ff3800728c */ /* 0x000fe2000bf05270 */
[----:B------:R-:W-:-:S03]  /*118d0*/  UMOV UR4, 0x20 ;  /* 0x0000002000047882 */ /* 0x000fc60000000000 */
[----:B------:R-:W-:Y:S02]  /*118e0*/  USEL UR4, UR4, 0xa0, UP0 ;  /* 0x000000a004047887 */ /* 0x000fe40008000000 */
[----:B------:R-:W-:Y:S02]  /*118f0*/  USEL UR5, UR51, UR54, UP0 ;  /* 0x0000003633057287 */ /* 0x000fe40008000000 */
[----:B------:R-:W-:Y:S01]  /*11900*/  UISETP.GT.U32.AND UP0, UPT, UR47, 0x1, UPT ;  /* 0x000000012f00788c */ /* 0x000fe2000bf04070 */
[----:B-----5:R-:W-:-:S05]  /*11910*/  IMAD.U32 R174, R18, 0x10000, RZ ;  /* 0x0001000012ae7824 */ /* 0x020fca00078e00ff */
[----:B------:R-:W-:-:S05]  /*11920*/  LOP3.LUT R174, R174, 0x600000, RZ, 0xc0, !PT ;  /* 0x00600000aeae7812 */ /* 0x000fca00078ec0ff */
[----:B-1----:R-:W-:-:S06]  /*11930*/  VIADD R0, R174, UR4 ;  /* 0x00000004ae007c36 */ /* 0x002fcc0008000000 */
[----:B------:R-:W1:Y:S02]  /*11940*/  SHFL.IDX PT, R0, R0, RZ, 0x1f ;  /* 0x00001fff00007589 */ /* 0x000e6400000e0000 */
[----:B-1----:R-:W-:Y:S01]  /*11950*/  R2UR UR44, R0 ;  /* 0x00000000002c72ca */ /* 0x002fe200000e0000 */
[----:B------:R-:W-:-:S14]  /*11960*/  BRA.U UP0, `(.L_x_261) ;  /* 0x0000000100047547 */ /* 0x000fdc000b800000 */
[----:B---34-:R-:W-:Y:S05]  /*11970*/  BPT.TRAP 0x1 ;  /* 0x000000040000795c */ /* 0x018fea0000300000 */
.L_x_261:
        /* <DEDUP_REMOVED lines=8> */
[----:B------:R-:W-:-:S04]  /*11a00*/  LOP3.LUT R175, R2, 0x3, RZ, 0xc0, !PT ;  /* 0x0000000302af7812 */ /* 0x000fc800078ec0ff */
[----:B------:R-:W-:Y:S01]  /*11a10*/  ISETP.NE.AND P0, PT, R175, R176, PT ;  /* 0x000000b0af00720c */ /* 0x000fe20003f05270 */
[----:B-1----:R-:W-:-:S04]  /*11a20*/  ULEA UR41, UR41, UR4, 0x18 ;  /* 0x0000000429297291 */ /* 0x002fc8000f8ec0ff */
[----:B------:R-:W-:Y:S02]  /*11a30*/  UIADD3 UR4, UPT, UPT, UR41, 0x1c060, URZ ;  /* 0x0001c06029047890 */ /* 0x000fe4000fffe0ff */
[----:B------:R-:W-:-:S09]  /*11a40*/  @UP0 UIADD3 UR4, UPT, UPT, UR41, 0x1c050, URZ ;  /* 0x0001c05029040890 */ /* 0x000fd2000fffe0ff */
[----:B------:R-:W1:Y:S02]  /*11a50*/  SYNCS.PHASECHK.TRANS64.TRYWAIT P1, [UR4], R3 ;  /* 0x00000003ff0075a7 */ /* 0x000e640008021104 */
[----:B-1----:R-:W-:Y:S05]  /*11a60*/  @!P1 BRA `(.L_x_262) ;  /* 0x000000b000789947 */ /* 0x002fea0003800000 */
.L_x_452:
[----:B------:R-:W-:Y:S01]  /*11a70*/  LOP3.LUT R174, R174, UR42, RZ, 0xfc, !PT ;  /* 0x0000002aaeae7c12 */ /* 0x000fe2000f8efcff */
[----:B------:R-:W-:Y:S06]  /*11a80*/  @!P0 BRA `(.L_x_263) ;  /* 0x0000000000408947 */ /* 0x000fec0003800000 */
[----:B------:R-:W-:Y:S01]  /*11a90*/  MOV R14, 0x8 ;  /* 0x00000008000e7802 */ /* 0x000fe20000000f00 */
[----:B------:R-:W1:Y:S01]  /*11aa0*/  LDCU.64 UR8, c[0x4][0xb0] ;  /* 0x01001600ff0877ac */ /* 0x000e620008000a00 */
[----:B------:R-:W-:Y:S02]  /*11ab0*/  HFMA2 R12, -RZ, RZ, 0, 5.9604644775390625e-08 ;  /* 0x00000001ff0c7431 */ /* 0x000fe400000001ff */
[----:B------:R-:W-:Y:S01]  /*11ac0*/  IMAD.MOV.U32 R8, RZ, RZ, 0x192 ;  /* 0x00000192ff087424 */ /* 0x000fe200078e00ff */
[----:B------:R-:W5:Y:S01]  /*11ad0*/  LDCU.64 UR6, c[0x4][0xb8] ;  /* 0x01001700ff0677ac */ /* 0x000f620008000a00 */
[----:B------:R-:W2:Y:S01]  /*11ae0*/  LDC.64 R14, c[0x4][R14] ;  /* 0x010000000e0e7b82 */ /* 0x000ea20000000a00 */
[----:B------:R-:W-:Y:S01]  /*11af0*/  IMAD.MOV.U32 R13, RZ, RZ, RZ ;  /* 0x000000ffff0d7224 */ /* 0x000fe200078e00ff */
[----:B------:R-:W3:Y:S01]  /*11b00*/  LDCU.64 UR4, c[0x4][0x10] ;  /* 0x01000200ff0477ac */ /* 0x000ee20008000a00 */
[----:B-1----:R-:W-:Y:S01]  /*11b10*/  IMAD.U32 R4, RZ, RZ, UR8 ;  /* 0x00000008ff047e24 */ /* 0x002fe2000f8e00ff */
[----:B------:R-:W-:Y:S01]  /*11b20*/  MOV R5, UR9 ;  /* 0x0000000900057c02 */ /* 0x000fe20008000f00 */
[----:B-----5:R-:W-:Y:S01]  /*11b30*/  IMAD.U32 R6, RZ, RZ, UR6 ;  /* 0x00000006ff067e24 */ /* 0x020fe2000f8e00ff */
[----:B------:R-:W-:Y:S01]  /*11b40*/  MOV R7, UR7 ;  /* 0x0000000700077c02 */ /* 0x000fe20008000f00 */
[----:B---3--:R-:W-:Y:S01]  /*11b50*/  IMAD.U32 R10, RZ, RZ, UR4 ;  /* 0x00000004ff0a7e24 */ /* 0x008fe2000f8e00ff */
[----:B------:R-:W-:-:S02]  /*11b60*/  MOV R11, UR5 ;  /* 0x00000005000b7c02 */ /* 0x000fc40008000f00 */
[----:B------:R-:W-:-:S07]  /*11b70*/  LEPC R20, `(.L_x_263) ;  /* 0x000000001014794e */ /* 0x000fce0000000000 */
[----:B--2-4-:R-:W-:Y:S05]  /*11b80*/  CALL.ABS.NOINC R14 ;  /* 0x000000000e007343 */ /* 0x014fea0003c00000 */
.L_x_263:
[C---:B------:R-:W-:Y:S01]  /*11b90*/  VIADD R0, R174.reuse, 0x20 ;  /* 0x00000020ae007836 */ /* 0x040fe20000000000 */
        /* <DEDUP_REMOVED lines=22> */
.L_x_264:
        /* <DEDUP_REMOVED lines=23> */
.L_x_265:
        /* <DEDUP_REMOVED lines=23> */
.L_x_266:
[----:B------:R-:W-:Y:S05]  /*11fe0*/  WARPSYNC.ALL ;  /* 0x0000000000007948 */ /* 0x000fea0003800000 */
[----:B------:R-:W-:Y:S01]  /*11ff0*/  R2UR UR66, R174 ;  /* 0x00000000ae4272ca */ /* 0x000fe200000e0000 */
[----:B------:R-:W-:Y:S01]  /*12000*/  UIMAD.WIDE.U32 UR68, UR36, UR38, URZ ;  /* 0x00000026244472a5 */ /* 0x000fe2000f8e00ff */
[----:B------:R-:W1:Y:S01]  /*12010*/  LDC R3, c[0x0][0x384] ;  /* 0x0000e100ff037b82 */ /* 0x000e620000000800 */
[----:B---3--:R-:W-:Y:S01]  /*12020*/  UISETP.NE.AND UP0, UPT, UR40, 0x1, UPT ;  /* 0x000000012800788c */ /* 0x008fe2000bf05270 */
[----:B------:R-:W-:Y:S01]  /*12030*/  IMAD.U32 R5, RZ, RZ, UR42 ;  /* 0x0000002aff057e24 */ /* 0x000fe2000f8e00ff */
[----:B------:R-:W-:Y:S01]  /*12040*/  USHF.R.U32.HI UR67, URZ, UR39, UR69 ;  /* 0x00000027ff437299 */ /* 0x000fe20008011645 */
[----:B----4-:R-:W-:Y:S01]  /*12050*/  MOV.SPILL R4, UR37 ;  /* 0x0000002500047c02 */ /* 0x010fe20009000f00 */
[----:B------:R-:W-:-:S02]  /*12060*/  UIADD3 UR64, UPT, UPT, UR49, 0x2, URZ ;  /* 0x0000000231407890 */ /* 0x000fc4000fffe0ff */
[----:B------:R-:W-:Y:S01]  /*12070*/  USEL UR67, UR36, UR67, !UP0 ;  /* 0x0000004324437287 */ /* 0x000fe2000c000000 */
[----:B------:R-:W-:Y:S01]  /*12080*/  LOP3.LUT R5, R5, 0x7f, R18, 0xf8, !PT ;  /* 0x0000007f05057812 */ /* 0x000fe200078ef812 */
[----:B------:R-:W-:Y:S02]  /*12090*/  UIADD3 UR65, UPT, UPT, UR49, 0x7f, URZ ;  /* 0x0000007f31417890 */ /* 0x000fe4000fffe0ff */
[----:B------:R-:W3:Y:S01]  /*120a0*/  LDTM.x32 R120, tmem[UR66+0x60] ;  /* 0x00006042007879ee */ /* 0x000ee200082c0000 */
[----:B------:R-:W-:Y:S02]  /*120b0*/  UIADD3 UR67, UPT, UPT, -UR67, URZ, URZ ;  /* 0x000000ff43437290 */ /* 0x000fe4000fffe1ff */
[----:B------:R-:W-:Y:S02]  /*120c0*/  UIADD3 UR62, UPT, UPT, UR49, 0x5, URZ ;  /* 0x00000005313e7890 */ /* 0x000fe4000fffe0ff */
[----:B------:R-:W-:Y:S02]  /*120d0*/  UIMAD UR66, UR40, UR67, UR36 ;  /* 0x00000043284272a4 */ /* 0x000fe4000f8e0224 */
[----:B------:R-:W-:-:S02]  /*120e0*/  UIADD3 UR63, UPT, UPT, UR49, 0x4, URZ ;  /* 0x00000004313f7890 */ /* 0x000fc4000fffe0ff */
[----:B------:R-:W-:Y:S02]  /*120f0*/  UIADD3 UR60, UPT, UPT, UR49, 0x8, URZ ;  /* 0x00000008313c7890 */ /* 0x000fe4000fffe0ff */
[----:B------:R-:W-:Y:S01]  /*12100*/  IMAD.U32 R0, RZ, RZ, UR66 ;  /* 0x00000042ff007e24 */ /* 0x000fe2000f8e00ff */
[----:B------:R-:W-:Y:S01]  /*12110*/  UIADD3 UR61, UPT, UPT, UR49, 0x6, URZ ;  /* 0x00000006313d7890 */ /* 0x000fe2000fffe0ff */
[C---:B-1----:R-:W-:Y:S01]  /*12120*/  ISETP.LE.AND P3, PT, R3.reuse, UR64, PT ;  /* 0x0000004003007c0c */ /* 0x042fe2000bf63270 */
[----:B------:R-:W-:Y:S01]  /*12130*/  UIADD3 UR58, UPT, UPT, UR49, 0xa, URZ ;  /* 0x0000000a313a7890 */ /* 0x000fe2000fffe0ff */
[----:B------:R-:W-:Y:S01]  /*12140*/  IMAD R0, R0, 0x100, R5 ;  /* 0x0000010000007824 */ /* 0x000fe200078e0205 */
[C---:B------:R-:W-:Y:S01]  /*12150*/  ISETP.LE.AND P0, PT, R3.reuse, UR65, PT ;  /* 0x0000004103007c0c */ /* 0x040fe2000bf03270 */
[----:B------:R-:W-:Y:S01]  /*12160*/  UIADD3 UR59, UPT, UPT, UR49, 0x9, URZ ;  /* 0x00000009313b7890 */ /* 0x000fe2000fffe0ff */
[----:B------:R-:W-:Y:S01]  /*12170*/  ISETP.LE.AND P1, PT, R3, UR62, PT ;  /* 0x0000003e03007c0c */ /* 0x000fe2000bf23270 */
[----:B------:R-:W-:Y:S01]  /*12180*/  UIADD3 UR35, UPT, UPT, UR49, 0xd, URZ ;  /* 0x0000000d31237890 */ /* 0x000fe2000fffe0ff */
[----:B------:R-:W-:Y:S01]  /*12190*/  ISETP.GE.AND P6, PT, R0, UR64, PT ;  /* 0x0000004000007c0c */ /* 0x000fe2000bfc6270 */
[----:B------:R-:W-:Y:S01]  /*121a0*/  UIADD3 UR57, UPT, UPT, UR49, 0xc, URZ ;  /* 0x0000000c31397890 */ /* 0x000fe2000fffe0ff */
[----:B------:R-:W-:Y:S01]  /*121b0*/  FSEL R90, R90, -INF , !P3 ;  /* 0xff8000005a5a7808 */ /* 0x000fe20005800000 */
[----:B------:R-:W-:Y:S01]  /*121c0*/  UIADD3 UR31, UPT, UPT, UR49, 0x10, URZ ;  /* 0x00000010311f7890 */ /* 0x000fe2000fffe0ff */
[----:B---3--:R-:W-:Y:S01]  /*121d0*/  FSEL R19, R151, -INF , !P0 ;  /* 0xff80000097137808 */ /* 0x008fe20004000000 */
[----:B------:R-:W-:Y:S01]  /*121e0*/  UIADD3 UR34, UPT, UPT, UR49, 0xe, URZ ;  /* 0x0000000e31227890 */ /* 0x000fe2000fffe0ff */
[----:B------:R-:W-:Y:S01]  /*121f0*/  ISETP.LE.AND P2, PT, R3, UR63, PT ;  /* 0x0000003f03007c0c */ /* 0x000fe2000bf43270 */
[----:B------:R-:W-:Y:S01]  /*12200*/  UIADD3 UR23, UPT, UPT, UR49, 0x12, URZ ;  /* 0x0000001231177890 */ /* 0x000fe2000fffe0ff */
[----:B------:R-:W-:Y:S01]  /*12210*/  ISETP.GE.AND P0, PT, R0, UR62, PT ;  /* 0x0000003e00007c0c */ /* 0x000fe2000bf06270 */
[----:B------:R-:W-:Y:S01]  /*12220*/  UIADD3 UR27, UPT, UPT, UR49, 0x11, URZ ;  /* 0x00000011311b7890 */ /* 0x000fe2000fffe0ff */
[----:B------:R-:W-:Y:S01]  /*12230*/  FSEL R172, R90, -INF , P6 ;  /* 0xff8000005aac7808 */ /* 0x000fe20003000000 */
[----:B------:R-:W-:Y:S01]  /*12240*/  UIADD3 UR15, UPT, UPT, UR49, 0x15, URZ ;  /* 0x00000015310f7890 */ /* 0x000fe2000fffe0ff */
[----:B------:R-:W-:Y:S01]  /*12250*/  FSEL R93, R93, -INF , !P1 ;  /* 0xff8000005d5d7808 */ /* 0x000fe20004800000 */
[----:B------:R-:W-:Y:S01]  /*12260*/  UIADD3 UR19, UPT, UPT, UR49, 0x14, URZ ;  /* 0x0000001431137890 */ /* 0x000fe2000fffe0ff */
[C---:B------:R-:W-:Y:S01]  /*12270*/  ISETP.LE.AND P6, PT, R3.reuse, UR60, PT ;  /* 0x0000003c03007c0c */ /* 0x040fe2000bfc3270 */
[----:B------:R-:W-:Y:S01]  /*12280*/  UIADD3 UR7, UPT, UPT, UR49, 0x18, URZ ;  /* 0x0000001831077890 */ /* 0x000fe2000fffe0ff */
[----:B------:R-:W-:Y:S01]  /*12290*/  ISETP.GE.AND P4, PT, R0, UR65, PT ;  /* 0x0000004100007c0c */ /* 0x000fe2000bf86270 */
[----:B------:R-:W-:Y:S01]  /*122a0*/  UIADD3 UR11, UPT, UPT, UR49, 0x16, URZ ;  /* 0x00000016310b7890 */ /* 0x000fe2000fffe0ff */
[----:B------:R-:W-:Y:S01]  /*122b0*/  ISETP.LE.AND P3, PT, R3, UR61, PT ;  /* 0x0000003d03007c0c */ /* 0x000fe2000bf63270 */
[----:B------:R-:W-:Y:S01]  /*122c0*/  UIADD3 UR32, UPT, UPT, UR49, 0x1a, URZ ;  /* 0x0000001a31207890 */ /* 0x000fe2000fffe0ff */
[----:B------:R-:W-:Y:S01]  /*122d0*/  FSEL R92, R92, -INF , !P2 ;  /* 0xff8000005c5c7808 */ /* 0x000fe20005000000 */
[----:B------:R-:W-:Y:S01]  /*122e0*/  UIADD3 UR33, UPT, UPT, UR49, 0x19, URZ ;  /* 0x0000001931217890 */ /* 0x000fe2000fffe0ff */
[----:B------:R-:W-:Y:S01]  /*122f0*/  FSEL R157, R93, -INF , P0 ;  /* 0xff8000005d9d7808 */ /* 0x000fe20000000000 */
        /* <DEDUP_REMOVED lines=11> */
[----:B------:R-:W-:Y:S01]  /*123b0*/  FSEL R94, R94, -INF , !P3 ;  /* 0xff8000005e5e7808 */ /* 0x000fe20005800000 */
[----:B------:R-:W-:Y:S01]  /*123c0*/  UIADD3 UR21, UPT, UPT, UR49, 0x25, URZ ;  /* 0x0000002531157890 */ /* 0x000fe2000fffe0ff */
[C---:B------:R-:W-:Y:S01]  /*123d0*/  ISETP.LE.AND P1, PT, R3.reuse, UR59, PT ;  /* 0x0000003b03007c0c */ /* 0x040fe2000bf23270 */
        /* <DEDUP_REMOVED lines=9> */
[----:B------:R-:W-:Y:S01]  /*12470*/  FSEL R170, R94, -INF , P4 ;  /* 0xff8000005eaa7808 */ /* 0x000fe20002000000 */
        /* <DEDUP_REMOVED lines=13> */
[----:B------:R-:W-:Y:S01]  /*12550*/  FSEL R100, R100, -INF , !P4 ;  /* 0xff80000064647808 */ /* 0x000fe20006000000 */
        /* <DEDUP_REMOVED lines=11> */
[C---:B------:R-:W-:Y:S01]  /*12610*/  ISETP.LE.AND P2, PT, R3.reuse, UR27, PT ;  /* 0x0000001b03007c0c */ /* 0x040fe2000bf43270 */
        /* <DEDUP_REMOVED lines=43> */
[----:B------:R-:W-:Y:S01]  /*128d0*/  ISETP.GE.AND P5, PT, R0, UR63, PT ;  /* 0x0000003f00007c0c */ /* 0x000fe2000bfa6270 */
[----:B------:R-:W-:Y:S01]  /*128e0*/  UIADD3 UR63, UPT, UPT, UR49, 0x4c, URZ ;  /* 0x0000004c313f7890 */ /* 0x000fe2000fffe0ff */
[----:B------:R-:W-:-:S02]  /*128f0*/  ISETP.LE.AND P4, PT, R3, UR33, PT ;  /* 0x0000002103007c0c */ /* 0x000fc4000bf83270 */
[----:B------:R-:W-:Y:S01]  /*12900*/  ISETP.GE.AND P1, PT, R0, UR32, PT ;  /* 0x0000002000007c0c */ /* 0x000fe2000bf26270 */
[----:B------:R-:W-:Y:S01]  /*12910*/  UIADD3 UR32, UPT, UPT, UR49, 0x62, URZ ;  /* 0x0000006231207890 */ /* 0x000fe2000fffe0ff */
[----:B------:R-:W-:Y:S02]  /*12920*/  FSEL R104, R104, -INF , P3 ;  /* 0xff80000068687808 */ /* 0x000fe40001800000 */
[----:B------:R-:W-:Y:S02]  /*12930*/  FSEL R114, R114, -INF , !P2 ;  /* 0xff80000072727808 */ /* 0x000fe40005000000 */
[----:B------:R-:W-:Y:S02]  /*12940*/  ISETP.LE.AND P3, PT, R3, UR29, PT ;  /* 0x0000001d03007c0c */ /* 0x000fe4000bf63270 */
[----:B------:R-:W-:Y:S02]  /*12950*/  FSEL R153, R105, -INF , P6 ;  /* 0xff80000069997808 */ /* 0x000fe40003000000 */
[----:B------:R-:W-:-:S02]  /*12960*/  FSEL R156, R92, -INF , P5 ;  /* 0xff8000005c9c7808 */ /* 0x000fc40002800000 */
[----:B------:R-:W-:Y:S02]  /*12970*/  ISETP.LE.AND P0, PT, R3, UR30, PT ;  /* 0x0000001e03007c0c */ /* 0x000fe4000bf03270 */
[----:B------:R-:W-:Y:S02]  /*12980*/  FSEL R105, R113, -INF , !P4 ;  /* 0xff80000071697808 */ /* 0x000fe40006000000 */
[----:B------:R-:W-:Y:S02]  /*12990*/  FSEL R160, R114, -INF , P1 ;  /* 0xff80000072a07808 */ /* 0x000fe40000800000 */
[C---:B------:R-:W-:Y:S01]  /*129a0*/  ISETP.GE.AND P5, PT, R0.reuse, UR59, PT ;  /* 0x0000003b00007c0c */ /* 0x040fe2000bfa6270 */
[----:B------:R-:W-:Y:S01]  /*129b0*/  UIADD3 UR59, UPT, UPT, UR49, 0x51, URZ ;  /* 0x00000051313b7890 */ /* 0x000fe2000fffe0ff */
[----:B------:R-:W-:Y:S01]  /*129c0*/  ISETP.GE.AND P4, PT, R0, UR29, PT ;  /* 0x0000001d00007c0c */ /* 0x000fe2000bf86270 */
[----:B------:R-:W-:Y:S01]  /*129d0*/  UIADD3 UR29, UPT, UPT, UR49, 0x65, URZ ;  /* 0x00000065311d7890 */ /* 0x000fe2000fffe0ff */
[----:B------:R-:W-:-:S02]  /*129e0*/  ISETP.LE.AND P1, PT, R3, UR26, PT ;  /* 0x0000001a03007c0c */ /* 0x000fc4000bf23270 */
[----:B------:R-:W-:Y:S02]  /*129f0*/  FSEL R101, R117, -INF , !P3 ;  /* 0xff80000075657808 */ /* 0x000fe40005800000 */
[----:B------:R-:W-:Y:S02]  /*12a00*/  FSEL R100, R116, -INF , !P0 ;  /* 0xff80000074647808 */ /* 0x000fe40004000000 */
[----:B------:R-:W-:Y:S02]  /*12a10*/  FSEL R159, R97, -INF , P5 ;  /* 0xff800000619f7808 */ /* 0x000fe40002800000 */
[----:B------:R-:W-:Y:S02]  /*12a20*/  ISETP.LE.AND P2, PT, R3, UR28, PT ;  /* 0x0000001c03007c0c */ /* 0x000fe4000bf43270 */
[----:B------:R-:W-:Y:S01]  /*12a30*/  ISETP.GE.AND P0, PT, R0, UR26, PT ;  /* 0x0000001a00007c0c */ /* 0x000fe2000bf06270 */
[----:B------:R-:W-:Y:S01]  /*12a40*/  UIADD3 UR26, UPT, UPT, UR49, 0x68, URZ ;  /* 0x00000068311a7890 */ /* 0x000fe2000fffe0ff */
[----:B------:R-:W-:-:S02]  /*12a50*/  FSEL R101, R101, -INF , P4 ;  /* 0xff80000065657808 */ /* 0x000fc40002000000 */
[----:B------:R-:W-:Y:S02]  /*12a60*/  FSEL R56, R56, -INF , !P1 ;  /* 0xff80000038387808 */ /* 0x000fe40004800000 */
[----:B------:R-:W-:Y:S01]  /*12a70*/  ISETP.GE.AND P5, PT, R0, UR34, PT ;  /* 0x0000002200007c0c */ /* 0x000fe2000bfa6270 */
[----:B------:R-:W-:Y:S01]  /*12a80*/  UIADD3 UR34, UPT, UPT, UR49, 0x56, URZ ;  /* 0x0000005631227890 */ /* 0x000fe2000fffe0ff */
[C---:B------:R-:W-:Y:S02]  /*12a90*/  ISETP.LE.AND P4, PT, R3.reuse, UR24, PT ;  /* 0x0000001803007c0c */ /* 0x040fe4000bf83270 */
[----:B------:R-:W-:Y:S02]  /*12aa0*/  ISETP.LE.AND P3, PT, R3, UR25, PT ;  /* 0x0000001903007c0c */ /* 0x000fe4000bf63270 */
[----:B------:R-:W-:Y:S02]  /*12ab0*/  FSEL R112, R118, -INF , !P2 ;  /* 0xff80000076707808 */ /* 0x000fe40005000000 */
[----:B------:R-:W-:-:S02]  /*12ac0*/  FSEL R96, R56, -INF , P0 ;  /* 0xff80000038607808 */ /* 0x000fc40000000000 */
[----:B------:R-:W-:Y:S02]  /*12ad0*/  FSEL R166, R102, -INF , P5 ;  /* 0xff80000066a67808 */ /* 0x000fe40002800000 */
[----:B------:R-:W-:Y:S01]  /*12ae0*/  ISETP.GE.AND P2, PT, R0, UR24, PT ;  /* 0x0000001800007c0c */ /* 0x000fe2000bf46270 */
[----:B------:R-:W-:Y:S01]  /*12af0*/  UIADD3 UR24, UPT, UPT, UR49, 0x6a, URZ ;  /* 0x0000006a31187890 */ /* 0x000fe2000fffe0ff */
[----:B------:R-:W-:Y:S02]  /*12b00*/  ISETP.LE.AND P0, PT, R3, UR21, PT ;  /* 0x0000001503007c0c */ /* 0x000fe4000bf03270 */
[----:B------:R-:W-:Y:S02]  /*12b10*/  FSEL R58, R58, -INF , !P4 ;  /* 0xff8000003a3a7808 */ /* 0x000fe40006000000 */
[----:B------:R-:W-:Y:S01]  /*12b20*/  ISETP.GE.AND P5, PT, R0, UR19, PT ;  /* 0x0000001300007c0c */ /* 0x000fe2000bfa6270 */
[----:B------:R-:W-:Y:S01]  /*12b30*/  UIADD3 UR19, UPT, UPT, UR49, 0x5c, URZ ;  /* 0x0000005c31137890 */ /* 0x000fe2000fffe0ff */
[----:B------:R-:W-:-:S02]  /*12b40*/  FSEL R57, R57, -INF , !P3 ;  /* 0xff80000039397808 */ /* 0x000fc40005800000 */
[----:B------:R-:W-:Y:S02]  /*12b50*/  ISETP.LE.AND P1, PT, R3, UR22, PT ;  /* 0x0000001603007c0c */ /* 0x000fe4000bf23270 */
[----:B------:R-:W-:Y:S01]  /*12b60*/  ISETP.GE.AND P3, PT, R0, UR21, PT ;  /* 0x0000001500007c0c */ /* 0x000fe2000bf66270 */
[----:B------:R-:W-:Y:S01]  /*12b70*/  UIADD3 UR21, UPT, UPT, UR49, 0x6d, URZ ;  /* 0x0000006d31157890 */ /* 0x000fe2000fffe0ff */
[----:B------:R-:W-:Y:S02]  /*12b80*/  FSEL R106, R58, -INF , P2 ;  /* 0xff8000003a6a7808 */ /* 0x000fe40001000000 */
[----:B------:R-:W-:Y:S02]  /*12b90*/  FSEL R61, R61, -INF , !P0 ;  /* 0xff8000003d3d7808 */ /* 0x000fe40004000000 */
[----:B------:R-:W-:Y:S02]  /*12ba0*/  FSEL R108, R108, -INF , P5 ;  /* 0xff8000006c6c7808 */ /* 0x000fe40002800000 */
[----:B------:R-:W-:-:S02]  /*12bb0*/  ISETP.LE.AND P2, PT, R3, UR18, PT ;  /* 0x0000001203007c0c */ /* 0x000fc4000bf43270 */
[C---:B------:R-:W-:Y:S01]  /*12bc0*/  ISETP.GE.AND P5, PT, R0.reuse, UR33, PT ;  /* 0x0000002100007c0c */ /* 0x040fe2000bfa6270 */
[----:B------:R-:W-:Y:S01]  /*12bd0*/  UIADD3 UR33, UPT, UPT, UR49, 0x61, URZ ;  /* 0x0000006131217890 */ /* 0x000fe2000fffe0ff */
[----:B------:R-:W-:Y:S01]  /*12be0*/  ISETP.GE.AND P6, PT, R0, UR11, PT ;  /* 0x0000000b00007c0c */ /* 0x000fe2000bfc6270 */
[----:B------:R-:W-:Y:S01]  /*12bf0*/  UIADD3 UR11, UPT, UPT, UR49, 0x5e, URZ ;  /* 0x0000005e310b7890 */ /* 0x000fe2000fffe0ff */
[----:B------:R-:W-:Y:S02]  /*12c00*/  ISETP.LE.AND P4, PT, R3, UR20, PT ;  /* 0x0000001403007c0c */ /* 0x000fe4000bf83270 */
[----:B------:R-:W-:Y:S02]  /*12c10*/  FSEL R60, R60, -INF , !P1 ;  /* 0xff8000003c3c7808 */ /* 0x000fe40004800000 */
[----:B------:R-:W-:Y:S02]  /*12c20*/  FSEL R93, R61, -INF , P3 ;  /* 0xff8000003d5d7808 */ /* 0x000fe40001800000 */
[----:B------:R-:W-:Y:S01]  /*12c30*/  ISETP.GE.AND P1, PT, R0, UR18, PT ;  /* 0x0000001200007c0c */ /* 0x000fe2000bf26270 */
[----:B------:R-:W-:Y:S01]  /*12c40*/  UIADD3 UR18, UPT, UPT, UR49, 0x70, URZ ;  /* 0x0000007031127890 */ /* 0x000fe2000fffe0ff */
[----:B------:R-:W-:-:S02]  /*12c50*/  ISETP.LE.AND P3, PT, R3, UR16, PT ;  /* 0x0000001003007c0c */ /* 0x000fc4000bf63270 */
[----:B------:R-:W-:Y:S02]  /*12c60*/  FSEL R64, R64, -INF , !P2 ;  /* 0xff80000040407808 */ /* 0x000fe40005000000 */
[----:B------:R-:W-:Y:S02]  /*12c70*/  FSEL R105, R105, -INF , P5 ;  /* 0xff80000069697808 */ /* 0x000fe40002800000 */
[----:B------:R-:W-:Y:S02]  /*12c80*/  FSEL R162, R110, -INF , P6 ;  /* 0xff8000006ea27808 */ /* 0x000fe40003000000 */
[C---:B------:R-:W-:Y:S01]  /*12c90*/  ISETP.GE.AND P5, PT, R0.reuse, UR28, PT ;  /* 0x0000001c00007c0c */ /* 0x040fe2000bfa6270 */
[----:B------:R-:W-:Y:S01]  /*12ca0*/  UIADD3 UR28, UPT, UPT, UR49, 0x66, URZ ;  /* 0x00000066311c7890 */ /* 0x000fe2000fffe0ff */
[----:B------:R-:W-:Y:S01]  /*12cb0*/  ISETP.GE.AND P6, PT, R0, UR30, PT ;  /* 0x0000001e00007c0c */ /* 0x000fe2000bfc6270 */
[----:B------:R-:W-:Y:S01]  /*12cc0*/  UIADD3 UR30, UPT, UPT, UR49, 0x64, URZ ;  /* 0x00000064311e7890 */ /* 0x000fe2000fffe0ff */
[----:B------:R-:W-:-:S02]  /*12cd0*/  FSEL R62, R62, -INF , !P4 ;  /* 0xff8000003e3e7808 */ /* 0x000fc40006000000 */
[C---:B------:R-:W-:Y:S02]  /*12ce0*/  ISETP.LE.AND P0, PT, R3.reuse, UR17, PT ;  /* 0x0000001103007c0c */ /* 0x040fe4000bf03270 */
[----:B------:R-:W-:Y:S01]  /*12cf0*/  ISETP.GE.AND P4, PT, R0, UR16, PT ;  /* 0x0000001000007c0c */ /* 0x000fe2000bf86270 */
[----:B------:R-:W-:Y:S01]  /*12d00*/  UIADD3 UR16, UPT, UPT, UR49, 0x72, URZ ;  /* 0x0000007231107890 */ /* 0x000fe2000fffe0ff */
[----:B------:R-:W-:Y:S02]  /*12d10*/  FSEL R64, R64, -INF , P1 ;  /* 0xff80000040407808 */ /* 0x000fe40000800000 */
[----:B------:R-:W-:Y:S02]  /*12d20*/  FSEL R66, R66, -INF , !P3 ;  /* 0xff80000042427808 */ /* 0x000fe40005800000 */
[----:B------:R-:W-:Y:S02]  /*12d30*/  ISETP.LE.AND P1, PT, R3, UR13, PT ;  /* 0x0000000d03007c0c */ /* 0x000fe4000bf23270 */
[----:B------:R-:W-:-:S02]  /*12d40*/  FSEL R112, R112, -INF , P5 ;  /* 0xff80000070707808 */ /* 0x000fc40002800000 */
[----:B------:R-:W-:Y:S02]  /*12d50*/  FSEL R100, R100, -INF , P6 ;  /* 0xff80000064647808 */ /* 0x000fe40003000000 */
[C---:B------:R-:W-:Y:S01]  /*12d60*/  ISETP.GE.AND P5, PT, R0.reuse, UR22, PT ;  /* 0x0000001600007c0c */ /* 0x040fe2000bfa6270 */
[----:B------:R-:W-:Y:S01]  /*12d70*/  UIADD3 UR22, UPT, UPT, UR49, 0x6c, URZ ;  /* 0x0000006c31167890 */ /* 0x000fe2000fffe0ff */
[----:B------:R-:W-:Y:S01]  /*12d80*/  ISETP.GE.AND P6, PT, R0, UR25, PT ;  /* 0x0000001900007c0c */ /* 0x000fe2000bfc6270 */
[----:B------:R-:W-:Y:S01]  /*12d90*/  UIADD3 UR25, UPT, UPT, UR49, 0x69, URZ ;  /* 0x0000006931197890 */ /* 0x000fe2000fffe0ff */
[----:B------:R-:W-:Y:S02]  /*12da0*/  ISETP.LE.AND P2, PT, R3, UR14, PT ;  /* 0x0000000e03007c0c */ /* 0x000fe4000bf43270 */
[----:B------:R-:W-:Y:S02]  /*12db0*/  FSEL R65, R65, -INF , !P0 ;  /* 0xff80000041417808 */ /* 0x000fe40004000000 */
[----:B------:R-:W-:-:S02]  /*12dc0*/  FSEL R90, R66, -INF , P4 ;  /* 0xff800000425a7808 */ /* 0x000fc40002000000 */
[----:B------:R-:W-:Y:S01]  /*12dd0*/  ISETP.GE.AND P0, PT, R0, UR13, PT ;  /* 0x0000000d00007c0c */ /* 0x000fe2000bf06270 */
[----:B------:R-:W-:Y:S01]  /*12de0*/  UIADD3 UR13, UPT, UPT, UR49, 0x75, URZ ;  /* 0x00000075310d7890 */ /* 0x000fe2000fffe0ff */
[----:B------:R-:W-:Y:S02]  /*12df0*/  ISETP.LE.AND P4, PT, R3, UR10, PT ;  /* 0x0000000a03007c0c */ /* 0x000fe4000bf83270 */
[----:B------:R-:W-:Y:S02]  /*12e00*/  FSEL R61, R69, -INF , !P1 ;  /* 0xff800000453d7808 */ /* 0x000fe40004800000 */
[----:B------:R-:W-:Y:S02]  /*12e10*/  FSEL R92, R60, -INF , P5 ;  /* 0xff8000003c5c7808 */ /* 0x000fe40002800000 */
[----:B------:R-:W-:Y:S02]  /*12e20*/  FSEL R97, R57, -INF , P6 ;  /* 0xff80000039617808 */ /* 0x000fe40003000000 */
[----:B------:R-:W-:-:S02]  /*12e30*/  FSEL R60, R68, -INF , !P2 ;  /* 0xff800000443c7808 */ /* 0x000fc40005000000 */
[C---:B------:R-:W-:Y:S01]  /*12e40*/  ISETP.GE.AND P6, PT, R0.reuse, UR20, PT ;  /* 0x0000001400007c0c */ /* 0x040fe2000bfc6270 */
[----:B------:R-:W-:Y:S01]  /*12e50*/  UIADD3 UR20, UPT, UPT, UR49, 0x6e, URZ ;  /* 0x0000006e31147890 */ /* 0x000fe2000fffe0ff */
[----:B------:R-:W-:Y:S02]  /*12e60*/  ISETP.LE.AND P3, PT, R3, UR12, PT ;  /* 0x0000000c03007c0c */ /* 0x000fe4000bf63270 */
[----:B------:R-:W-:Y:S01]  /*12e70*/  ISETP.GE.AND P2, PT, R0, UR10, PT ;  /* 0x0000000a00007c0c */ /* 0x000fe2000bf46270 */
[----:B------:R-:W-:Y:S01]  /*12e80*/  UIADD3 UR10, UPT, UPT, UR49, 0x78, URZ ;  /* 0x00000078310a7890 */ /* 0x000fe2000fffe0ff */
[----:B------:R-:W-:Y:S02]  /*12e90*/  FSEL R61, R61, -INF , P0 ;  /* 0xff8000003d3d7808 */ /* 0x000fe40000000000 */
[----:B------:R-:W-:Y:S02]  /*12ea0*/  FSEL R56, R72, -INF , !P4 ;  /* 0xff80000048387808 */ /* 0x000fe40006000000 */
[----:B------:R-:W-:-:S02]  /*12eb0*/  ISETP.LE.AND P0, PT, R3, UR8, PT ;  /* 0x0000000803007c0c */ /* 0x000fc4000bf03270 */
[----:B------:R-:W-:Y:S02]  /*12ec0*/  FSEL R94, R62, -INF , P6 ;  /* 0xff8000003e5e7808 */ /* 0x000fe40003000000 */
[C---:B------:R-:W-:Y:S02]  /*12ed0*/  ISETP.LE.AND P1, PT, R3.reuse, UR9, PT ;  /* 0x0000000903007c0c */ /* 0x040fe4000bf23270 */
[----:B------:R-:W-:Y:S02]  /*12ee0*/  FSEL R70, R70, -INF , !P3 ;  /* 0xff80000046467808 */ /* 0x000fe40005800000 */
[----:B------:R-:W-:Y:S02]  /*12ef0*/  FSEL R56, R56, -INF , P2 ;  /* 0xff80000038387808 */ /* 0x000fe40001000000 */
[----:B------:R-:W-:Y:S01]  /*12f00*/  ISETP.GE.AND P3, PT, R0, UR8, PT ;  /* 0x0000000800007c0c */ /* 0x000fe2000bf66270 */
[----:B------:R-:W-:Y:S01]  /*12f10*/  UIADD3 UR8, UPT, UPT, UR49, 0x7a, URZ ;  /* 0x0000007a31087890 */ /* 0x000fe2000fffe0ff */
[----:B------:R-:W-:-:S02]  /*12f20*/  ISETP.LE.AND P2, PT, R3, UR5, PT ;  /* 0x0000000503007c0c */ /* 0x000fc4000bf43270 */
[----:B------:R-:W-:Y:S02]  /*12f30*/  FSEL R62, R74, -INF , !P0 ;  /* 0xff8000004a3e7808 */ /* 0x000fe40004000000 */
[----:B------:R-:W-:Y:S02]  /*12f40*/  FSEL R57, R73, -INF , !P1 ;  /* 0xff80000049397808 */ /* 0x000fe40004800000 */
[----:B------:R-:W-:Y:S02]  /*12f50*/  ISETP.LE.AND P4, PT, R3, UR6, PT ;  /* 0x0000000603007c0c */ /* 0x000fe4000bf83270 */
[----:B------:R-:W-:Y:S01]  /*12f60*/  ISETP.GE.AND P1, PT, R0, UR5, PT ;  /* 0x0000000500007c0c */ /* 0x000fe2000bf26270 */
[----:B------:R-:W-:Y:S01]  /*12f70*/  UIADD3 UR5, UPT, UPT, UR49, 0x7d, URZ ;  /* 0x0000007d31057890 */ /* 0x000fe2000fffe0ff */
[----:B------:R-:W-:Y:S02]  /*12f80*/  FSEL R62, R62, -INF , P3 ;  /* 0xff8000003e3e7808 */ /* 0x000fe40001800000 */
[----:B------:R-:W-:-:S02]  /*12f90*/  FSEL R23, R77, -INF , !P2 ;  /* 0xff8000004d177808 */ /* 0x000fc40005000000 */
[----:B------:R-:W-:Y:S02]  /*12fa0*/  ISETP.LE.AND P3, PT, R3, UR73, PT ;  /* 0x0000004903007c0c */ /* 0x000fe4000bf63270 */
[----:B------:R-:W-:Y:S02]  /*12fb0*/  FSEL R22, R76, -INF , !P4 ;  /* 0xff8000004c167808 */ /* 0x000fe40006000000 */
[----:B------:R-:W-:Y:S02]  /*12fc0*/  FSEL R23, R23, -INF , P1 ;  /* 0xff80000017177808 */ /* 0x000fe40000800000 */
[----:B------:R-:W-:Y:S01]  /*12fd0*/  ISETP.GE.AND P4, PT, R0, UR73, PT ;  /* 0x0000004900007c0c */ /* 0x000fe2000bf86270 */
[----:B------:R-:W-:Y:S01]  /*12fe0*/  UIADD3 UR73, UPT, UPT, UR49, 0x1, URZ ;  /* 0x0000000131497890 */ /* 0x000fe2000fffe0ff */
[----:B------:R-:W-:Y:S02]  /*12ff0*/  ISETP.LE.AND P1, PT, R3, UR77, PT ;  /* 0x0000004d03007c0c */ /* 0x000fe4000bf23270 */
[----:B------:R-:W-:-:S02]  /*13000*/  FSEL R68, R80, -INF , !P3 ;  /* 0xff80000050447808 */ /* 0x000fc40005800000 */
[C---:B------:R-:W-:Y:S02]  /*13010*/  ISETP.LE.AND P3, PT, R3.reuse, UR76, PT ;  /* 0x0000004c03007c0c */ /* 0x040fe4000bf63270 */
[----:B------:R-:W-:Y:S02]  /*13020*/  FSEL R68, R68, -INF , P4 ;  /* 0xff80000044447808 */ /* 0x000fe40002000000 */
[----:B------:R-:W-:Y:S02]  /*13030*/  FSEL R7, R82, -INF , !P1 ;  /* 0xff80000052077808 */ /* 0x000fe40004800000 */
[C---:B------:R-:W-:Y:S02]  /*13040*/  ISETP.LE.AND P4, PT, R3.reuse, UR75, PT ;  /* 0x0000004b03007c0c */ /* 0x040fe4000bf83270 */
[----:B------:R-:W-:Y:S02]  /*13050*/  ISETP.LE.AND P1, PT, R3, UR74, PT ;  /* 0x0000004a03007c0c */ /* 0x000fe4000bf23270 */
[----:B------:R-:W-:-:S02]  /*13060*/  FSEL R110, R84, -INF , !P3 ;  /* 0xff800000546e7808 */ /* 0x000fc40005800000 */
[----:B------:R-:W-:Y:S02]  /*13070*/  ISETP.LE.AND P3, PT, R3, UR72, PT ;  /* 0x0000004803007c0c */ /* 0x000fe4000bf63270 */
[----:B------:R-:W-:Y:S02]  /*13080*/  FSEL R85, R85, -INF , !P4 ;  /* 0xff80000055557808 */ /* 0x000fe40006000000 */
        /* <DEDUP_REMOVED lines=14> */
[C---:B------:R-:W-:Y:S02]  /*13170*/  ISETP.LE.AND P1, PT, R3.reuse, UR64, PT ;  /* 0x0000004003007c0c */ /* 0x040fe4000bf23270 */
[----:B------:R-:W-:-:S02]  /*13180*/  ISETP.LE.AND P0, PT, R3, UR4, PT ;  /* 0x0000000403007c0c */ /* 0x000fc4000bf03270 */
[----:B------:R-:W-:Y:S02]  /*13190*/  FSEL R84, R32, -INF , !P3 ;  /* 0xff80000020547808 */ /* 0x000fe40005800000 */
[----:B------:R-:W-:Y:S02]  /*131a0*/  ISETP.LE.AND P3, PT, R3, UR63, PT ;  /* 0x0000003f03007c0c */ /* 0x000fe4000bf63270 */
[----:B------:R-:W-:Y:S02]  /*131b0*/  FSEL R33, R33, -INF , !P4 ;  /* 0xff80000021217808 */ /* 0x000fe40006000000 */
[----:B------:R-:W-:Y:S02]  /*131c0*/  FSEL R114, R34, -INF , !P1 ;  /* 0xff80000022727808 */ /* 0x000fe40004800000 */
[C---:B------:R-:W-:Y:S02]  /*131d0*/  ISETP.LE.AND P4, PT, R3.reuse, UR62, PT ;  /* 0x0000003e03007c0c */ /* 0x040fe4000bf83270 */
[----:B------:R-:W-:-:S02]  /*131e0*/  ISETP.LE.AND P1, PT, R3, UR61, PT ;  /* 0x0000003d03007c0c */ /* 0x000fc4000bf23270 */
[----:B------:R-:W-:Y:S02]  /*131f0*/  FSEL R58, R78, -INF , !P0 ;  /* 0xff8000004e3a7808 */ /* 0x000fe40004000000 */
[----:B------:R-:W-:Y:S02]  /*13200*/  FSEL R78, R36, -INF , !P3 ;  /* 0xff800000244e7808 */ /* 0x000fe40005800000 */
[----:B------:R-:W-:Y:S02]  /*13210*/  ISETP.LE.AND P3, PT, R3, UR60, PT ;  /* 0x0000003c03007c0c */ /* 0x000fe4000bf63270 */
[----:B------:R-:W-:Y:S02]  /*13220*/  FSEL R37, R37, -INF , !P4 ;  /* 0xff80000025257808 */ /* 0x000fe40006000000 */
[----:B------:R-:W-:Y:S02]  /*13230*/  FSEL R102, R38, -INF , !P1 ;  /* 0xff80000026667808 */ /* 0x000fe40004800000 */
[----:B------:R-:W-:-:S02]  /*13240*/  ISETP.LE.AND P4, PT, R3, UR59, PT ;  /* 0x0000003b03007c0c */ /* 0x000fc4000bf83270 */
[C---:B------:R-:W-:Y:S02]  /*13250*/  ISETP.LE.AND P1, PT, R3.reuse, UR58, PT ;  /* 0x0000003a03007c0c */ /* 0x040fe4000bf23270 */
[----:B------:R-:W-:Y:S02]  /*13260*/  FSEL R82, R40, -INF , !P3 ;  /* 0xff80000028527808 */ /* 0x000fe40005800000 */
[----:B------:R-:W-:Y:S02]  /*13270*/  ISETP.LE.AND P3, PT, R3, UR57, PT ;  /* 0x0000003903007c0c */ /* 0x000fe4000bf63270 */
[----:B------:R-:W-:Y:S02]  /*13280*/  FSEL R41, R41, -INF , !P4 ;  /* 0xff80000029297808 */ /* 0x000fe40006000000 */
[----:B------:R-:W-:Y:S02]  /*13290*/  FSEL R98, R42, -INF , !P1 ;  /* 0xff8000002a627808 */ /* 0x000fe40004800000 */
[----:B------:R-:W-:-:S02]  /*132a0*/  ISETP.LE.AND P4, PT, R3, UR35, PT ;  /* 0x0000002303007c0c */ /* 0x000fc4000bf83270 */
[C---:B------:R-:W-:Y:S02]  /*132b0*/  ISETP.LE.AND P1, PT, R3.reuse, UR34, PT ;  /* 0x0000002203007c0c */ /* 0x040fe4000bf23270 */
[----:B------:R-:W-:Y:S01]  /*132c0*/  ISETP.GE.AND P5, PT, R0, UR17, PT ;  /* 0x0000001100007c0c */ /* 0x000fe2000bfa6270 */
[----:B------:R-:W-:Y:S01]  /*132d0*/  UIADD3 UR17, UPT, UPT, UR49, 0x71, URZ ;  /* 0x0000007131117890 */ /* 0x000fe2000fffe0ff */
[----:B------:R-:W-:Y:S02]  /*132e0*/  FSEL R76, R44, -INF , !P3 ;  /* 0xff8000002c4c7808 */ /* 0x000fe40005800000 */
[----:B------:R-:W-:Y:S02]  /*132f0*/  ISETP.LE.AND P3, PT, R3, UR31, PT ;  /* 0x0000001f03007c0c */ /* 0x000fe4000bf63270 */
[----:B------:R-:W-:Y:S02]  /*13300*/  FSEL R45, R45, -INF , !P4 ;  /* 0xff8000002d2d7808 */ /* 0x000fe40006000000 */
[----:B------:R-:W-:-:S02]  /*13310*/  FSEL R80, R46, -INF , !P1 ;  /* 0xff8000002e507808 */ /* 0x000fc40004800000 */
[C---:B------:R-:W-:Y:S02]  /*13320*/  ISETP.LE.AND P4, PT, R3.reuse, UR27, PT ;  /* 0x0000001b03007c0c */ /* 0x040fe4000bf83270 */
[----:B------:R-:W-:Y:S02]  /*13330*/  ISETP.LE.AND P1, PT, R3, UR23, PT ;  /* 0x0000001703007c0c */ /* 0x000fe4000bf23270 */
[----:B------:R-:W-:Y:S02]  /*13340*/  FSEL R65, R65, -INF , P5 ;  /* 0xff80000041417808 */ /* 0x000fe40002800000 */
[----:B------:R-:W-:Y:S01]  /*13350*/  ISETP.GE.AND P5, PT, R0, UR12, PT ;  /* 0x0000000c00007c0c */ /* 0x000fe2000bfa6270 */
[----:B------:R-:W-:Y:S01]  /*13360*/  UIADD3 UR12, UPT, UPT, UR49, 0x76, URZ ;  /* 0x00000076310c7890 */ /* 0x000fe2000fffe0ff */
[----:B------:R-:W-:Y:S02]  /*13370*/  FSEL R66, R48, -INF , !P3 ;  /* 0xff80000030427808 */ /* 0x000fe40005800000 */
[----:B------:R-:W-:-:S02]  /*13380*/  ISETP.LE.AND P3, PT, R3, UR19, PT ;  /* 0x0000001303007c0c */ /* 0x000fc4000bf63270 */
[----:B------:R-:W-:Y:S02]  /*13390*/  FSEL R49, R49, -INF , !P4 ;  /* 0xff80000031317808 */ /* 0x000fe40006000000 */
[----:B------:R-:W-:Y:S02]  /*133a0*/  FSEL R74, R50, -INF , !P1 ;  /* 0xff800000324a7808 */ /* 0x000fe40004800000 */
[C---:B------:R-:W-:Y:S02]  /*133b0*/  ISETP.LE.AND P4, PT, R3.reuse, UR15, PT ;  /* 0x0000000f03007c0c */ /* 0x040fe4000bf83270 */
[----:B------:R-:W-:Y:S02]  /*133c0*/  ISETP.LE.AND P1, PT, R3, UR11, PT ;  /* 0x0000000b03007c0c */ /* 0x000fe4000bf23270 */
[----:B------:R-:W-:Y:S02]  /*133d0*/  FSEL R72, R70, -INF , P5 ;  /* 0xff80000046487808 */ /* 0x000fe40002800000 */
[----:B------:R-:W-:-:S02]  /*133e0*/  FSEL R70, R52, -INF , !P3 ;  /* 0xff80000034467808 */ /* 0x000fc40005800000 */
[----:B------:R-:W-:Y:S02]  /*133f0*/  FSEL R53, R53, -INF , !P4 ;  /* 0xff80000035357808 */ /* 0x000fe40006000000 */
[----:B------:R-:W-:Y:S02]  /*13400*/  FSEL R52, R54, -INF , !P1 ;  /* 0xff80000036347808 */ /* 0x000fe40004800000 */
[C---:B------:R-:W-:Y:S02]  /*13410*/  ISETP.LE.AND P4, PT, R3.reuse, UR33, PT ;  /* 0x0000002103007c0c */ /* 0x040fe4000bf83270 */
[C---:B------:R-:W-:Y:S02]  /*13420*/  ISETP.LE.AND P1, PT, R3.reuse, UR32, PT ;  /* 0x0000002003007c0c */ /* 0x040fe4000bf23270 */
[----:B------:R-:W-:Y:S02]  /*13430*/  ISETP.LE.AND P3, PT, R3, UR7, PT ;  /* 0x0000000703007c0c */ /* 0x000fe4000bf63270 */
[----:B------:R-:W-:-:S02]  /*13440*/  FSEL R121, R121, -INF , !P4 ;  /* 0xff80000079797808 */ /* 0x000fc40006000000 */
[----:B------:R-:W-:Y:S02]  /*13450*/  FSEL R48, R122, -INF , !P1 ;  /* 0xff8000007a307808 */ /* 0x000fe40004800000 */
[C---:B------:R-:W-:Y:S02]  /*13460*/  ISETP.LE.AND P4, PT, R3.reuse, UR29, PT ;  /* 0x0000001d03007c0c */ /* 0x040fe4000bf83270 */
[C---:B------:R-:W-:Y:S02]  /*13470*/  ISETP.LE.AND P1, PT, R3.reuse, UR28, PT ;  /* 0x0000001c03007c0c */ /* 0x040fe4000bf23270 */
[----:B------:R-:W-:Y:S02]  /*13480*/  FSEL R50, R120, -INF , !P3 ;  /* 0xff80000078327808 */ /* 0x000fe40005800000 */
        /* <DEDUP_REMOVED lines=12> */
[----:B------:R-:W-:Y:S01]  /*13550*/  ISETP.GE.AND P6, PT, R0, UR14, PT ;  /* 0x0000000e00007c0c */ /* 0x000fe2000bfc6270 */
[----:B------:R-:W-:Y:S01]  /*13560*/  UIADD3 UR14, UPT, UPT, UR49, 0x74, URZ ;  /* 0x00000074310e7890 */ /* 0x000fe2000fffe0ff */
[----:B------:R-:W-:-:S02]  /*13570*/  ISETP.LE.AND P3, PT, R3, UR22, PT ;  /* 0x0000001603007c0c */ /* 0x000fc4000bf63270 */
[----:B------:R-:W-:Y:S02]  /*13580*/  FSEL R133, R133, -INF , !P4 ;  /* 0xff80000085857808 */ /* 0x000fe40006000000 */
[----:B------:R-:W-:Y:S02]  /*13590*/  FSEL R36, R134, -INF , !P1 ;  /* 0xff80000086247808 */ /* 0x000fe40004800000 */
[C---:B------:R-:W-:Y:S02]  /*135a0*/  ISETP.LE.AND P4, PT, R3.reuse, UR17, PT ;  /* 0x0000001103007c0c */ /* 0x040fe4000bf83270 */
[----:B------:R-:W-:Y:S02]  /*135b0*/  ISETP.LE.AND P1, PT, R3, UR16, PT ;  /* 0x0000001003007c0c */ /* 0x000fe4000bf23270 */
[----:B------:R-:W-:Y:S02]  /*135c0*/  FSEL R60, R60, -INF , P6 ;  /* 0xff8000003c3c7808 */ /* 0x000fe40003000000 */
[----:B------:R-:W-:-:S02]  /*135d0*/  FSEL R38, R132, -INF , !P3 ;  /* 0xff80000084267808 */ /* 0x000fc40005800000 */
[----:B------:R-:W-:Y:S01]  /*135e0*/  ISETP.GE.AND P6, PT, R0, UR9, PT ;  /* 0x0000000900007c0c */ /* 0x000fe2000bfc6270 */
[----:B------:R-:W-:Y:S01]  /*135f0*/  UIADD3 UR9, UPT, UPT, UR49, 0x79, URZ ;  /* 0x0000007931097890 */ /* 0x000fe2000fffe0ff */
[----:B------:R-:W-:Y:S02]  /*13600*/  ISETP.LE.AND P3, PT, R3, UR18, PT ;  /* 0x0000001203007c0c */ /* 0x000fe4000bf63270 */
[----:B------:R-:W-:Y:S02]  /*13610*/  FSEL R137, R137, -INF , !P4 ;  /* 0xff80000089897808 */ /* 0x000fe40006000000 */
[----:B------:R-:W-:Y:S02]  /*13620*/  FSEL R32, R138, -INF , !P1 ;  /* 0xff8000008a207808 */ /* 0x000fe40004800000 */
[C---:B------:R-:W-:Y:S02]  /*13630*/  ISETP.LE.AND P4, PT, R3.reuse, UR13, PT ;  /* 0x0000000d03007c0c */ /* 0x040fe4000bf83270 */
[----:B------:R-:W-:-:S02]  /*13640*/  ISETP.LE.AND P1, PT, R3, UR12, PT ;  /* 0x0000000c03007c0c */ /* 0x000fc4000bf23270 */
[----:B------:R-:W-:Y:S02]  /*13650*/  FSEL R57, R57, -INF , P6 ;  /* 0xff80000039397808 */ /* 0x000fe40003000000 */
[----:B------:R-:W-:Y:S02]  /*13660*/  FSEL R34, R136, -INF , !P3 ;  /* 0xff80000088227808 */ /* 0x000fe40005800000 */
[----:B------:R-:W-:Y:S01]  /*13670*/  ISETP.GE.AND P6, PT, R0, UR4, PT ;  /* 0x0000000400007c0c */ /* 0x000fe2000bfc6270 */
[----:B------:R-:W-:Y:S01]  /*13680*/  UIADD3 UR4, UPT, UPT, UR49, 0x7e, URZ ;  /* 0x0000007e31047890 */ /* 0x000fe2000fffe0ff */
[----:B------:R-:W-:Y:S02]  /*13690*/  ISETP.LE.AND P3, PT, R3, UR14, PT ;  /* 0x0000000e03007c0c */ /* 0x000fe4000bf63270 */
[----:B------:R-:W-:Y:S02]  /*136a0*/  FSEL R141, R141, -INF , !P4 ;  /* 0xff8000008d8d7808 */ /* 0x000fe40006000000 */
[----:B------:R-:W-:-:S02]  /*136b0*/  FSEL R28, R142, -INF , !P1 ;  /* 0xff8000008e1c7808 */ /* 0x000fc40004800000 */
[----:B------:R-:W-:Y:S01]  /*136c0*/  ISETP.GE.AND P5, PT, R0, UR6, PT ;  /* 0x0000000600007c0c */ /* 0x000fe2000bfa6270 */
[----:B------:R-:W-:Y:S01]  /*136d0*/  UIADD3 UR6, UPT, UPT, UR49, 0x7c, URZ ;  /* 0x0000007c31067890 */ /* 0x000fe2000fffe0ff */
[C---:B------:R-:W-:Y:S02]  /*136e0*/  ISETP.LE.AND P4, PT, R3.reuse, UR9, PT ;  /* 0x0000000903007c0c */ /* 0x040fe4000bf83270 */
[C---:B------:R-:W-:Y:S02]  /*136f0*/  ISETP.LE.AND P1, PT, R3.reuse, UR8, PT ;  /* 0x0000000803007c0c */ /* 0x040fe4000bf23270 */
[----:B------:R-:W-:Y:S02]  /*13700*/  FSEL R30, R140, -INF , !P3 ;  /* 0xff8000008c1e7808 */ /* 0x000fe40005800000 */
[C---:B------:R-:W-:Y:S02]  /*13710*/  ISETP.LE.AND P2, PT, R3.reuse, UR37, PT ;  /* 0x0000002503007c0c */ /* 0x040fe4000bf43270 */
[----:B------:R-:W-:-:S02]  /*13720*/  ISETP.LE.AND P3, PT, R3, UR10, PT ;  /* 0x0000000a03007c0c */ /* 0x000fc4000bf63270 */
[----:B------:R-:W-:Y:S02]  /*13730*/  FSEL R22, R22, -INF , P5 ;  /* 0xff80000016167808 */ /* 0x000fe40002800000 */
[----:B------:R-:W-:Y:S02]  /*13740*/  FSEL R145, R145, -INF , !P4 ;  /* 0xff80000091917808 */ /* 0x000fe40006000000 */
[----:B------:R-:W-:Y:S02]  /*13750*/  FSEL R24, R146, -INF , !P1 ;  /* 0xff80000092187808 */ /* 0x000fe40004800000 */
[----:B------:R-:W-:Y:S01]  /*13760*/  ISETP.GE.AND P5, PT, R0, UR37, PT ;  /* 0x0000002500007c0c */ /* 0x000fe2000bfa6270 */
[----:B------:R-:W-:Y:S01]  /*13770*/  UIADD3 UR37, UPT, UPT, UR49, 0x3, URZ ;  /* 0x0000000331257890 */ /* 0x000fe2000fffe0ff */
[C---:B------:R-:W-:Y:S02]  /*13780*/  ISETP.LE.AND P4, PT, R3.reuse, UR5, PT ;  /* 0x0000000503007c0c */ /* 0x040fe4000bf83270 */
[----:B------:R-:W-:-:S02]  /*13790*/  ISETP.LE.AND P1, PT, R3, UR4, PT ;  /* 0x0000000403007c0c */ /* 0x000fc4000bf23270 */
[----:B------:R-:W-:Y:S02]  /*137a0*/  FSEL R58, R58, -INF , P6 ;  /* 0xff8000003a3a7808 */ /* 0x000fe40003000000 */
[----:B------:R-:W-:Y:S02]  /*137b0*/  FSEL R69, R81, -INF , !P2 ;  /* 0xff80000051457808 */ /* 0x000fe40005000000 */
[----:B------:R-:W-:Y:S02]  /*137c0*/  FSEL R26, R144, -INF , !P3 ;  /* 0xff800000901a7808 */ /* 0x000fe40005800000 */
[C---:B------:R-:W-:Y:S01]  /*137d0*/  ISETP.GE.AND P0, PT, R0.reuse, UR77, PT ;  /* 0x0000004d00007c0c */ /* 0x040fe2000bf06270 */
[----:B------:R-:W-:Y:S01]  /*137e0*/  UIADD3 UR77, UPT, UPT, UR49, 0x7, URZ ;  /* 0x00000007314d7890 */ /* 0x000fe2000fffe0ff */
[----:B------:R-:W-:Y:S01]  /*137f0*/  ISETP.GE.AND P6, PT, R0, UR76, PT ;  /* 0x0000004c00007c0c */ /* 0x000fe2000bfc6270 */
[----:B------:R-:W-:Y:S01]  /*13800*/  UIADD3 UR76, UPT, UPT, UR49, 0xb, URZ ;  /* 0x0000000b314c7890 */ /* 0x000fe2000fffe0ff */
[----:B------:R-:W-:-:S02]  /*13810*/  ISETP.LE.AND P3, PT, R3, UR6, PT ;  /* 0x0000000603007c0c */ /* 0x000fc4000bf63270 */
[----:B------:R-:W-:Y:S02]  /*13820*/  FSEL R149, R149, -INF , !P4 ;  /* 0xff80000095957808 */ /* 0x000fe40006000000 */
[----:B------:R-:W-:Y:S02]  /*13830*/  FSEL R18, R150, -INF , !P1 ;  /* 0xff80000096127808 */ /* 0x000fe40004800000 */
[----:B------:R-:W-:Y:S01]  /*13840*/  ISETP.GE.AND P2, PT, R0, UR75, PT ;  /* 0x0000004b00007c0c */ /* 0x000fe2000bf46270 */
[----:B------:R-:W-:Y:S01]  /*13850*/  UIADD3 UR75, UPT, UPT, UR49, 0xf, URZ ;  /* 0x0000000f314b7890 */ /* 0x000fe2000fffe0ff */
[C---:B------:R-:W-:Y:S02]  /*13860*/  ISETP.LE.AND P4, PT, R3.reuse, UR49, PT ;  /* 0x0000003103007c0c */ /* 0x040fe4000bf83270 */
[----:B------:R-:W-:Y:S01]  /*13870*/  ISETP.LE.AND P1, PT, R3, UR73, PT ;  /* 0x0000004903007c0c */ /* 0x000fe2000bf23270 */
[----:B------:R-:W-:Y:S01]  /*13880*/  UIADD3 UR73, UPT, UPT, UR49, 0x17, URZ ;  /* 0x0000001731497890 */ /* 0x000fe2000fffe0ff */
[----:B------:R-:W-:-:S02]  /*13890*/  FSEL R69, R69, -INF , P5 ;  /* 0xff80000045457808 */ /* 0x000fc40002800000 */
[----:B------:R-:W-:Y:S02]  /*138a0*/  FSEL R54, R148, -INF , !P3 ;  /* 0xff80000094367808 */ /* 0x000fe40005800000 */
[----:B------:R-:W-:Y:S02]  /*138b0*/  ISETP.LE.AND P5, PT, R3, UR37, PT ;  /* 0x0000002503007c0c */ /* 0x000fe4000bfa3270 */
[----:B------:R-:W-:Y:S01]  /*138c0*/  ISETP.GE.AND P3, PT, R0, UR74, PT ;  /* 0x0000004a00007c0c */ /* 0x000fe2000bf66270 */
[----:B------:R-:W-:Y:S01]  /*138d0*/  UIADD3 UR74, UPT, UPT, UR49, 0x13, URZ ;  /* 0x00000013314a7890 */ /* 0x000fe2000fffe0ff */
[----:B------:R-:W-:Y:S02]  /*138e0*/  R2UR.FILL UR37, R4 ;  /* 0x00000000042572ca */ /* 0x000fe400004e0000 */
[----:B------:R-:W-:Y:S02]  /*138f0*/  FSEL R124, R88, -INF , !P4 ;  /* 0xff800000587c7808 */ /* 0x000fe40006000000 */
[----:B------:R-:W-:-:S02]  /*13900*/  FSEL R4, R89, -INF , !P1 ;  /* 0xff80000059047808 */ /* 0x000fc40004800000 */
[C---:B------:R-:W-:Y:S02]  /*13910*/  ISETP.LE.AND P4, PT, R3.reuse, UR77, PT ;  /* 0x0000004d03007c0c */ /* 0x040fe4000bf83270 */
[----:B------:R-:W-:Y:S02]  /*13920*/  ISETP.LE.AND P1, PT, R3, UR76, PT ;  /* 0x0000004c03007c0c */ /* 0x000fe4000bf23270 */
[----:B------:R-:W-:Y:S02]  /*13930*/  FSEL R91, R91, -INF , !P5 ;  /* 0xff8000005b5b7808 */ /* 0x000fe40006800000 */
[----:B------:R-:W-:Y:S02]  /*13940*/  ISETP.LE.AND P5, PT, R3, UR75, PT ;  /* 0x0000004b03007c0c */ /* 0x000fe4000bfa3270 */
[----:B------:R-:W-:Y:S02]  /*13950*/  FSEL R95, R95, -INF , !P4 ;  /* 0xff8000005f5f7808 */ /* 0x000fe40006000000 */
[----:B------:R-:W-:-:S02]  /*13960*/  FSEL R99, R99, -INF , !P1 ;  /* 0xff80000063637808 */ /* 0x000fc40004800000 */
[----:B------:R-:W-:Y:S02]  /*13970*/  ISETP.LE.AND P4, PT, R3, UR74, PT ;  /* 0x0000004a03007c0c */ /* 0x000fe4000bf83270 */
[C---:B------:R-:W-:Y:S01]  /*13980*/  ISETP.GE.AND P1, PT, R0.reuse, UR72, PT ;  /* 0x0000004800007c0c */ /* 0x040fe2000bf26270 */
[----:B------:R-:W-:Y:S01]  /*13990*/  UIADD3 UR72, UPT, UPT, UR49, 0x1b, URZ ;  /* 0x0000001b31487890 */ /* 0x000fe2000fffe0ff */
[----:B------:R-:W-:Y:S02]  /*139a0*/  FSEL R103, R103, -INF , !P5 ;  /* 0xff80000067677808 */ /* 0x000fe40006800000 */
[----:B------:R-:W-:Y:S02]  /*139b0*/  ISETP.LE.AND P5, PT, R3, UR73, PT ;  /* 0x0000004903007c0c */ /* 0x000fe4000bfa3270 */
[----:B------:R-:W-:Y:S02]  /*139c0*/  FSEL R107, R107, -INF , !P4 ;  /* 0xff8000006b6b7808 */ /* 0x000fe40006000000 */
[----:B------:R-:W-:Y:S01]  /*139d0*/  ISETP.GE.AND P4, PT, R0, UR71, PT ;  /* 0x0000004700007c0c */ /* 0x000fe2000bf86270 */
[----:B------:R-:W-:Y:S01]  /*139e0*/  UIADD3 UR71, UPT, UPT, UR49, 0x1f, URZ ;  /* 0x0000001f31477890 */ /* 0x000fe2000fffe0ff */
[----:B------:R-:W-:-:S02]  /*139f0*/  FSEL R163, R111, -INF , !P5 ;  /* 0xff8000006fa37808 */ /* 0x000fc40006800000 */
[----:B------:R-:W-:Y:S02]  /*13a00*/  ISETP.LE.AND P5, PT, R3, UR72, PT ;  /* 0x0000004803007c0c */ /* 0x000fe4000bfa3270 */
[----:B------:R-:W-:Y:S02]  /*13a10*/  FSEL R122, R7, -INF , P0 ;  /* 0xff800000077a7808 */ /* 0x000fe40000000000 */
[----:B------:R-:W-:Y:S02]  /*13a20*/  FSEL R115, R115, -INF , !P5 ;  /* 0xff80000073737808 */ /* 0x000fe40006800000 */
[----:B------:R-:W-:Y:S02]  /*13a30*/  ISETP.LE.AND P5, PT, R3, UR71, PT ;  /* 0x0000004703007c0c */ /* 0x000fe4000bfa3270 */
[----:B------:R-:W-:Y:S01]  /*13a40*/  ISETP.GE.AND P0, PT, R0, UR70, PT ;  /* 0x0000004600007c0c */ /* 0x000fe2000bf06270 */
[----:B------:R-:W-:Y:S01]  /*13a50*/  UIADD3 UR70, UPT, UPT, UR49, 0x23, URZ ;  /* 0x0000002331467890 */ /* 0x000fe2000fffe0ff */
[----:B------:R-:W-:-:S02]  /*13a60*/  FSEL R113, R119, -INF , !P5 ;  /* 0xff80000077717808 */ /* 0x000fc40006800000 */
[----:B------:R-:W-:Y:S02]  /*13a70*/  FSEL R111, R85, -INF , P2 ;  /* 0xff800000556f7808 */ /* 0x000fe40001000000 */
[C---:B------:R-:W-:Y:S01]  /*13a80*/  ISETP.GE.AND P5, PT, R0.reuse, UR69, PT ;  /* 0x0000004500007c0c */ /* 0x040fe2000bfa6270 */
[----:B------:R-:W-:Y:S01]  /*13a90*/  UIADD3 UR69, UPT, UPT, UR49, 0x27, URZ ;  /* 0x0000002731457890 */ /* 0x000fe2000fffe0ff */
[----:B------:R-:W-:Y:S01]  /*13aa0*/  ISETP.GE.AND P2, PT, R0, UR68, PT ;  /* 0x0000004400007c0c */ /* 0x000fe2000bf46270 */
[----:B------:R-:W-:Y:S01]  /*13ab0*/  UIADD3 UR68, UPT, UPT, UR49, 0x2b, URZ ;  /* 0x0000002b31447890 */ /* 0x000fe2000fffe0ff */
[----:B------:R-:W-:Y:S02]  /*13ac0*/  FSEL R120, R6, -INF , P3 ;  /* 0xff80000006787808 */ /* 0x000fe40001800000 */
[----:B------:R-:W-:Y:S01]  /*13ad0*/  ISETP.GE.AND P3, PT, R0, UR67, PT ;  /* 0x0000004300007c0c */ /* 0x000fe2000bf66270 */
[----:B------:R-:W-:Y:S01]  /*13ae0*/  UIADD3 UR67, UPT, UPT, UR49, 0x2f, URZ ;  /* 0x0000002f31437890 */ /* 0x000fe2000fffe0ff */
[----:B------:R-:W-:-:S02]  /*13af0*/  FSEL R118, R118, -INF , P0 ;  /* 0xff80000076767808 */ /* 0x000fc40000000000 */
[----:B------:R-:W-:Y:S02]  /*13b00*/  FSEL R88, R5, -INF , P1 ;  /* 0xff80000005587808 */ /* 0x000fe40000800000 */
[----:B------:R-:W-:Y:S02]  /*13b10*/  ISETP.LE.AND P0, PT, R3, UR70, PT ;  /* 0x0000004603007c0c */ /* 0x000fe4000bf03270 */
[----:B------:R-:W-:Y:S01]  /*13b20*/  ISETP.GE.AND P1, PT, R0, UR66, PT ;  /* 0x0000004200007c0c */ /* 0x000fe2000bf26270 */
[----:B------:R-:W-:Y:S01]  /*13b30*/  UIADD3 UR66, UPT, UPT, UR49, 0x33, URZ ;  /* 0x0000003331427890 */ /* 0x000fe2000fffe0ff */
[----:B------:R-:W-:Y:S02]  /*13b40*/  FSEL R110, R110, -INF , P6 ;  /* 0xff8000006e6e7808 */ /* 0x000fe40003000000 */
[----:B------:R-:W-:Y:S02]  /*13b50*/  FSEL R89, R25, -INF , P4 ;  /* 0xff80000019597808 */ /* 0x000fe40002000000 */
[----:B------:R-:W-:-:S02]  /*13b60*/  FSEL R86, R86, -INF , P5 ;  /* 0xff80000056567808 */ /* 0x000fc40002800000 */
[----:B------:R-:W-:Y:S01]  /*13b70*/  ISETP.GE.AND P4, PT, R0, UR65, PT ;  /* 0x0000004100007c0c */ /* 0x000fe2000bf86270 */
[----:B------:R-:W-:Y:S01]  /*13b80*/  UIADD3 UR65, UPT, UPT, UR49, 0x37, URZ ;  /* 0x0000003731417890 */ /* 0x000fe2000fffe0ff */
[C---:B------:R-:W-:Y:S02]  /*13b90*/  ISETP.LE.AND P6, PT, R3.reuse, UR69, PT ;  /* 0x0000004503007c0c */ /* 0x040fe4000bfc3270 */
[----:B------:R-:W-:Y:S02]  /*13ba0*/  ISETP.LE.AND P5, PT, R3, UR68, PT ;  /* 0x0000004403007c0c */ /* 0x000fe4000bfa3270 */
[----:B------:R-:W-:Y:S02]  /*13bb0*/  FSEL R9, R59, -INF , !P0 ;  /* 0xff8000003b097808 */ /* 0x000fe40004000000 */
[----:B------:R-:W-:Y:S02]  /*13bc0*/  ISETP.LE.AND P0, PT, R3, UR67, PT ;  /* 0x0000004303007c0c */ /* 0x000fe4000bf03270 */
[----:B------:R-:W-:-:S02]  /*13bd0*/  FSEL R8, R63, -INF , !P6 ;  /* 0xff8000003f087808 */ /* 0x000fc40007000000 */
[----:B------:R-:W-:Y:S02]  /*13be0*/  FSEL R7, R67, -INF , !P5 ;  /* 0xff80000043077808 */ /* 0x000fe40006800000 */
[----:B------:R-:W-:Y:S02]  /*13bf0*/  ISETP.LE.AND P6, PT, R3, UR66, PT ;  /* 0x0000004203007c0c */ /* 0x000fe4000bfc3270 */
[----:B------:R-:W-:Y:S01]  /*13c00*/  ISETP.GE.AND P5, PT, R0, UR64, PT ;  /* 0x0000004000007c0c */ /* 0x000fe2000bfa6270 */
[----:B------:R-:W-:Y:S01]  /*13c10*/  UIADD3 UR64, UPT, UPT, UR49, 0x3b, URZ ;  /* 0x0000003b31407890 */ /* 0x000fe2000fffe0ff */
[----:B------:R-:W-:Y:S02]  /*13c20*/  FSEL R73, R71, -INF , !P0 ;  /* 0xff80000047497808 */ /* 0x000fe40004000000 */
[----:B------:R-:W-:Y:S02]  /*13c30*/  ISETP.LE.AND P0, PT, R3, UR65, PT ;  /* 0x0000004103007c0c */ /* 0x000fe4000bf03270 */
[----:B------:R-:W-:-:S02]  /*13c40*/  FSEL R63, R75, -INF , !P6 ;  /* 0xff8000004b3f7808 */ /* 0x000fc40007000000 */
[----:B------:R-:W-:Y:S01]  /*13c50*/  ISETP.GE.AND P6, PT, R0, UR63, PT ;  /* 0x0000003f00007c0c */ /* 0x000fe2000bfc6270 */
[----:B------:R-:W-:Y:S01]  /*13c60*/  UIADD3 UR63, UPT, UPT, UR49, 0x3f, URZ ;  /* 0x0000003f313f7890 */ /* 0x000fe2000fffe0ff */
[----:B------:R-:W-:Y:S02]  /*13c70*/  FSEL R59, R79, -INF , !P0 ;  /* 0xff8000004f3b7808 */ /* 0x000fe40004000000 */
[----:B------:R-:W-:Y:S02]  /*13c80*/  ISETP.LE.AND P0, PT, R3, UR64, PT ;  /* 0x0000004003007c0c */ /* 0x000fe4000bf03270 */
[----:B------:R-:W-:Y:S02]  /*13c90*/  FSEL R84, R84, -INF , P1 ;  /* 0xff80000054547808 */ /* 0x000fe40000800000 */
[----:B------:R-:W-:Y:S02]  /*13ca0*/  FSEL R6, R83, -INF , !P0 ;  /* 0xff80000053067808 */ /* 0x000fe40004000000 */
[----:B------:R-:W-:-:S02]  /*13cb0*/  ISETP.LE.AND P0, PT, R3, UR63, PT ;  /* 0x0000003f03007c0c */ /* 0x000fc4000bf03270 */
[C---:B------:R-:W-:Y:S01]  /*13cc0*/  ISETP.GE.AND P1, PT, R0.reuse, UR60, PT ;  /* 0x0000003c00007c0c */ /* 0x040fe2000bf26270 */
[----:B------:R-:W-:Y:S01]  /*13cd0*/  UIADD3 UR60, UPT, UPT, UR49, 0x4b, URZ ;  /* 0x0000004b313c7890 */ /* 0x000fe2000fffe0ff */
[----:B------:R-:W-:Y:S02]  /*13ce0*/  FSEL R5, R87, -INF , !P0 ;  /* 0xff80000057057808 */ /* 0x000fe40004000000 */
[C---:B------:R-:W-:Y:S01]  /*13cf0*/  ISETP.GE.AND P0, PT, R0.reuse, UR62, PT ;  /* 0x0000003e00007c0c */ /* 0x040fe2000bf06270 */
[----:B------:R-:W-:Y:S01]  /*13d00*/  UIADD3 UR62, UPT, UPT, UR49, 0x43, URZ ;  /* 0x00000043313e7890 */ /* 0x000fe2000fffe0ff */
[----:B------:R-:W-:Y:S02]  /*13d10*/  FSEL R87, R29, -INF , P2 ;  /* 0xff8000001d577808 */ /* 0x000fe40001000000 */
[----:B------:R-:W-:Y:S01]  /*13d20*/  ISETP.GE.AND P2, PT, R0, UR61, PT ;  /* 0x0000003d00007c0c */ /* 0x000fe2000bf46270 */
[----:B------:R-:W-:Y:S01]  /*13d30*/  UIADD3 UR61, UPT, UPT, UR49, 0x47, URZ ;  /* 0x00000047313d7890 */ /* 0x000fe2000fffe0ff */
[----:B------:R-:W-:-:S02]  /*13d40*/  FSEL R116, R116, -INF , P3 ;  /* 0xff80000074747808 */ /* 0x000fc40001800000 */
[C---:B------:R-:W-:Y:S01]  /*13d50*/  ISETP.GE.AND P3, PT, R0.reuse, UR59, PT ;  /* 0x0000003b00007c0c */ /* 0x040fe2000bf66270 */
[----:B------:R-:W-:Y:S01]  /*13d60*/  UIADD3 UR59, UPT, UPT, UR49, 0x4f, URZ ;  /* 0x0000004f313b7890 */ /* 0x000fe2000fffe0ff */
[----:B------:R-:W-:Y:S02]  /*13d70*/  FSEL R79, R37, -INF , P0 ;  /* 0xff800000254f7808 */ /* 0x000fe40000000000 */
[----:B------:R-:W-:Y:S02]  /*13d80*/  FSEL R85, R33, -INF , P4 ;  /* 0xff80000021557808 */ /* 0x000fe40002000000 */
[----:B------:R-:W-:Y:S02]  /*13d90*/  ISETP.LE.AND P0, PT, R3, UR62, PT ;  /* 0x0000003e03007c0c */ /* 0x000fe4000bf03270 */
[----:B------:R-:W-:Y:S01]  /*13da0*/  ISETP.GE.AND P4, PT, R0, UR58, PT ;  /* 0x0000003a00007c0c */ /* 0x000fe2000bf86270 */
[----:B------:R-:W-:Y:S01]  /*13db0*/  UIADD3 UR58, UPT, UPT, UR49, 0x53, URZ ;  /* 0x00000053313a7890 */ /* 0x000fe2000fffe0ff */
[----:B------:R-:W-:-:S02]  /*13dc0*/  FSEL R114, R114, -INF , P5 ;  /* 0xff80000072727808 */ /* 0x000fc40002800000 */
[----:B------:R-:W-:Y:S02]  /*13dd0*/  FSEL R78, R78, -INF , P6 ;  /* 0xff8000004e4e7808 */ /* 0x000fe40003000000 */
[----:B------:R-:W-:Y:S02]  /*13de0*/  FSEL R102, R102, -INF , P2 ;  /* 0xff80000066667808 */ /* 0x000fe40001000000 */
[----:B------:R-:W-:Y:S01]  /*13df0*/  ISETP.GE.AND P5, PT, R0, UR57, PT ;  /* 0x0000003900007c0c */ /* 0x000fe2000bfa6270 */
[----:B------:R-:W-:Y:S01]  /*13e00*/  UIADD3 UR57, UPT, UPT, UR49, 0x57, URZ ;  /* 0x0000005731397890 */ /* 0x000fe2000fffe0ff */
[C---:B------:R-:W-:Y:S02]  /*13e10*/  ISETP.LE.AND P6, PT, R3.reuse, UR61, PT ;  /* 0x0000003d03007c0c */ /* 0x040fe4000bfc3270 */
[----:B------:R-:W-:Y:S02]  /*13e20*/  ISETP.LE.AND P2, PT, R3, UR60, PT ;  /* 0x0000003c03007c0c */ /* 0x000fe4000bf43270 */
[----:B------:R-:W-:-:S02]  /*13e30*/  FSEL R119, R27, -INF , !P0 ;  /* 0xff8000001b777808 */ /* 0x000fc40004000000 */
[----:B------:R-:W-:Y:S02]  /*13e40*/  ISETP.LE.AND P0, PT, R3, UR59, PT ;  /* 0x0000003b03007c0c */ /* 0x000fe4000bf03270 */
[----:B------:R-:W-:Y:S02]  /*13e50*/  FSEL R117, R31, -INF , !P6 ;  /* 0xff8000001f757808 */ /* 0x000fe40007000000 */
[----:B------:R-:W-:Y:S02]  /*13e60*/  FSEL R13, R35, -INF , !P2 ;  /* 0xff800000230d7808 */ /* 0x000fe40005000000 */
[----:B------:R-:W-:Y:S02]  /*13e70*/  ISETP.LE.AND P6, PT, R3, UR58, PT ;  /* 0x0000003a03007c0c */ /* 0x000fe4000bfc3270 */
[----:B------:R-:W-:Y:S01]  /*13e80*/  ISETP.GE.AND P2, PT, R0, UR35, PT ;  /* 0x0000002300007c0c */ /* 0x000fe2000bf46270 */
[----:B------:R-:W-:Y:S01]  /*13e90*/  UIADD3 UR35, UPT, UPT, UR49, 0x5b, URZ ;  /* 0x0000005b31237890 */ /* 0x000fe2000fffe0ff */
[----:B------:R-:W-:-:S02]  /*13ea0*/  FSEL R12, R39, -INF , !P0 ;  /* 0xff800000270c7808 */ /* 0x000fc40004000000 */
[----:B------:R-:W-:Y:S02]  /*13eb0*/  ISETP.LE.AND P0, PT, R3, UR57, PT ;  /* 0x0000003903007c0c */ /* 0x000fe4000bf03270 */
[----:B------:R-:W-:Y:S02]  /*13ec0*/  FSEL R11, R43, -INF , !P6 ;  /* 0xff8000002b0b7808 */ /* 0x000fe40007000000 */
[----:B------:R-:W-:Y:S01]  /*13ed0*/  ISETP.GE.AND P6, PT, R0, UR34, PT ;  /* 0x0000002200007c0c */ /* 0x000fe2000bfc6270 */
[----:B------:R-:W-:Y:S01]  /*13ee0*/  UIADD3 UR34, UPT, UPT, UR49, 0x5f, URZ ;  /* 0x0000005f31227890 */ /* 0x000fe2000fffe0ff */
[----:B------:R-:W-:Y:S02]  /*13ef0*/  FSEL R81, R47, -INF , !P0 ;  /* 0xff8000002f517808 */ /* 0x000fe40004000000 */
[----:B------:R-:W-:Y:S02]  /*13f00*/  ISETP.LE.AND P0, PT, R3, UR35, PT ;  /* 0x0000002303007c0c */ /* 0x000fe4000bf03270 */
[----:B------:R-:W-:-:S02]  /*13f10*/  FSEL R98, R98, -INF , P4 ;  /* 0xff80000062627808 */ /* 0x000fc40002000000 */
[----:B------:R-:W-:Y:S02]  /*13f20*/  FSEL R75, R51, -INF , !P0 ;  /* 0xff800000334b7808 */ /* 0x000fe40004000000 */
[----:B------:R-:W-:Y:S02]  /*13f30*/  ISETP.LE.AND P0, PT, R3, UR34, PT ;  /* 0x0000002203007c0c */ /* 0x000fe4000bf03270 */
[----:B------:R-:W-:Y:S02]  /*13f40*/  FSEL R82, R82, -INF , P1 ;  /* 0xff80000052527808 */ /* 0x000fe40000800000 */
[----:B------:R-:W-:Y:S02]  /*13f50*/  FSEL R10, R55, -INF , !P0 ;  /* 0xff800000370a7808 */ /* 0x000fe40004000000 */
[C---:B------:R-:W-:Y:S01]  /*13f60*/  ISETP.GE.AND P0, PT, R0.reuse, UR31, PT ;  /* 0x0000001f00007c0c */ /* 0x040fe2000bf06270 */
[----:B------:R-:W-:Y:S01]  /*13f70*/  UIADD3 UR31, UPT, UPT, UR49, 0x63, URZ ;  /* 0x00000063311f7890 */ /* 0x000fe2000fffe0ff */
[C---:B------:R-:W-:Y:S01]  /*13f80*/  ISETP.GE.AND P4, PT, R0.reuse, UR19, PT ;  /* 0x0000001300007c0c */ /* 0x040fe2000bf86270 */
[----:B------:R-:W-:Y:S01]  /*13f90*/  UIADD3 UR19, UPT, UPT, UR49, 0x6f, URZ ;  /* 0x0000006f31137890 */ /* 0x000fe2000fffe0ff */
[----:B------:R-:W-:Y:S01]  /*13fa0*/  ISETP.GE.AND P1, PT, R0, UR27, PT ;  /* 0x0000001b00007c0c */ /* 0x000fe2000bf26270 */
[----:B------:R-:W-:Y:S01]  /*13fb0*/  UIADD3 UR27, UPT, UPT, UR49, 0x67, URZ ;  /* 0x00000067311b7890 */ /* 0x000fe2000fffe0ff */
[----:B------:R-:W-:-:S02]  /*13fc0*/  FSEL R66, R66, -INF , P0 ;  /* 0xff80000042427808 */ /* 0x000fc40000000000 */
[----:B------:R-:W-:Y:S02]  /*13fd0*/  ISETP.LE.AND P0, PT, R3, UR31, PT ;  /* 0x0000001f03007c0c */ /* 0x000fe4000bf03270 */
[----:B------:R-:W-:Y:S02]  /*13fe0*/  FSEL R76, R76, -INF , P5 ;  /* 0xff8000004c4c7808 */ /* 0x000fe40002800000 */
[----:B------:R-:W-:Y:S01]  /*13ff0*/  ISETP.GE.AND P5, PT, R0, UR11, PT ;  /* 0x0000000b00007c0c */ /* 0x000fe2000bfa6270 */
[----:B------:R-:W-:Y:S01]  /*14000*/  UIADD3 UR11, UPT, UPT, UR49, 0x77, URZ ;  /* 0x00000077310b7890 */ /* 0x000fe2000fffe0ff */
[----:B------:R-:W-:Y:S02]  /*14010*/  FSEL R67, R49, -INF , P1 ;  /* 0xff80000031437808 */ /* 0x000fe40000800000 */
[----:B------:R-:W-:Y:S02]  /*14020*/  FSEL R49, R123, -INF , !P0 ;  /* 0xff8000007b317808 */ /* 0x000fe40004000000 */
[----:B------:R-:W-:-:S02]  /*14030*/  ISETP.LE.AND P0, PT, R3, UR19, PT ;  /* 0x0000001303007c0c */ /* 0x000fc4000bf03270 */
[----:B------:R-:W-:Y:S02]  /*14040*/  FSEL R83, R41, -INF , P3 ;  /* 0xff80000029537808 */ /* 0x000fe40001800000 */
[----:B------:R-:W-:Y:S02]  /*14050*/  FSEL R77, R45, -INF , P2 ;  /* 0xff8000002d4d7808 */ /* 0x000fe40001000000 */
[----:B------:R-:W-:Y:S02]  /*14060*/  FSEL R37, R135, -INF , !P0 ;  /* 0xff80000087257808 */ /* 0x000fe40004000000 */
[C---:B------:R-:W-:Y:S01]  /*14070*/  ISETP.GE.AND P3, PT, R0.reuse, UR23, PT ;  /* 0x0000001700007c0c */ /* 0x040fe2000bf66270 */
[----:B------:R-:W-:Y:S01]  /*14080*/  UIADD3 UR23, UPT, UPT, UR49, 0x6b, URZ ;  /* 0x0000006b31177890 */ /* 0x000fe2000fffe0ff */
[----:B------:R-:W-:Y:S01]  /*14090*/  ISETP.GE.AND P2, PT, R0, UR15, PT ;  /* 0x0000000f00007c0c */ /* 0x000fe2000bf46270 */
[----:B------:R-:W-:Y:S01]  /*140a0*/  UIADD3 UR15, UPT, UPT, UR49, 0x73, URZ ;  /* 0x00000073310f7890 */ /* 0x000fe2000fffe0ff */
[----:B------:R-:W-:-:S02]  /*140b0*/  ISETP.LE.AND P0, PT, R3, UR11, PT ;  /* 0x0000000b03007c0c */ /* 0x000fc4000bf03270 */
[----:B------:R-:W-:Y:S02]  /*140c0*/  FSEL R74, R74, -INF , P3 ;  /* 0xff8000004a4a7808 */ /* 0x000fe40001800000 */
[----:B------:R-:W-:Y:S02]  /*140d0*/  FSEL R29, R143, -INF , !P0 ;  /* 0xff8000008f1d7808 */ /* 0x000fe40004000000 */
[----:B------:R-:W-:Y:S02]  /*140e0*/  FSEL R70, R70, -INF , P4 ;  /* 0xff80000046467808 */ /* 0x000fe40002000000 */
[----:B------:R-:W-:Y:S02]  /*140f0*/  FSEL R71, R53, -INF , P2 ;  /* 0xff80000035477808 */ /* 0x000fe40001000000 */
[----:B------:R-:W-:Y:S02]  /*14100*/  FSEL R52, R52, -INF , P5 ;  /* 0xff80000034347808 */ /* 0x000fe40002800000 */
[C---:B------:R-:W-:Y:S01]  /*14110*/  ISETP.GE.AND P0, PT, R0.reuse, UR33, PT ;  /* 0x0000002100007c0c */ /* 0x040fe2000bf06270 */
[----:B------:R-:W-:Y:S01]  /*14120*/  UIADD3 UR33, UPT, UPT, UR49, 0x3, URZ ;  /* 0x0000000331217890 */ /* 0x000fe2000fffe0ff */
[----:B------:R-:W-:-:S02]  /*14130*/  ISETP.GE.AND P3, PT, R0, UR32, PT ;  /* 0x0000002000007c0c */ /* 0x000fc4000bf66270 */
[C---:B------:R-:W-:Y:S02]  /*14140*/  ISETP.GE.AND P2, PT, R0.reuse, UR30, PT ;  /* 0x0000001e00007c0c */ /* 0x040fe4000bf46270 */
[C---:B------:R-:W-:Y:S02]  /*14150*/  ISETP.GE.AND P4, PT, R0.reuse, UR29, PT ;  /* 0x0000001d00007c0c */ /* 0x040fe4000bf86270 */
[----:B------:R-:W-:Y:S02]  /*14160*/  ISETP.GE.AND P5, PT, R0, UR28, PT ;  /* 0x0000001c00007c0c */ /* 0x000fe4000bfa6270 */
[----:B------:R-:W-:Y:S02]  /*14170*/  FSEL R51, R121, -INF , P0 ;  /* 0xff80000079337808 */ /* 0x000fe40000000000 */
[----:B------:R-:W-:Y:S02]  /*14180*/  FSEL R48, R48, -INF , P3 ;  /* 0xff80000030307808 */ /* 0x000fe40001800000 */
[----:B------:R-:W-:-:S02]  /*14190*/  FSEL R46, R46, -INF , P2 ;  /* 0xff8000002e2e7808 */ /* 0x000fc40001000000 */
[----:B------:R-:W-:Y:S02]  /*141a0*/  FSEL R47, R125, -INF , P4 ;  /* 0xff8000007d2f7808 */ /* 0x000fe40002000000 */
[----:B------:R-:W-:Y:S02]  /*141b0*/  FSEL R44, R44, -INF , P5 ;  /* 0xff8000002c2c7808 */ /* 0x000fe40002800000 */
[C---:B------:R-:W-:Y:S02]  /*141c0*/  ISETP.GE.AND P0, PT, R0.reuse, UR26, PT ;  /* 0x0000001a00007c0c */ /* 0x040fe4000bf06270 */
[C---:B------:R-:W-:Y:S02]  /*141d0*/  ISETP.GE.AND P3, PT, R0.reuse, UR25, PT ;  /* 0x0000001900007c0c */ /* 0x040fe4000bf66270 */
[C---:B------:R-:W-:Y:S02]  /*141e0*/  ISETP.GE.AND P2, PT, R0.reuse, UR24, PT ;  /* 0x0000001800007c0c */ /* 0x040fe4000bf46270 */
[----:B------:R-:W-:-:S02]  /*141f0*/  ISETP.GE.AND P4, PT, R0, UR22, PT ;  /* 0x0000001600007c0c */ /* 0x000fc4000bf86270 */
[----:B------:R-:W-:Y:S02]  /*14200*/  ISETP.GE.AND P5, PT, R0, UR21, PT ;  /* 0x0000001500007c0c */ /* 0x000fe4000bfa6270 */
[----:B------:R-:W-:Y:S02]  /*14210*/  FSEL R42, R42, -INF , P0 ;  /* 0xff8000002a2a7808 */ /* 0x000fe40000000000 */
[----:B------:R-:W-:Y:S02]  /*14220*/  FSEL R43, R129, -INF , P3 ;  /* 0xff800000812b7808 */ /* 0x000fe40001800000 */
[----:B------:R-:W-:Y:S02]  /*14230*/  FSEL R40, R40, -INF , P2 ;  /* 0xff80000028287808 */ /* 0x000fe40001000000 */
[----:B------:R-:W-:Y:S02]  /*14240*/  FSEL R38, R38, -INF , P4 ;  /* 0xff80000026267808 */ /* 0x000fe40002000000 */
[----:B------:R-:W-:-:S02]  /*14250*/  FSEL R39, R133, -INF , P5 ;  /* 0xff80000085277808 */ /* 0x000fc40002800000 */
[C---:B------:R-:W-:Y:S02]  /*14260*/  ISETP.GE.AND P0, PT, R0.reuse, UR20, PT ;  /* 0x0000001400007c0c */ /* 0x040fe4000bf06270 */
[C---:B------:R-:W-:Y:S02]  /*14270*/  ISETP.GE.AND P3, PT, R0.reuse, UR18, PT ;  /* 0x0000001200007c0c */ /* 0x040fe4000bf66270 */
[C---:B------:R-:W-:Y:S02]  /*14280*/  ISETP.GE.AND P2, PT, R0.reuse, UR17, PT ;  /* 0x0000001100007c0c */ /* 0x040fe4000bf46270 */
[C---:B------:R-:W-:Y:S02]  /*14290*/  ISETP.GE.AND P4, PT, R0.reuse, UR16, PT ;  /* 0x0000001000007c0c */ /* 0x040fe4000bf86270 */
[----:B------:R-:W-:Y:S02]  /*142a0*/  ISETP.GE.AND P5, PT, R0, UR14, PT ;  /* 0x0000000e00007c0c */ /* 0x000fe4000bfa6270 */
[----:B------:R-:W-:-:S02]  /*142b0*/  FSEL R36, R36, -INF , P0 ;  /* 0xff80000024247808 */ /* 0x000fc40000000000 */
[----:B------:R-:W-:Y:S02]  /*142c0*/  FSEL R34, R34, -INF , P3 ;  /* 0xff80000022227808 */ /* 0x000fe40001800000 */
[----:B------:R-:W-:Y:S02]  /*142d0*/  FSEL R35, R137, -INF , P2 ;  /* 0xff80000089237808 */ /* 0x000fe40001000000 */
[----:B------:R-:W-:Y:S02]  /*142e0*/  FSEL R32, R32, -INF , P4 ;  /* 0xff80000020207808 */ /* 0x000fe40002000000 */
[----:B------:R-:W-:Y:S02]  /*142f0*/  FSEL R30, R30, -INF , P5 ;  /* 0xff8000001e1e7808 */ /* 0x000fe40002800000 */
[C---:B------:R-:W-:Y:S02]  /*14300*/  ISETP.GE.AND P0, PT, R0.reuse, UR13, PT ;  /* 0x0000000d00007c0c */ /* 0x040fe4000bf06270 */
        /* <DEDUP_REMOVED lines=13> */
[----:B------:R-:W-:Y:S02]  /*143e0*/  ISETP.GT.AND P5, PT, R0, UR49, PT ;  /* 0x0000003100007c0c */ /* 0x000fe4000bfa4270 */
        /* <DEDUP_REMOVED lines=21> */
[----:B------:R-:W-:Y:S02]  /*14540*/  ISETP.LE.AND P6, PT, R3, UR27, PT ;  /* 0x0000001b03007c0c */ /* 0x000fe4000bfc3270 */
        /* <DEDUP_REMOVED lines=9> */
[C---:B------:R-:W-:Y:S02]  /*145e0*/  ISETP.GE.AND P5, PT, R0.reuse, UR64, PT ;  /* 0x0000004000007c0c */ /* 0x040fe4000bfa6270 */
[----:B------:R-:W-:Y:S02]  /*145f0*/  ISETP.LE.AND P1, PT, R3, UR23, PT ;  /* 0x0000001703007c0c */ /* 0x000fe4000bf23270 */
[----:B------:R-:W-:Y:S02]  /*14600*/  FSEL R45, R127, -INF , !P6 ;  /* 0xff8000007f2d7808 */ /* 0x000fe40007000000 */
[----:B------:R-:W-:Y:S01]  /*14610*/  ISETP.GE.AND P6, PT, R0, UR7, PT ;  /* 0x0000000700007c0c */ /* 0x000fe2000bfc6270 */
[----:B------:R-:W-:Y:S01]  /*14620*/  UIADD3 UR7, UPT, UPT, UR49, 0x7b, URZ ;  /* 0x0000007b31077890 */ /* 0x000fe2000fffe0ff */
[----:B------:R-:W-:-:S02]  /*14630*/  FSEL R91, R7, -INF , P0 ;  /* 0xff800000075b7808 */ /* 0x000fc40000000000 */
[----:B------:R-:W-:Y:S02]  /*14640*/  FSEL R73, R73, -INF , P3 ;  /* 0xff80000049497808 */ /* 0x000fe40001800000 */
[----:B------:R-:W-:Y:S02]  /*14650*/  FSEL R63, R63, -INF , P2 ;  /* 0xff8000003f3f7808 */ /* 0x000fe40001000000 */
[----:B------:R-:W-:Y:S02]  /*14660*/  FSEL R59, R59, -INF , P4 ;  /* 0xff8000003b3b7808 */ /* 0x000fe40002000000 */
[----:B------:R-:W-:Y:S02]  /*14670*/  FSEL R123, R6, -INF , P5 ;  /* 0xff800000067b7808 */ /* 0x000fe40002800000 */
[----:B------:R-:W-:Y:S02]  /*14680*/  FSEL R41, R131, -INF , !P1 ;  /* 0xff80000083297808 */ /* 0x000fe40004800000 */
[----:B------:R-:W-:-:S02]  /*14690*/  ISETP.GE.AND P0, PT, R0, UR63, PT ;  /* 0x0000003f00007c0c */ /* 0x000fc4000bf06270 */
[C---:B------:R-:W-:Y:S02]  /*146a0*/  ISETP.GE.AND P3, PT, R0.reuse, UR62, PT ;  /* 0x0000003e00007c0c */ /* 0x040fe4000bf66270 */
[C---:B------:R-:W-:Y:S02]  /*146b0*/  ISETP.GE.AND P2, PT, R0.reuse, UR61, PT ;  /* 0x0000003d00007c0c */ /* 0x040fe4000bf46270 */
[C---:B------:R-:W-:Y:S02]  /*146c0*/  ISETP.GE.AND P4, PT, R0.reuse, UR60, PT ;  /* 0x0000003c00007c0c */ /* 0x040fe4000bf86270 */
[----:B------:R-:W-:Y:S02]  /*146d0*/  ISETP.GE.AND P5, PT, R0, UR59, PT ;  /* 0x0000003b00007c0c */ /* 0x000fe4000bfa6270 */
[----:B------:R-:W-:Y:S02]  /*146e0*/  ISETP.LE.AND P1, PT, R3, UR15, PT ;  /* 0x0000000f03007c0c */ /* 0x000fe4000bf23270 */
        /* <DEDUP_REMOVED lines=12> */
[----:B------:R-:W-:-:S02]  /*147b0*/  FMNMX3 R5, R17, R124, R156, !PT ;  /* 0x0000007c11057276 */ /* 0x000fc4000780009c */
[C---:B------:R-:W-:Y:S02]  /*147c0*/  FMNMX3 R4, R17.reuse, R125, R157, !PT ;  /* 0x0000007d11047276 */ /* 0x040fe4000780009d */
[----:B------:R-:W-:Y:S02]  /*147d0*/  FMNMX3 R3, R17, R172, R170, !PT ;  /* 0x000000ac11037276 */ /* 0x000fe400078000aa */
[----:B------:R-:W-:Y:S02]  /*147e0*/  FSEL R50, R50, -INF , P6 ;  /* 0xff80000032327808 */ /* 0x000fe40003000000 */
        /* <DEDUP_REMOVED lines=9> */
[C---:B------:R-:W-:Y:S02]  /*14880*/  ISETP.GE.AND P6, PT, R0.reuse, UR11, PT ;  /* 0x0000000b00007c0c */ /* 0x040fe4000bfc6270 */
[----:B------:R-:W-:Y:S02]  /*14890*/  ISETP.GE.AND P5, PT, R0, UR7, PT ;  /* 0x0000000700007c0c */ /* 0x000fe4000bfa6270 */
        /* <DEDUP_REMOVED lines=44> */
[----:B------:R-:W-:Y:S02]  /*14b60*/  FSEL R45, R45, -INF , P0 ;  /* 0xff8000002d2d7808 */ /* 0x000fe40000000000 */
[----:B------:R-:W-:-:S02]  /*14b70*/  FMNMX3 R0, R0, R75, R53, !PT ;  /* 0x0000004b00007276 */ /* 0x000fc40007800035 */
[----:B------:R-:W-:Y:S02]  /*14b80*/  FMNMX3 R5, R5, R50, R46, !PT ;  /* 0x0000003205057276 */ /* 0x000fe4000780002e */
[----:B------:R-:W-:Y:S02]  /*14b90*/  FMNMX3 R4, R4, R51, R47, !PT ;  /* 0x0000003304047276 */ /* 0x000fe4000780002f */
[----:B------:R-:W-:Y:S02]  /*14ba0*/  FMNMX3 R3, R3, R48, R44, !PT ;  /* 0x0000003003037276 */ /* 0x000fe4000780002c */
[----:B------:R-:W-:Y:S02]  /*14bb0*/  FSEL R41, R41, -INF , P3 ;  /* 0xff80000029297808 */ /* 0x000fe40001800000 */
[----:B------:R-:W-:Y:S02]  /*14bc0*/  FSEL R37, R37, -INF , P2 ;  /* 0xff80000025257808 */ /* 0x000fe40001000000 */
[----:B------:R-:W-:-:S02]  /*14bd0*/  FMNMX3 R0, R0, R49, R45, !PT ;  /* 0x0000003100007276 */ /* 0x000fc4000780002d */
[----:B------:R-:W-:Y:S02]  /*14be0*/  FMNMX3 R5, R5, R42, R38, !PT ;  /* 0x0000002a05057276 */ /* 0x000fe40007800026 */
[----:B------:R-:W-:Y:S02]  /*14bf0*/  FMNMX3 R4, R4, R43, R39, !PT ;  /* 0x0000002b04047276 */ /* 0x000fe40007800027 */
[----:B------:R-:W-:Y:S02]  /*14c00*/  FMNMX3 R3, R3, R40, R36, !PT ;  /* 0x0000002803037276 */ /* 0x000fe40007800024 */
[----:B------:R-:W-:Y:S02]  /*14c10*/  FSEL R25, R147, -INF , !P1 ;  /* 0xff80000093197808 */ /* 0x000fe40004800000 */
[----:B------:R-:W-:Y:S02]  /*14c20*/  FSEL R33, R33, -INF , P4 ;  /* 0xff80000021217808 */ /* 0x000fe40002000000 */
[----:B------:R-:W-:-:S02]  /*14c30*/  FSEL R29, R29, -INF , P6 ;  /* 0xff8000001d1d7808 */ /* 0x000fc40003000000 */
        /* <DEDUP_REMOVED lines=9> */
[----:B------:R-:W-:Y:S02]  /*14cd0*/  FMNMX3 R0, R0, R25, R19, !PT ;  /* 0x0000001900007276 */ /* 0x000fe40007800013 */
[----:B------:R-:W-:Y:S02]  /*14ce0*/  FMNMX3 R3, R5, R4, R3, !PT ;  /* 0x0000000405037276 */ /* 0x000fe40007800003 */
[----:B------:R-:W-:-:S02]  /*14cf0*/  ISETP.NE.AND P0, PT, R175, R176, PT ;  /* 0x000000b0af00720c */ /* 0x000fc40003f05270 */
[----:B------:R-:W-:-:S04]  /*14d00*/  FMNMX R177, R0, R3, !PT ;  /* 0x0000000300b17209 */ /* 0x000fc80007800000 */
[C---:B------:R-:W-:Y:S01]  /*14d10*/  FSETP.NEU.AND P1, PT, R177.reuse, -INF , PT ;  /* 0xff800000b100780b */ /* 0x040fe20003f2d000 */
[----:B------:R1:W-:Y:S03]  /*14d20*/  STL [R1+0x64], R177 ;  /* 0x000064b101007387 */ /* 0x0003e60000100800 */
[----:B------:R-:W-:-:S03]  /*14d30*/  FSEL R127, R177, RZ, P1 ;  /* 0x000000ffb17f7208 */ /* 0x000fc60000800000 */
[----:B------:R-:W-:Y:S06]  /*14d40*/  @!P0 BRA `(.L_x_267) ;  /* 0x0000000000408947 */ /* 0x000fec0003800000 */
        /* <DEDUP_REMOVED lines=16> */
.L_x_267:
[----:B------:R-:W-:Y:S05]  /*14e50*/  WARPSYNC.ALL ;  /* 0x0000000000007948 */ /* 0x000fea0003800000 */
[----:B------:R-:W-:Y:S01]  /*14e60*/  R2UR UR4, R174 ;  /* 0x00000000ae0472ca */ /* 0x000fe200000e0000 */
[----:B------:R-:W-:Y:S01]  /*14e70*/  IMAD.MOV.U32 R126, RZ, RZ, R17 ;  /* 0x000000ffff7e7224 */ /* 0x000fe200078e0011 */
[----:B------:R-:W-:-:S11]  /*14e80*/  ISETP.NE.AND P0, PT, RZ, UR48, PT ;  /* 0x00000030ff007c0c */ /* 0x000fd6000bf05270 */
[----:B------:R3:W-:Y:S02]  /*14e90*/  STTM.x2 tmem[UR4], R126 ;  /* 0x0000007e000079ed */ /* 0x0007e400080c0004 */
[----:B------:R-:W-:Y:S05]  /*14ea0*/  @P0 BRA `(.L_x_268) ;  /* 0x0000000000040947 */ /* 0x000fea0003800000 */
[----:B------:R-:W-:Y:S05]  /*14eb0*/  BPT.TRAP 0x1 ;  /* 0x000000040000795c */ /* 0x000fea0000300000 */
.L_x_268:
[----:B------:R-:W-:Y:S01]  /*14ec0*/  UISETP.NE.AND UP0, UPT, UR56, URZ, UPT ;  /* 0x000000ff3800728c */ /* 0x000fe2000bf05270 */
[C---:B------:R-:W-:Y:S01]  /*14ed0*/  FSETP.NEU.AND P0, PT, R177.reuse, -INF , PT ;  /* 0xff800000b100780b */ /* 0x040fe20003f0d000 */
[----:B------:R-:W-:Y:S01]  /*14ee0*/  UIADD3 UR4, UPT, UPT, UR41, 0x1c080, URZ ;  /* 0x0001c08029047890 */ /* 0x000fe2000fffe0ff */
[----:B------:R-:W-:Y:S02]  /*14ef0*/  MOV R3, UR55 ;  /* 0x0000003700037c02 */ /* 0x000fe40008000f00 */
[----:B------:R-:W-:Y:S02]  /*14f00*/  FSEL R0, R177, RZ, P0 ;  /* 0x000000ffb1007208 */ /* 0x000fe40000000000 */
[----:B------:R-:W-:-:S03]  /*14f10*/  SHF.L.U32 R3, R3, 0x1f, RZ ;  /* 0x0000001f03037819 */ /* 0x000fc600000006ff */
[----:B------:R-:W-:Y:S01]  /*14f20*/  FMUL R0, R0, -UR37 ;  /* 0x8000002500007c20 */ /* 0x000fe20008400000 */
[----:B------:R-:W-:Y:S02]  /*14f30*/  @UP0 UIADD3 UR4, UPT, UPT, UR41, 0x1c070, URZ ;  /* 0x0001c07029040890 */ /* 0x000fe4000fffe0ff */
[----:B------:R-:W-:Y:S01]  /*14f40*/  USEL UR41, UR52, UR53, UP0 ;  /* 0x0000003534297287 */ /* 0x000fe20008000000 */
[--C-:B------:R-:W-:Y:S02]  /*14f50*/  FFMA2 R124, R124.F32x2.HI_LO, UR37.F32, R0.reuse.F32 ;  /* 0x000000257c7c7c49 */ /* 0x100fe40009200000 */
[--C-:B------:R-:W-:Y:S01]  /*14f60*/  FFMA2 R172, R172.F32x2.HI_LO, UR37.F32, R0.reuse.F32 ;  /* 0x00000025acac7c49 */ /* 0x100fe20009200000 */
[----:B------:R-:W-:Y:S01]  /*14f70*/  ULOP3.LUT UR41, UR41, 0x1, URZ, 0x3c, !UPT ;  /* 0x0000000129297892 */ /* 0x000fe2000f8e3cff */
[--C-:B------:R-:W-:Y:S01]  /*14f80*/  FFMA2 R156, R156.F32x2.HI_LO, UR37.F32, R0.reuse.F32 ;  /* 0x000000259c9c7c49 */ /* 0x100fe20009200000 */
[----:B------:R-:W-:Y:S01]  /*14f90*/  FSETP.GEU.AND P4, PT, R124, -126, PT ;  /* 0xc2fc00007c00780b */ /* 0x000fe20003f8e000 */
[----:B------:R-:W-:Y:S01]  /*14fa0*/  SYNCS.ARRIVE.TRANS64.A1T0 RZ, [UR4], RZ ;  /* 0x000000ffffff79a7 */ /* 0x000fe20008100004 */
[----:B------:R-:W-:Y:S01]  /*14fb0*/  FSETP.GEU.AND P2, PT, R172, -126, PT ;  /* 0xc2fc0000ac00780b */ /* 0x000fe20003f4e000 */
[----:B------:R-:W-:Y:S01]  /*14fc0*/  FFMA2 R170, R170.F32x2.HI_LO, UR37.F32, R0.F32 ;  /* 0x00000025aaaa7c49 */ /* 0x000fe20009200000 */
[----:B------:R-:W-:-:S02]  /*14fd0*/  FSETP.GEU.AND P3, PT, R125, -126, PT ;  /* 0xc2fc00007d00780b */ /* 0x000fc40003f6e000 */
[----:B------:R-:W-:Y:S02]  /*14fe0*/  FSETP.GEU.AND P1, PT, R173, -126, PT ;  /* 0xc2fc0000ad00780b */ /* 0x000fe40003f2e000 */
[----:B------:R-:W-:Y:S01]  /*14ff0*/  FSETP.GEU.AND P0, PT, R156, -126, PT ;  /* 0xc2fc00009c00780b */ /* 0x000fe20003f0e000 */
[----:B------:R-:W4:Y:S01]  /*15000*/  SYNCS.PHASECHK.TRANS64.TRYWAIT P5, [UR46], R3 ;  /* 0x00000003ff0075a7 */ /* 0x000f2200080a112e */
[----:B------:R-:W-:-:S03]  /*15010*/  FSETP.GEU.AND P6, PT, R157, -126, PT ;  /* 0xc2fc00009d00780b */ /* 0x000fc60003fce000 */
[----:B------:R-:W-:Y:S02]  /*15020*/  @!P4 FMUL R124, R124, 0.5 ;  /* 0x3f0000007c7cc820 */ /* 0x000fe40000400000 */
[----:B------:R-:W-:Y:S02]  /*15030*/  @!P2 FMUL R172, R172, 0.5 ;  /* 0x3f000000acaca820 */ /* 0x000fe40000400000 */
[----:B------:R-:W5:Y:S01]  /*15040*/  MUFU.EX2 R4, R124 ;  /* 0x0000007c00047308 */ /* 0x000f620000000800 */
[----:B------:R-:W-:Y:S01]  /*15050*/  @!P3 FMUL R125, R125, 0.5 ;  /* 0x3f0000007d7db820 */ /* 0x000fe20000400000 */
[----:B------:R-:W-:-:S06]  /*15060*/  @!P1 FMUL R173, R173, 0.5 ;  /* 0x3f000000adad9820 */ /* 0x000fcc0000400000 */
[----:B------:R-:W1:Y:S01]  /*15070*/  MUFU.EX2 R5, R125 ;  /* 0x0000007d00057308 */ /* 0x000e620000000800 */
[----:B-----5:R5:W-:Y:S04]  /*15080*/  STL [R1+0x58], R4 ;  /* 0x0000580401007387 */ /* 0x020be80000100800 */
[----:B-1----:R-:W-:Y:S03]  /*15090*/  STL [R1+0x5c], R5 ;  /* 0x00005c0501007387 */ /* 0x002fe60000100800 */
[----:B-----5:R-:W1:Y:S02]  /*150a0*/  MUFU.EX2 R4, R172 ;  /* 0x000000ac00047308 */ /* 0x020e640000000800 */
[----:B-1----:R1:W-:Y:S06]  /*150b0*/  STL [R1+0x50], R4 ;  /* 0x0000500401007387 */ /* 0x0023ec0000100800 */
[----:B-1----:R-:W1:Y:S02]  /*150c0*/  MUFU.EX2 R4, R173 ;  /* 0x000000ad00047308 */ /* 0x002e640000000800 */
[----:B-1----:R1:W-:Y:S01]  /*150d0*/  STL [R1+0x54], R4 ;  /* 0x0000540401007387 */ /* 0x0023e20000100800 */
[----:B----4-:R-:W-:Y:S05]  /*150e0*/  @!P5 BRA `(.L_x_269) ;  /* 0x0000007800f0d947 */ /* 0x010fea0003800000 */
.L_x_453:
[----:B---3--:R-:W3:Y:S04]  /*150f0*/  LDL R126, [R1+0x54] ;  /* 0x00005400017e7983 */ /* 0x008ee80000100800 */
[----:B------:R-:W4:Y:S04]  /*15100*/  LDL R127, [R1+0x50] ;  /* 0x00005000017f7983 */ /* 0x000f280000100800 */
[----:B------:R-:W5:Y:S04]  /*15110*/  LDL R125, [R1+0x58] ;  /* 0x00005800017d7983 */ /* 0x000f680000100800 */
[----:B------:R-:W2:Y:S01]  /*15120*/  LDL R124, [R1+0x5c] ;  /* 0x00005c00017c7983 */ /* 0x000ea20000100800 */
[----:B------:R-:W-:Y:S01]  /*15130*/  @!P0 FMUL R156, R156, 0.5 ;  /* 0x3f0000009c9c8820 */ /* 0x000fe20000400000 */
[----:B------:R-:W-:-:S02]  /*15140*/  FFMA2 R168, R168.F32x2.HI_LO, UR37.F32, R0.F32 ;  /* 0x00000025a8a87c49 */ /* 0x000fc40009200000 */
[--C-:B------:R-:W-:Y:S01]  /*15150*/  FFMA2 R158, R158.F32x2.HI_LO, UR37.F32, R0.reuse.F32 ;  /* 0x000000259e9e7c49 */ /* 0x100fe20009200000 */
[----:B------:R-:W1:Y:S01]  /*15160*/  MUFU.EX2 R128, R156 ;  /* 0x0000009c00807308 */ /* 0x000e620000000800 */
[----:B------:R-:W-:Y:S01]  /*15170*/  FSETP.GEU.AND P5, PT, R170, -126, PT ;  /* 0xc2fc0000aa00780b */ /* 0x000fe20003fae000 */
[----:B------:R-:W-:Y:S01]  /*15180*/  @!P6 FMUL R157, R157, 0.5 ;  /* 0x3f0000009d9de820 */ /* 0x000fe20000400000 */
[--C-:B------:R-:W-:Y:S02]  /*15190*/  FFMA2 R154, R154.F32x2.HI_LO, UR37.F32, R0.reuse.F32 ;  /* 0x000000259a9a7c49 */ /* 0x100fe40009200000 */
[--C-:B------:R-:W-:Y:S02]  /*151a0*/  FFMA2 R152, R152.F32x2.HI_LO, UR37.F32, R0.reuse.F32 ;  /* 0x0000002598987c49 */ /* 0x100fe40009200000 */
[--C-:B------:R-:W-:Y:S01]  /*151b0*/  FFMA2 R164, R164.F32x2.HI_LO, UR37.F32, R0.reuse.F32 ;  /* 0x00000025a4a47c49 */ /* 0x100fe20009200000 */
[----:B-1----:R-:W1:Y:S01]  /*151c0*/  MUFU.EX2 R3, R157 ;  /* 0x0000009d00037308 */ /* 0x002e620000000800 */
[----:B------:R-:W-:-:S02]  /*151d0*/  FFMA2 R166, R166.F32x2.HI_LO, UR37.F32, R0.F32 ;  /* 0x00000025a6a67c49 */ /* 0x000fc40009200000 */
[--C-:B------:R-:W-:Y:S02]  /*151e0*/  FFMA2 R104, R104.F32x2.HI_LO, UR37.F32, R0.reuse.F32 ;  /* 0x0000002568687c49 */ /* 0x100fe40009200000 */
[--C-:B------:R-:W-:Y:S02]  /*151f0*/  FFMA2 R108, R108.F32x2.HI_LO, UR37.F32, R0.reuse.F32 ;  /* 0x000000256c6c7c49 */ /* 0x100fe40009200000 */
[--C-:B------:R-:W-:Y:S02]  /*15200*/  FFMA2 R162, R162.F32x2.HI_LO, UR37.F32, R0.reuse.F32 ;  /* 0x00000025a2a27c49 */ /* 0x100fe40009200000 */
[--C-:B------:R-:W-:Y:S02]  /*15210*/  FFMA2 R160, R160.F32x2.HI_LO, UR37.F32, R0.reuse.F32 ;  /* 0x00000025a0a07c49 */ /* 0x100fe40009200000 */
[--C-:B------:R-:W-:Y:S02]  /*15220*/  FFMA2 R112, R112.F32x2.HI_LO, UR37.F32, R0.reuse.F32 ;  /* 0x0000002570707c49 */ /* 0x100fe40009200000 */
        /* <DEDUP_REMOVED lines=45> */
[----:B------:R-:W-:Y:S01]  /*15500*/  FFMA2 R26, R26.F32x2.HI_LO, UR37.F32, R0.F32 ;  /* 0x000000251a1a7c49 */ /* 0x000fe20009200000 */
[----:B------:R-:W-:Y:S01]  /*15510*/  USHF.R.U32.HI UR4, URZ, 0x15, UR44 ;  /* 0x00000015ff047899 */ /* 0x000fe2000801162c */
[----:B------:R-:W-:Y:S01]  /*15520*/  @!P0 FMUL R128, R128, R128 ;  /* 0x0000008080808220 */ /* 0x000fe20000400000 */
[C---:B------:R-:W-:Y:S01]  /*15530*/  FSETP.GEU.AND P0, PT, R169.reuse, -126, PT ;  /* 0xc2fc0000a900780b */ /* 0x040fe20003f0e000 */
[----:B------:R-:W-:Y:S01]  /*15540*/  @!P5 FMUL R170, R170, 0.5 ;  /* 0x3f000000aaaad820 */ /* 0x000fe20000400000 */
[----:B------:R-:W-:Y:S01]  /*15550*/  UISETP.NE.AND UP0, UPT, UR56, URZ, UPT ;  /* 0x000000ff3800728c */ /* 0x000fe2000bf05270 */
[----:B------:R-:W-:Y:S02]  /*15560*/  SYNCS.ARRIVE.TRANS64.A1T0 RZ, [UR45], RZ ;  /* 0x000000ffffff79a7 */ /* 0x000fe4000810002d */
[----:B------:R-:W1:Y:S08]  /*15570*/  MUFU.EX2 R20, R170 ;  /* 0x000000aa00147308 */ /* 0x000e700000000800 */
[----:B------:R-:W-:-:S04]  /*15580*/  @!P0 FMUL R169, R169, 0.5 ;  /* 0x3f000000a9a98820 */ /* 0x000fc80000400000 */
[----:B------:R-:W1:Y:S02]  /*15590*/  MUFU.EX2 R13, R169 ;  /* 0x000000a9000d7308 */ /* 0x000e640000000800 */
[----:B-1----:R-:W-:Y:S01]  /*155a0*/  @!P6 FMUL R3, R3, R3 ;  /* 0x000000030303e220 */ /* 0x002fe20000400000 */
[----:B------:R-:W-:Y:S01]  /*155b0*/  FSETP.GEU.AND P6, PT, R154, -126, PT ;  /* 0xc2fc00009a00780b */ /* 0x000fe20003fce000 */
[----:B------:R-:W-:Y:S01]  /*155c0*/  @!P5 FMUL R20, R20, R20 ;  /* 0x000000141414d220 */ /* 0x000fe20000400000 */
[----:B------:R-:W-:Y:S01]  /*155d0*/  FSETP.GEU.AND P5, PT, R155, -126, PT ;  /* 0xc2fc00009b00780b */ /* 0x000fe20003fae000 */
[----:B------:R-:W-:Y:S01]  /*155e0*/  @!P0 FMUL R13, R13, R13 ;  /* 0x0000000d0d0d8220 */ /* 0x000fe20000400000 */
[----:B------:R-:W-:-:S09]  /*155f0*/  FSETP.GEU.AND P0, PT, R164, -126, PT ;  /* 0xc2fc0000a400780b */ /* 0x000fd20003f0e000 */
[----:B------:R-:W-:-:S04]  /*15600*/  @!P6 FMUL R154, R154, 0.5 ;  /* 0x3f0000009a9ae820 */ /* 0x000fc80000400000 */
[----:B------:R-:W1:Y:S01]  /*15610*/  MUFU.EX2 R10, R154 ;  /* 0x0000009a000a7308 */ /* 0x000e620000000800 */
[----:B------:R-:W-:Y:S01]  /*15620*/  @!P5 FMUL R155, R155, 0.5 ;  /* 0x3f0000009b9bd820 */ /* 0x000fe20000400000 */
[----:B------:R-:W-:-:S06]  /*15630*/  @!P0 FMUL R164, R164, 0.5 ;  /* 0x3f000000a4a48820 */ /* 0x000fcc0000400000 */
[----:B------:R-:W1:Y:S08]  /*15640*/  MUFU.EX2 R11, R155 ;  /* 0x0000009b000b7308 */ /* 0x000e700000000800 */
        /* <DEDUP_REMOVED lines=8> */
[----:B------:R-:W-:Y:S01]  /*156d0*/  MUFU.EX2 R5, R165 ;  /* 0x000000a500057308 */ /* 0x000fe20000000800 */
[----:B---3--:R-:W-:Y:S01]  /*156e0*/  @!P1 FMUL R126, R126, R126 ;  /* 0x0000007e7e7e9220 */ /* 0x008fe20000400000 */
[----:B----4-:R-:W-:-:S04]  /*156f0*/  @!P2 FMUL R127, R127, R127 ;  /* 0x0000007f7f7fa220 */ /* 0x010fc80000400000 */
[----:B------:R-:W-:Y:S01]  /*15700*/  @!P1 STL [R1+0x54], R126 ;  /* 0x0000547e01009387 */ /* 0x000fe20000100800 */
[----:B-----5:R-:W-:Y:S01]  /*15710*/  @!P4 FMUL R125, R125, R125 ;  /* 0x0000007d7d7dc220 */ /* 0x020fe20000400000 */
[----:B--2---:R-:W-:Y:S01]  /*15720*/  @!P3 FMUL R124, R124, R124 ;  /* 0x0000007c7c7cb220 */ /* 0x004fe20000400000 */
[----:B------:R-:W-:-:S03]  /*15730*/  FSETP.GEU.AND P1, PT, R168, -126, PT ;  /* 0xc2fc0000a800780b */ /* 0x000fc60003f2e000 */
[----:B------:R-:W-:Y:S01]  /*15740*/  @!P4 STL [R1+0x58], R125 ;  /* 0x0000587d0100c387 */ /* 0x000fe20000100800 */
[----:B------:R-:W-:-:S03]  /*15750*/  FSETP.GEU.AND P4, PT, R171, -126, PT ;  /* 0xc2fc0000ab00780b */ /* 0x000fc60003f8e000 */
[----:B------:R-:W-:Y:S01]  /*15760*/  @!P3 STL [R1+0x5c], R124 ;  /* 0x00005c7c0100b387 */ /* 0x000fe20000100800 */
[----:B------:R-:W-:-:S03]  /*15770*/  FSETP.GEU.AND P3, PT, R158, -126, PT ;  /* 0xc2fc00009e00780b */ /* 0x000fc60003f6e000 */
[----:B------:R-:W-:Y:S01]  /*15780*/  @!P2 STL [R1+0x50], R127 ;  /* 0x0000507f0100a387 */ /* 0x000fe20000100800 */
[----:B------:R-:W-:Y:S01]  /*15790*/  FSETP.GEU.AND P2, PT, R159, -126, PT ;  /* 0xc2fc00009f00780b */ /* 0x000fe20003f4e000 */
[----:B------:R-:W-:-:S04]  /*157a0*/  @!P1 FMUL R168, R168, 0.5 ;  /* 0x3f000000a8a89820 */ /* 0x000fc80000400000 */
[----:B------:R-:W-:Y:S01]  /*157b0*/  @!P4 FMUL R171, R171, 0.5 ;  /* 0x3f000000ababc820 */ /* 0x000fe20000400000 */
[----:B------:R-:W1:Y:S03]  /*157c0*/  MUFU.EX2 R12, R168 ;  /* 0x000000a8000c7308 */ /* 0x000e660000000800 */
[----:B------:R-:W-:-:S04]  /*157d0*/  @!P3 FMUL R158, R158, 0.5 ;  /* 0x3f0000009e9eb820 */ /* 0x000fc80000400000 */
[----:B------:R-:W-:Y:S01]  /*157e0*/  @!P2 FMUL R159, R159, 0.5 ;  /* 0x3f0000009f9fa820 */ /* 0x000fe20000400000 */
[----:B------:R-:W2:Y:S08]  /*157f0*/  MUFU.EX2 R21, R171 ;  /* 0x000000ab00157308 */ /* 0x000eb00000000800 */
[----:B------:R-:W3:Y:S08]  /*15800*/  MUFU.EX2 R14, R158 ;  /* 0x0000009e000e7308 */ /* 0x000ef00000000800 */
[----:B------:R-:W4:Y:S01]  /*15810*/  MUFU.EX2 R15, R159 ;  /* 0x0000009f000f7308 */ /* 0x000f220000000800 */
[----:B-1----:R-:W-:Y:S01]  /*15820*/  @!P1 FMUL R12, R12, R12 ;  /* 0x0000000c0c0c9220 */ /* 0x002fe20000400000 */
[----:B------:R-:W-:Y:S01]  /*15830*/  FSETP.GEU.AND P1, PT, R153, -126, PT ;  /* 0xc2fc00009900780b */ /* 0x000fe20003f2e000 */
[----:B--2---:R-:W-:Y:S01]  /*15840*/  @!P4 FMUL R21, R21, R21 ;  /* 0x000000151515c220 */ /* 0x004fe20000400000 */
[----:B------:R-:W-:Y:S01]  /*15850*/  FSETP.GEU.AND P4, PT, R166, -126, PT ;  /* 0xc2fc0000a600780b */ /* 0x000fe20003f8e000 */
[----:B---3--:R-:W-:Y:S01]  /*15860*/  @!P3 FMUL R14, R14, R14 ;  /* 0x0000000e0e0eb220 */ /* 0x008fe20000400000 */
[----:B------:R-:W-:Y:S01]  /*15870*/  FSETP.GEU.AND P3, PT, R167, -126, PT ;  /* 0xc2fc0000a700780b */ /* 0x000fe20003f6e000 */
[----:B----4-:R-:W-:Y:S01]  /*15880*/  @!P2 FMUL R15, R15, R15 ;  /* 0x0000000f0f0fa220 */ /* 0x010fe20000400000 */
[----:B------:R-:W-:-:S07]  /*15890*/  FSETP.GEU.AND P2, PT, R152, -126, PT ;  /* 0xc2fc00009800780b */ /* 0x000fce0003f4e000 */
[----:B------:R-:W-:Y:S02]  /*158a0*/  @!P1 FMUL R153, R153, 0.5 ;  /* 0x3f00000099999820 */ /* 0x000fe40000400000 */
[----:B------:R-:W-:Y:S02]  /*158b0*/  @!P4 FMUL R166, R166, 0.5 ;  /* 0x3f000000a6a6c820 */ /* 0x000fe40000400000 */
[----:B------:R-:W-:Y:S01]  /*158c0*/  @!P3 FMUL R167, R167, 0.5 ;  /* 0x3f000000a7a7b820 */ /* 0x000fe20000400000 */
[----:B------:R-:W1:Y:S01]  /*158d0*/  MUFU.EX2 R7, R153 ;  /* 0x0000009900077308 */ /* 0x000e620000000800 */
[----:B------:R-:W-:-:S07]  /*158e0*/  @!P2 FMUL R152, R152, 0.5 ;  /* 0x3f0000009898a820 */ /* 0x000fce0000400000 */
        /* <DEDUP_REMOVED lines=11> */
[----:B------:R-:W-:Y:S01]  /*159a0*/  @!P1 FMUL R104, R104, 0.5 ;  /* 0x3f00000068689820 */ /* 0x000fe20000400000 */
[----:B------:R-:W-:Y:S01]  /*159b0*/  @!P0 FMUL R105, R105, 0.5 ;  /* 0x3f00000069698820 */ /* 0x000fe20000400000 */
[----:B------:R-:W-:Y:S01]  /*159c0*/  @!P5 FMUL R108, R108, 0.5 ;  /* 0x3f0000006c6cd820 */ /* 0x000fe20000400000 */
[----:B------:R-:W-:Y:S01]  /*159d0*/  @!P4 FMUL R109, R109, 0.5 ;  /* 0x3f0000006d6dc820 */ /* 0x000fe20000400000 */
[----:B------:R-:W-:Y:S01]  /*159e0*/  @!P3 FMUL R162, R162, 0.5 ;  /* 0x3f000000a2a2b820 */ /* 0x000fe20000400000 */
[----:B------:R-:W1:Y:S01]  /*159f0*/  MUFU.EX2 R184, R104 ;  /* 0x0000006800b87308 */ /* 0x000e620000000800 */
[----:B------:R-:W-:-:S07]  /*15a00*/  @!P2 FMUL R163, R163, 0.5 ;  /* 0x3f000000a3a3a820 */ /* 0x000fce0000400000 */
[----:B------:R-:W2:Y:S01]  /*15a10*/  MUFU.EX2 R185, R105 ;  /* 0x0000006900b97308 */ /* 0x000ea20000000800 */
[----:B------:R-:W-:-:S07]  /*15a20*/  @!P6 FMUL R5, R5, R5 ;  /* 0x000000050505e220 */ /* 0x000fce0000400000 */
[----:B------:R-:W3:Y:S01]  /*15a30*/  MUFU.EX2 R188, R108 ;  /* 0x0000006c00bc7308 */ /* 0x000ee20000000800 */
[----:B------:R-:W-:-:S07]  /*15a40*/  FSETP.GEU.AND P6, PT, R160, -126, PT ;  /* 0xc2fc0000a000780b */ /* 0x000fce0003fce000 */
[----:B------:R-:W4:Y:S08]  /*15a50*/  MUFU.EX2 R189, R109 ;  /* 0x0000006d00bd7308 */ /* 0x000f300000000800 */
[----:B------:R-:W5:Y:S08]  /*15a60*/  MUFU.EX2 R186, R162 ;  /* 0x000000a200ba7308 */ /* 0x000f700000000800 */
[----:B------:R-:W5:Y:S01]  /*15a70*/  MUFU.EX2 R187, R163 ;  /* 0x000000a300bb7308 */ /* 0x000f620000000800 */
[----:B-1----:R-:W-:Y:S01]  /*15a80*/  @!P1 FMUL R184, R184, R184 ;  /* 0x000000b8b8b89220 */ /* 0x002fe20000400000 */
[----:B--2---:R-:W-:Y:S01]  /*15a90*/  @!P0 FMUL R185, R185, R185 ;  /* 0x000000b9b9b98220 */ /* 0x004fe20000400000 */
[----:B------:R-:W-:Y:S01]  /*15aa0*/  FSETP.GEU.AND P1, PT, R113, -126, PT ;  /* 0xc2fc00007100780b */ /* 0x000fe20003f2e000 */
[----:B---3--:R-:W-:Y:S01]  /*15ab0*/  @!P5 FMUL R188, R188, R188 ;  /* 0x000000bcbcbcd220 */ /* 0x008fe20000400000 */
[----:B------:R-:W-:Y:S01]  /*15ac0*/  FSETP.GEU.AND P0, PT, R96, -126, PT ;  /* 0xc2fc00006000780b */ /* 0x000fe20003f0e000 */
[----:B----4-:R-:W-:Y:S01]  /*15ad0*/  @!P4 FMUL R189, R189, R189 ;  /* 0x000000bdbdbdc220 */ /* 0x010fe20000400000 */
[----:B------:R-:W-:Y:S01]  /*15ae0*/  FSETP.GEU.AND P5, PT, R161, -126, PT ;  /* 0xc2fc0000a100780b */ /* 0x000fe20003fae000 */
[----:B-----5:R-:W-:Y:S01]  /*15af0*/  @!P3 FMUL R186, R186, R186 ;  /* 0x000000bababab220 */ /* 0x020fe20000400000 */
[----:B------:R-:W-:-:S02]  /*15b00*/  FSETP.GEU.AND P4, PT, R100, -126, PT ;  /* 0xc2fc00006400780b */ /* 0x000fc40003f8e000 */
[----:B------:R-:W-:Y:S01]  /*15b10*/  FSETP.GEU.AND P3, PT, R101, -126, PT ;  /* 0xc2fc00006500780b */ /* 0x000fe20003f6e000 */
[----:B------:R-:W-:Y:S01]  /*15b20*/  @!P6 FMUL R160, R160, 0.5 ;  /* 0x3f000000a0a0e820 */ /* 0x000fe20000400000 */
[----:B------:R-:W-:Y:S01]  /*15b30*/  @!P2 FMUL R187, R187, R187 ;  /* 0x000000bbbbbba220 */ /* 0x000fe20000400000 */
[----:B------:R-:W-:Y:S02]  /*15b40*/  FSETP.GEU.AND P2, PT, R112, -126, PT ;  /* 0xc2fc00007000780b */ /* 0x000fe40003f4e000 */
[----:B------:R-:W1:Y:S01]  /*15b50*/  MUFU.EX2 R182, R160 ;  /* 0x000000a000b67308 */ /* 0x000e620000000800 */
[----:B------:R-:W-:Y:S01]  /*15b60*/  @!P1 FMUL R113, R113, 0.5 ;  /* 0x3f00000071719820 */ /* 0x000fe20000400000 */
[----:B------:R-:W-:Y:S02]  /*15b70*/  @!P0 FMUL R96, R96, 0.5 ;  /* 0x3f00000060608820 */ /* 0x000fe40000400000 */
[----:B------:R-:W-:Y:S02]  /*15b80*/  @!P5 FMUL R161, R161, 0.5 ;  /* 0x3f000000a1a1d820 */ /* 0x000fe40000400000 */
[----:B------:R-:W-:-:S02]  /*15b90*/  @!P4 FMUL R100, R100, 0.5 ;  /* 0x3f0000006464c820 */ /* 0x000fc40000400000 */
[----:B------:R-:W-:Y:S01]  /*15ba0*/  @!P3 FMUL R101, R101, 0.5 ;  /* 0x3f0000006565b820 */ /* 0x000fe20000400000 */
[----:B------:R-:W2:Y:S02]  /*15bb0*/  MUFU.EX2 R179, R113 ;  /* 0x0000007100b37308 */ /* 0x000ea40000000800 */
[----:B------:R-:W-:-:S06]  /*15bc0*/  @!P2 FMUL R112, R112, 0.5 ;  /* 0x3f0000007070a820 */ /* 0x000fcc0000400000 */
[----:B------:R-:W3:Y:S01]  /*15bd0*/  MUFU.EX2 R176, R96 ;  /* 0x0000006000b07308 */ /* 0x000ee20000000800 */
[----:B-1----:R-:W-:-:S07]  /*15be0*/  @!P6 FMUL R182, R182, R182 ;  /* 0x000000b6b6b6e220 */ /* 0x002fce0000400000 */
[----:B------:R-:W1:Y:S01]  /*15bf0*/  MUFU.EX2 R183, R161 ;  /* 0x000000a100b77308 */ /* 0x000e620000000800 */
[----:B------:R-:W-:-:S07]  /*15c00*/  FSETP.GEU.AND P6, PT, R97, -126, PT ;  /* 0xc2fc00006100780b */ /* 0x000fce0003fce000 */
[----:B------:R-:W4:Y:S08]  /*15c10*/  MUFU.EX2 R180, R100 ;  /* 0x0000006400b47308 */ /* 0x000f300000000800 */
[----:B------:R-:W5:Y:S08]  /*15c20*/  MUFU.EX2 R181, R101 ;  /* 0x0000006500b57308 */ /* 0x000f700000000800 */
[----:B------:R-:W5:Y:S01]  /*15c30*/  MUFU.EX2 R178, R112 ;  /* 0x0000007000b27308 */ /* 0x000f620000000800 */
[----:B--2---:R-:W-:Y:S01]  /*15c40*/  @!P1 FMUL R179, R179, R179 ;  /* 0x000000b3b3b39220 */ /* 0x004fe20000400000 */
[----:B---3--:R-:W-:Y:S01]  /*15c50*/  @!P0 FMUL R176, R176, R176 ;  /* 0x000000b0b0b08220 */ /* 0x008fe20000400000 */
[----:B------:R-:W-:Y:S01]  /*15c60*/  FSETP.GEU.AND P1, PT, R94, -126, PT ;  /* 0xc2fc00005e00780b */ /* 0x000fe20003f2e000 */
[----:B-1----:R-:W-:Y:S01]  /*15c70*/  @!P5 FMUL R183, R183, R183 ;  /* 0x000000b7b7b7d220 */ /* 0x002fe20000400000 */
        /* <DEDUP_REMOVED lines=181> */
[----:B------:R-:W-:Y:S01]  /*167d0*/  @!P4 FMUL R79, R79, 0.5 ;  /* 0x3f0000004f4fc820 */ /* 0x000fe20000400000 */
[----:B------:R2:W-:Y:S01]  /*167e0*/  STL [R1+0x48], R128 ;  /* 0x0000488001007387 */ /* 0x0005e20000100800 */
[----:B------:R-:W-:Y:S01]  /*167f0*/  @!P3 FMUL R102, R102, 0.5 ;  /* 0x3f0000006666b820 */ /* 0x000fe20000400000 */
[----:B------:R-:W-:Y:S01]  /*16800*/  MOV R64, R128 ;  /* 0x0000008000407202 */ /* 0x000fe20000000f00 */
[----:B------:R-:W-:Y:S01]  /*16810*/  MUFU.EX2 R129, R83 ;  /* 0x0000005300817308 */ /* 0x000fe20000000800 */
[----:B------:R-:W-:-:S07]  /*16820*/  @!P2 FMUL R103, R103, 0.5 ;  /* 0x3f0000006767a820 */ /* 0x000fce0000400000 */
[----:B------:R-:W-:Y:S01]  /*16830*/  MUFU.EX2 R132, R78 ;  /* 0x0000004e00847308 */ /* 0x000fe20000000800 */
[----:B-1----:R-:W-:-:S07]  /*16840*/  @!P6 FMUL R135, R135, R135 ;  /* 0x000000878787e220 */ /* 0x002fce0000400000 */
[----:B------:R-:W-:Y:S08]  /*16850*/  MUFU.EX2 R133, R79 ;  /* 0x0000004f00857308 */ /* 0x000ff00000000800 */
[----:B--2---:R-:W1:Y:S01]  /*16860*/  MUFU.EX2 R128, R82 ;  /* 0x0000005200807308 */ /* 0x004e620000000800 */
[----:B------:R-:W-:-:S07]  /*16870*/  FSETP.GEU.AND P6, PT, R98, -126, PT ;  /* 0xc2fc00006200780b */ /* 0x000fce0003fce000 */
[----:B------:R-:W2:Y:S08]  /*16880*/  MUFU.EX2 R130, R102 ;  /* 0x0000006600827308 */ /* 0x000eb00000000800 */
[----:B------:R-:W3:Y:S01]  /*16890*/  MUFU.EX2 R131, R103 ;  /* 0x0000006700837308 */ /* 0x000ee20000000800 */
[----:B-1----:R-:W-:Y:S01]  /*168a0*/  @!P1 FMUL R128, R128, R128 ;  /* 0x0000008080809220 */ /* 0x002fe20000400000 */
[----:B------:R-:W-:Y:S01]  /*168b0*/  @!P0 FMUL R129, R129, R129 ;  /* 0x0000008181818220 */ /* 0x000fe20000400000 */
[----:B------:R-:W-:Y:S01]  /*168c0*/  FSETP.GEU.AND P1, PT, R81, -126, PT ;  /* 0xc2fc00005100780b */ /* 0x000fe20003f2e000 */
[----:B------:R-:W-:Y:S01]  /*168d0*/  @!P5 FMUL R132, R132, R132 ;  /* 0x000000848484d220 */ /* 0x000fe20000400000 */
[----:B------:R-:W-:Y:S01]  /*168e0*/  FSETP.GEU.AND P0, PT, R66, -126, PT ;  /* 0xc2fc00004200780b */ /* 0x000fe20003f0e000 */
[----:B------:R-:W-:Y:S01]  /*168f0*/  @!P4 FMUL R133, R133, R133 ;  /* 0x000000858585c220 */ /* 0x000fe20000400000 */
[----:B------:R-:W-:Y:S01]  /*16900*/  FSETP.GEU.AND P5, PT, R99, -126, PT ;  /* 0xc2fc00006300780b */ /* 0x000fe20003fae000 */
[----:B--2---:R-:W-:Y:S01]  /*16910*/  @!P3 FMUL R130, R130, R130 ;  /* 0x000000828282b220 */ /* 0x004fe20000400000 */
[----:B------:R-:W-:-:S02]  /*16920*/  FSETP.GEU.AND P4, PT, R76, -126, PT ;  /* 0xc2fc00004c00780b */ /* 0x000fc40003f8e000 */
[----:B------:R-:W-:Y:S01]  /*16930*/  FSETP.GEU.AND P3, PT, R77, -126, PT ;  /* 0xc2fc00004d00780b */ /* 0x000fe20003f6e000 */
[----:B------:R-:W-:Y:S01]  /*16940*/  @!P6 FMUL R98, R98, 0.5 ;  /* 0x3f0000006262e820 */ /* 0x000fe20000400000 */
[----:B---3--:R-:W-:Y:S01]  /*16950*/  @!P2 FMUL R131, R131, R131 ;  /* 0x000000838383a220 */ /* 0x008fe20000400000 */
[----:B------:R-:W-:Y:S02]  /*16960*/  FSETP.GEU.AND P2, PT, R80, -126, PT ;  /* 0xc2fc00005000780b */ /* 0x000fe40003f4e000 */
[----:B------:R-:W-:Y:S02]  /*16970*/  MOV R61, R126 ;  /* 0x0000007e003d7202 */ /* 0x000fe40000000f00 */
[----:B------:R-:W1:Y:S01]  /*16980*/  MUFU.EX2 R126, R98 ;  /* 0x00000062007e7308 */ /* 0x000e620000000800 */
[----:B------:R-:W-:Y:S01]  /*16990*/  @!P1 FMUL R81, R81, 0.5 ;  /* 0x3f00000051519820 */ /* 0x000fe20000400000 */
[----:B------:R-:W-:Y:S01]  /*169a0*/  @!P0 FMUL R66, R66, 0.5 ;  /* 0x3f00000042428820 */ /* 0x000fe20000400000 */
[----:B------:R-:W-:Y:S01]  /*169b0*/  @!P5 FMUL R99, R99, 0.5 ;  /* 0x3f0000006363d820 */ /* 0x000fe20000400000 */
[----:B------:R-:W-:-:S02]  /*169c0*/  @!P4 FMUL R76, R76, 0.5 ;  /* 0x3f0000004c4cc820 */ /* 0x000fc40000400000 */
[----:B------:R-:W-:Y:S01]  /*169d0*/  @!P3 FMUL R77, R77, 0.5 ;  /* 0x3f0000004d4db820 */ /* 0x000fe20000400000 */
[----:B------:R-:W-:Y:S02]  /*169e0*/  MOV R60, R127 ;  /* 0x0000007f003c7202 */ /* 0x000fe40000000f00 */
[----:B------:R-:W-:Y:S01]  /*169f0*/  @!P2 FMUL R80, R80, 0.5 ;  /* 0x3f0000005050a820 */ /* 0x000fe20000400000 */
[----:B------:R-:W2:Y:S01]  /*16a00*/  MUFU.EX2 R123, R81 ;  /* 0x00000051007b7308 */ /* 0x000ea20000000800 */
[----:B------:R-:W-:Y:S02]  /*16a10*/  MOV R72, R125 ;  /* 0x0000007d00487202 */ /* 0x000fe40000000f00 */
[----:B------:R-:W-:-:S05]  /*16a20*/  MOV R73, R124 ;  /* 0x0000007c00497202 */ /* 0x000fca0000000f00 */
        /* <DEDUP_REMOVED lines=119> */
[----:B------:R-:W-:-:S02]  /*171a0*/  FFMA2 R22, R24.F32x2.HI_LO, UR37.F32, R0.F32 ;  /* 0x0000002518167c49 */ /* 0x000fc40009200000 */
[----:B--2---:R-:W-:Y:S01]  /*171b0*/  @!P1 FMUL R95, R95, R95 ;  /* 0x0000005f5f5f9220 */ /* 0x004fe20000400000 */
[----:B---3--:R-:W-:Y:S01]  /*171c0*/  @!P0 FMUL R92, R92, R92 ;  /* 0x0000005c5c5c8220 */ /* 0x008fe20000400000 */
[----:B-1----:R-:W-:Y:S01]  /*171d0*/  @!P5 FMUL R99, R99, R99 ;  /* 0x000000636363d220 */ /* 0x002fe20000400000 */
[----:B------:R-:W-:Y:S01]  /*171e0*/  FSETP.GEU.AND P1, PT, R22, -126, PT ;  /* 0xc2fc00001600780b */ /* 0x000fe20003f2e000 */
[----:B----4-:R-:W-:Y:S01]  /*171f0*/  @!P4 FMUL R96, R96, R96 ;  /* 0x000000606060c220 */ /* 0x010fe20000400000 */
[----:B------:R-:W-:Y:S01]  /*17200*/  FSETP.GEU.AND P0, PT, R23, -126, PT ;  /* 0xc2fc00001700780b */ /* 0x000fe20003f0e000 */
[----:B-----5:R-:W-:Y:S01]  /*17210*/  @!P3 FMUL R97, R97, R97 ;  /* 0x000000616161b220 */ /* 0x020fe20000400000 */
[----:B------:R-:W-:Y:S02]  /*17220*/  FSETP.GEU.AND P5, PT, R28, -126, PT ;  /* 0xc2fc00001c00780b */ /* 0x000fe40003fae000 */
[----:B------:R-:W-:Y:S02]  /*17230*/  FSETP.GEU.AND P4, PT, R29, -126, PT ;  /* 0xc2fc00001d00780b */ /* 0x000fe40003f8e000 */
[----:B------:R-:W-:Y:S01]  /*17240*/  FSETP.GEU.AND P3, PT, R26, -126, PT ;  /* 0xc2fc00001a00780b */ /* 0x000fe20003f6e000 */
[----:B------:R-:W-:Y:S01]  /*17250*/  @!P2 FMUL R94, R94, R94 ;  /* 0x0000005e5e5ea220 */ /* 0x000fe20000400000 */
[----:B------:R-:W-:Y:S01]  /*17260*/  FSETP.GEU.AND P2, PT, R27, -126, PT ;  /* 0xc2fc00001b00780b */ /* 0x000fe20003f4e000 */
[----:B------:R-:W-:-:S04]  /*17270*/  @!P6 FMUL R31, R31, 0.5 ;  /* 0x3f0000001f1fe820 */ /* 0x000fc80000400000 */
[----:B------:R-:W1:Y:S01]  /*17280*/  MUFU.EX2 R93, R31 ;  /* 0x0000001f005d7308 */ /* 0x000e620000000800 */
[----:B------:R-:W-:Y:S01]  /*17290*/  @!P1 FMUL R22, R22, 0.5 ;  /* 0x3f00000016169820 */ /* 0x000fe20000400000 */
[----:B------:R-:W-:Y:S01]  /*172a0*/  @!P0 FMUL R23, R23, 0.5 ;  /* 0x3f00000017178820 */ /* 0x000fe20000400000 */
[----:B------:R-:W-:Y:S01]  /*172b0*/  @!P5 FMUL R28, R28, 0.5 ;  /* 0x3f0000001c1cd820 */ /* 0x000fe20000400000 */
[----:B------:R-:W-:Y:S02]  /*172c0*/  @!P4 FMUL R29, R29, 0.5 ;  /* 0x3f0000001d1dc820 */ /* 0x000fe40000400000 */
[----:B------:R-:W-:Y:S02]  /*172d0*/  @!P3 FMUL R26, R26, 0.5 ;  /* 0x3f0000001a1ab820 */ /* 0x000fe40000400000 */
[----:B------:R-:W-:Y:S01]  /*172e0*/  @!P2 FMUL R27, R27, 0.5 ;  /* 0x3f0000001b1ba820 */ /* 0x000fe20000400000 */
[----:B------:R-:W2:Y:S01]  /*172f0*/  MUFU.EX2 R90, R28 ;  /* 0x0000001c005a7308 */ /* 0x000ea20000000800 */
[----:B------:R3:W-:Y:S01]  /*17300*/  STL [R1+0x4c], R3 ;  /* 0x00004c0301007387 */ /* 0x0007e20000100800 */
[----:B------:R-:W-:-:S03]  /*17310*/  MOV R65, R3 ;  /* 0x0000000300417202 */ /* 0x000fc60000000f00 */
[----:B------:R4:W-:Y:S03]  /*17320*/  STL [R1+0x40], R20 ;  /* 0x0000401401007387 */ /* 0x0009e60000100800 */
[----:B------:R-:W5:Y:S01]  /*17330*/  MUFU.EX2 R91, R29 ;  /* 0x0000001d005b7308 */ /* 0x000f620000000800 */
[----:B------:R4:W-:Y:S04]  /*17340*/  STL [R1+0x44], R21 ;  /* 0x0000441501007387 */ /* 0x0009e80000100800 */
[----:B------:R4:W-:Y:S03]  /*17350*/  STL [R1+0x38], R14 ;  /* 0x0000380e01007387 */ /* 0x0009e60000100800 */
[----:B------:R-:W5:Y:S01]  /*17360*/  MUFU.EX2 R88, R26 ;  /* 0x0000001a00587308 */ /* 0x000f620000000800 */
[----:B------:R4:W-:Y:S04]  /*17370*/  STL [R1+0x3c], R15 ;  /* 0x00003c0f01007387 */ /* 0x0009e80000100800 */
[----:B------:R4:W-:Y:S03]  /*17380*/  STL [R1+0x30], R12 ;  /* 0x0000300c01007387 */ /* 0x0009e60000100800 */
[----:B------:R-:W5:Y:S01]  /*17390*/  MUFU.EX2 R89, R27 ;  /* 0x0000001b00597308 */ /* 0x000f620000000800 */
[----:B------:R4:W-:Y:S01]  /*173a0*/  STL [R1+0x34], R13 ;  /* 0x0000340d01007387 */ /* 0x0009e20000100800 */
[----:B---3--:R-:W-:-:S03]  /*173b0*/  MOV R3, UR4 ;  /* 0x0000000400037c02 */ /* 0x008fc60008000f00 */
[----:B------:R4:W-:Y:S03]  /*173c0*/  STL [R1+0x28], R10 ;  /* 0x0000280a01007387 */ /* 0x0009e60000100800 */
[----:B------:R-:W3:Y:S01]  /*173d0*/  MUFU.EX2 R22, R22 ;  /* 0x0000001600167308 */ /* 0x000ee20000000800 */
[----:B------:R4:W-:Y:S04]  /*173e0*/  STL [R1+0x2c], R11 ;  /* 0x00002c0b01007387 */ /* 0x0009e80000100800 */
[----:B------:R4:W-:Y:S03]  /*173f0*/  STL [R1+0x20], R8 ;  /* 0x0000200801007387 */ /* 0x0009e60000100800 */
[----:B------:R-:W3:Y:S01]  /*17400*/  MUFU.EX2 R23, R23 ;  /* 0x0000001700177308 */ /* 0x000ee20000000800 */
[----:B------:R4:W-:Y:S04]  /*17410*/  STL [R1+0x24], R9 ;  /* 0x0000240901007387 */ /* 0x0009e80000100800 */
[----:B------:R4:W-:Y:S04]  /*17420*/  STL [R1+0x18], R6 ;  /* 0x0000180601007387 */ /* 0x0009e80000100800 */
[----:B------:R4:W-:Y:S04]  /*17430*/  STL [R1+0x1c], R7 ;  /* 0x00001c0701007387 */ /* 0x0009e80000100800 */
[----:B------:R4:W-:Y:S04]  /*17440*/  STL [R1+0x10], R4 ;  /* 0x0000100401007387 */ /* 0x0009e80000100800 */
[----:B------:R4:W-:Y:S01]  /*17450*/  STL [R1+0x14], R5 ;  /* 0x0000140501007387 */ /* 0x0009e20000100800 */
[----:B-1----:R-:W-:Y:S01]  /*17460*/  @!P6 FMUL R93, R93, R93 ;  /* 0x0000005d5d5de220 */ /* 0x002fe20000400000 */
[----:B------:R-:W-:Y:S01]  /*17470*/  LOP3.LUT P6, RZ, R3, 0x3, R2, 0x48, !PT ;  /* 0x0000000303ff7812 */ /* 0x000fe200078c4802 */
[----:B--2---:R-:W-:Y:S01]  /*17480*/  @!P5 FMUL R90, R90, R90 ;  /* 0x0000005a5a5ad220 */ /* 0x004fe20000400000 */
[----:B-----5:R-:W-:Y:S01]  /*17490*/  @!P4 FMUL R91, R91, R91 ;  /* 0x0000005b5b5bc220 */ /* 0x020fe20000400000 */
[----:B------:R-:W-:Y:S01]  /*174a0*/  @!P3 FMUL R88, R88, R88 ;  /* 0x000000585858b220 */ /* 0x000fe20000400000 */
[----:B------:R-:W-:Y:S01]  /*174b0*/  @!P2 FMUL R89, R89, R89 ;  /* 0x000000595959a220 */ /* 0x000fe20000400000 */
[----:B---3--:R-:W-:Y:S01]  /*174c0*/  @!P1 FMUL R22, R22, R22 ;  /* 0x0000001616169220 */ /* 0x008fe20000400000 */
[----:B------:R-:W-:Y:S01]  /*174d0*/  @!P0 FMUL R23, R23, R23 ;  /* 0x0000001717178220 */ /* 0x000fe20000400000 */
[----:B------:R-:W-:-:S02]  /*174e0*/  ULOP3.LUT UR55, UR55, 0x1, URZ, 0x3c, !UPT ;  /* 0x0000000137377892 */ /* 0x000fc4000f8e3cff */
[----:B------:R-:W-:Y:S02]  /*174f0*/  USEL UR52, UR41, UR52, UP0 ;  /* 0x0000003429347287 */ /* 0x000fe40008000000 */
[----:B------:R-:W-:Y:S01]  /*17500*/  USEL UR53, UR53, UR41, UP0 ;  /* 0x0000002935357287 */ /* 0x000fe20008000000 */
[----:B------:R-:W-:Y:S02]  /*17510*/  F2FP.F16.F32.PACK_AB R56, R73, R72 ;  /* 0x000000484938723e */ /* 0x000fe400000000ff */
[----:B------:R-:W-:Y:S02]  /*17520*/  F2FP.F16.F32.PACK_AB R57, R61, R60 ;  /* 0x0000003c3d39723e */ /* 0x000fe400000000ff */
[----:B------:R-:W-:Y:S02]  /*17530*/  F2FP.F16.F32.PACK_AB R58, R65, R64 ;  /* 0x00000040413a723e */ /* 0x000fe400000000ff */
[----:B------:R-:W-:Y:S02]  /*17540*/  F2FP.F16.F32.PACK_AB R59, R21, R20 ;  /* 0x00000014153b723e */ /* 0x000fe400000000ff */
[----:B------:R-:W-:-:S02]  /*17550*/  F2FP.F16.F32.PACK_AB R60, R15, R14 ;  /* 0x0000000e0f3c723e */ /* 0x000fc400000000ff */
[----:B------:R-:W-:Y:S02]  /*17560*/  F2FP.F16.F32.PACK_AB R61, R13, R12 ;  /* 0x0000000c0d3d723e */ /* 0x000fe400000000ff */
        /* <DEDUP_REMOVED lines=55> */
[----:B------:R-:W-:Y:S01]  /*178e0*/  F2FP.F16.F32.PACK_AB R53, R23, R22 ;  /* 0x000000161735723e */ /* 0x000fe200000000ff */
[----:B----4-:R-:W-:Y:S06]  /*178f0*/  @!P6 BRA `(.L_x_270) ;  /* 0x000000000040e947 */ /* 0x010fec0003800000 */
[----:B------:R-:W-:Y:S01]  /*17900*/  MOV R2, 0x8 ;  /* 0x0000000800027802 */ /* 0x000fe20000000f00 */
        /* <DEDUP_REMOVED lines=15> */
.L_x_270:
[----:B------:R-:W-:Y:S05]  /*17a00*/  WARPSYNC.ALL ;  /* 0x0000000000007948 */ /* 0x000fea0003800000 */
[----:B------:R1:W-:Y:S02]  /*17a10*/  STTM.x32 tmem[UR44], R56 ;  /* 0x00000038000079ed */ /* 0x0003e400082c002c */
[----:B-1----:R-:W2:Y:S01]  /*17a20*/  LDL R87, [R1+0x64] ;  /* 0x0000640001577983 */ /* 0x002ea20000100800 */
[----:B------:R-:W-:Y:S01]  /*17a30*/  UIADD3 UR4, UPT, UPT, UR44, 0x20, URZ ;  /* 0x000000202c047890 */ /* 0x000fe2000fffe0ff */
[----:B------:R-:W1:Y:S03]  /*17a40*/  S2R R58, SR_TID.X ;  /* 0x00000000003a7919 */ /* 0x000e660000002100 */
[----:B------:R-:W-:-:S06]  /*17a50*/  USHF.R.U32.HI UR4, URZ, 0x15, UR4 ;  /* 0x00000015ff047899 */ /* 0x000fcc0008011604 */
[----:B------:R-:W-:Y:S02]  /*17a60*/  MOV R0, UR4 ;  /* 0x0000000400007c02 */ /* 0x000fe40008000f00 */
[----:B-1----:R-:W-:Y:S02]  /*17a70*/  SHF.R.U32.HI R59, RZ, 0x5, R58 ;  /* 0x00000005ff3b7819 */ /* 0x002fe4000001163a */
[----:B--2---:R-:W-:-:S04]  /*17a80*/  FSETP.NEU.AND P0, PT, R87, -INF , PT ;  /* 0xff8000005700780b */ /* 0x004fc80003f0d000 */
[----:B------:R-:W-:Y:S02]  /*17a90*/  FSEL R2, R87, RZ, P0 ;  /* 0x000000ff57027208 */ /* 0x000fe40000000000 */
[----:B------:R-:W-:-:S03]  /*17aa0*/  LOP3.LUT P0, RZ, R0, 0x3, R59, 0x48, !PT ;  /* 0x0000000300ff7812 */ /* 0x000fc6000780483b */
[----:B------:R-:W-:-:S04]  /*17ab0*/  FMUL R2, R2, -UR37 ;  /* 0x8000002502027c20 */ /* 0x000fc80008400000 */
[--C-:B------:R-:W-:Y:S02]  /*17ac0*/  FFMA2 R54, R54.F32x2.HI_LO, UR37.F32, R2.reuse.F32 ;  /* 0x0000002536367c49 */ /* 0x100fe40009200002 */
[----:B------:R-:W-:-:S03]  /*17ad0*/  FFMA2 R2, R18.F32x2.HI_LO, UR37.F32, R2.F32 ;  /* 0x0000002512027c49 */ /* 0x000fc60009200002 */
[----:B------:R-:W-:Y:S02]  /*17ae0*/  FSETP.GEU.AND P4, PT, R54, -126, PT ;  /* 0xc2fc00003600780b */ /* 0x000fe40003f8e000 */
[----:B------:R-:W-:Y:S02]  /*17af0*/  FSETP.GEU.AND P3, PT, R55, -126, PT ;  /* 0xc2fc00003700780b */ /* 0x000fe40003f6e000 */
[----:B------:R-:W-:Y:S02]  /*17b00*/  FSETP.GEU.AND P2, PT, R2, -126, PT ;  /* 0xc2fc00000200780b */ /* 0x000fe40003f4e000 */
[----:B------:R-:W-:-:S07]  /*17b10*/  FSETP.GEU.AND P1, PT, R3, -126, PT ;  /* 0xc2fc00000300780b */ /* 0x000fce0003f2e000 */
[----:B------:R-:W-:Y:S02]  /*17b20*/  @!P4 FMUL R54, R54, 0.5 ;  /* 0x3f0000003636c820 */ /* 0x000fe40000400000 */
[----:B------:R-:W-:Y:S02]  /*17b30*/  @!P3 FMUL R55, R55, 0.5 ;  /* 0x3f0000003737b820 */ /* 0x000fe40000400000 */
[----:B------:R-:W-:Y:S01]  /*17b40*/  @!P2 FMUL R2, R2, 0.5 ;  /* 0x3f0000000202a820 */ /* 0x000fe20000400000 */
[----:B------:R-:W1:Y:S01]  /*17b50*/  MUFU.EX2 R56, R54 ;  /* 0x0000003600387308 */ /* 0x000e620000000800 */
[----:B------:R-:W-:-:S07]  /*17b60*/  @!P1 FMUL R3, R3, 0.5 ;  /* 0x3f00000003039820 */ /* 0x000fce0000400000 */
[----:B------:R-:W2:Y:S08]  /*17b70*/  MUFU.EX2 R57, R55 ;  /* 0x0000003700397308 */ /* 0x000eb00000000800 */
[----:B------:R-:W3:Y:S01]  /*17b80*/  MUFU.EX2 R18, R2 ;  /* 0x0000000200127308 */ /* 0x000ee20000000800 */
[----:B-1----:R-:W-:-:S07]  /*17b90*/  @!P4 FMUL R56, R56, R56 ;  /* 0x000000383838c220 */ /* 0x002fce0000400000 */
[----:B------:R-:W1:Y:S01]  /*17ba0*/  MUFU.EX2 R19, R3 ;  /* 0x0000000300137308 */ /* 0x000e620000000800 */
[----:B--2---:R-:W-:-:S05]  /*17bb0*/  @!P3 FMUL R57, R57, R57 ;  /* 0x000000393939b220 */ /* 0x004fca0000400000 */
[----:B------:R-:W-:Y:S01]  /*17bc0*/  F2FP.F16.F32.PACK_AB R54, R57, R56 ;  /* 0x000000383936723e */ /* 0x000fe200000000ff */
[----:B---3--:R-:W-:Y:S01]  /*17bd0*/  @!P2 FMUL R18, R18, R18 ;  /* 0x000000121212a220 */ /* 0x008fe20000400000 */
[----:B-1----:R-:W-:-:S05]  /*17be0*/  @!P1 FMUL R19, R19, R19 ;  /* 0x0000001313139220 */ /* 0x002fca0000400000 */
[----:B------:R-:W-:Y:S01]  /*17bf0*/  F2FP.F16.F32.PACK_AB R55, R19, R18 ;  /* 0x000000121337723e */ /* 0x000fe200000000ff */
[----:B------:R-:W-:Y:S06]  /*17c00*/  @!P0 BRA `(.L_x_271) ;  /* 0x0000000000408947 */ /* 0x000fec0003800000 */
        /* <DEDUP_REMOVED lines=16> */
.L_x_271:
[----:B------:R-:W-:Y:S01]  /*17d10*/  MOV R0, UR47 ;  /* 0x0000002f00007c02 */ /* 0x000fe20008000f00 */
[----:B------:R-:W-:Y:S05]  /*17d20*/  WARPSYNC.ALL ;  /* 0x0000000000007948 */ /* 0x000fea0003800000 */
[----:B------:R-:W-:Y:S01]  /*17d30*/  ISETP.GT.U32.AND P1, PT, R0, 0x1, PT ;  /* 0x000000010000780c */ /* 0x000fe20003f24070 */
[----:B------:R1:W-:Y:S01]  /*17d40*/  STTM.x32 tmem[UR44+0x20], R24 ;  /* 0x00002018000079ed */ /* 0x0003e200082c002c */
[----:B------:R-:W2:Y:S11]  /*17d50*/  FENCE.VIEW.ASYNC.T ;  /* 0x00000000000073c6 */ /* 0x000eb60000000200 */
[----:B------:R-:W-:Y:S05]  /*17d60*/  @P1 BRA `(.L_x_272) ;  /* 0x0000000000081947 */ /* 0x000fea0003800000 */
[----:B------:R-:W-:Y:S05]  /*17d70*/  BPT.TRAP 0x1 ;  /* 0x000000040000795c */ /* 0x000fea0000300000 */
[----:B------:R-:W-:Y:S05]  /*17d80*/  BPT.TRAP 0x1 ;  /* 0x000000040000795c */ /* 0x000fea0000300000 */
.L_x_272:
[----:B------:R-:W3:Y:S01]  /*17d90*/  S2UR UR4, SR_CgaCtaId ;  /* 0x00000000000479c3 */ /* 0x000ee20000008800 */
[----:B------:R-:W-:Y:S01]  /*17da0*/  UISETP.NE.AND UP0, UPT, UR56, URZ, UPT ;  /* 0x000000ff3800728c */ /* 0x000fe2000bf05270 */
[----:B------:R-:W-:Y:S02]  /*17db0*/  UMOV UR5, 0x400 ;  /* 0x0000040000057882 */ /* 0x000fe40000000000 */
[----:B---3--:R-:W-:-:S04]  /*17dc0*/  ULEA UR4, UR4, UR5, 0x18 ;  /* 0x0000000504047291 */ /* 0x008fc8000f8ec0ff */
[----:B------:R-:W-:-:S04]  /*17dd0*/  UIADD3 UR5, UPT, UPT, UR4, 0x1c068, URZ ;  /* 0x0001c06804057890 */ /* 0x000fc8000fffe0ff */
[----:B------:R-:W-:-:S04]  /*17de0*/  @UP0 UIADD3 UR5, UPT, UPT, UR4, 0x1c058, URZ ;  /* 0x0001c05804050890 */ /* 0x000fc8000fffe0ff */
[----:B------:R-:W-:-:S09]  /*17df0*/  UPRMT UR5, UR43, 0x654, UR5 ;  /* 0x000006542b057896 */ /* 0x000fd20008000005 */
[----:B--2---:R-:W-:Y:S01]  /*17e00*/  SYNCS.ARRIVE.TRANS64.RED.A1T0 RZ, [UR5], RZ ;  /* 0x000000ffffff79a7 */ /* 0x004fe20008100405 */
[----:B------:R-:W-:-:S04]  /*17e10*/  USEL UR5, UR51, UR54, UP0 ;  /* 0x0000003633057287 */ /* 0x000fc80008000000 */
[----:B------:R-:W-:-:S04]  /*17e20*/  ULOP3.LUT UR5, UR5, 0x1, URZ, 0x3c, !UPT ;  /* 0x0000000105057892 */ /* 0x000fc8000f8e3cff */
[----:B------:R-:W-:Y:S02]  /*17e30*/  USEL UR51, UR5, UR51, UP0 ;  /* 0x0000003305337287 */ /* 0x000fe40008000000 */
[----:B------:R-:W-:Y:S02]  /*17e40*/  USEL UR54, UR54, UR5, UP0 ;  /* 0x0000000536367287 */ /* 0x000fe40008000000 */
[----:B------:R-:W-:-:S09]  /*17e50*/  UISETP.NE.AND UP0, UPT, UR48, URZ, UPT ;  /* 0x000000ff3000728c */ /* 0x000fd2000bf05270 */
[----:B------:R-:W-:Y:S05]  /*17e60*/  BRA.U UP0, `(.L_x_273) ;  /* 0x0000000100047547 */ /* 0x000fea000b800000 */
[----:B------:R-:W-:Y:S05]  /*17e70*/  BPT.TRAP 0x1 ;  /* 0x000000040000795c */ /* 0x000fea0000300000 */
.L_x_273:
[----:B------:R-:W2:Y:S04]  /*17e80*/  LDL.LU R2, [R1+0x50] ;  /* 0x0000500001027983 */ /* 0x000ea80000300800 */
[----:B------:R-:W2:Y:S04]  /*17e90*/  LDL.LU R3, [R1+0x54] ;  /* 0x0000540001037983 */ /* 0x000ea80000300800 */
[----:B------:R-:W3:Y:S04]  /*17ea0*/  LDL.LU R4, [R1+0x48] ;  /* 0x0000480001047983 */ /* 0x000ee80000300800 */
[----:B------:R-:W3:Y:S04]  /*17eb0*/  LDL.LU R5, [R1+0x4c] ;  /* 0x00004c0001057983 */ /* 0x000ee80000300800 */
[----:B------:R-:W4:Y:S04]  /*17ec0*/  LDL.LU R14, [R1+0x30] ;  /* 0x00003000010e7983 */ /* 0x000f280000300800 */
[----:B------:R-:W4:Y:S04]  /*17ed0*/  LDL.LU R15, [R1+0x34] ;  /* 0x00003400010f7983 */ /* 0x000f280000300800 */
[----:B------:R-:W5:Y:S04]  /*17ee0*/  LDL.LU R6, [R1+0x40] ;  /* 0x0000400001067983 */ /* 0x000f680000300800 */
[----:B------:R-:W5:Y:S04]  /*17ef0*/  LDL.LU R7, [R1+0x44] ;  /* 0x0000440001077983 */ /* 0x000f680000300800 */
[----:B------:R-:W5:Y:S04]  /*17f00*/  LDL.LU R12, [R1+0x28] ;  /* 0x00002800010c7983 */ /* 0x000f680000300800 */
[----:B------:R-:W5:Y:S04]  /*17f10*/  LDL.LU R13, [R1+0x2c] ;  /* 0x00002c00010d7983 */ /* 0x000f680000300800 */
[----:B------:R-:W5:Y:S04]  /*17f20*/  LDL.LU R10, [R1+0x20] ;  /* 0x00002000010a7983 */ /* 0x000f680000300800 */
[----:B------:R-:W5:Y:S04]  /*17f30*/  LDL.LU R11, [R1+0x24] ;  /* 0x00002400010b7983 */ /* 0x000f680000300800 */
[----:B------:R-:W5:Y:S04]  /*17f40*/  LDL.LU R8, [R1+0x10] ;  /* 0x0000100001087983 */ /* 0x000f680000300800 */
[----:B------:R-:W5:Y:S01]  /*17f50*/  LDL.LU R9, [R1+0x14] ;  /* 0x0000140001097983 */ /* 0x000f620000300800 */
[----:B------:R-:W-:Y:S01]  /*17f60*/  UISETP.NE.AND UP0, UPT, UR56, URZ, UPT ;  /* 0x000000ff3800728c */ /* 0x000fe2000bf05270 */
[----:B------:R-:W-:Y:S01]  /*17f70*/  MOV R0, UR41 ;  /* 0x0000002900007c02 */ /* 0x000fe20008000f00 */
[----:B------:R-:W-:Y:S01]  /*17f80*/  UIADD3 UR6, UPT, UPT, UR4, 0x1c078, URZ ;  /* 0x0001c07804067890 */ /* 0x000fe2000fffe0ff */
[----:B------:R-:W-:-:S02]  /*17f90*/  FSETP.NEU.AND P0, PT, R87, -INF , PT ;  /* 0xff8000005700780b */ /* 0x000fc40003f0d000 */
[----:B------:R-:W-:-:S06]  /*17fa0*/  SHF.L.U32 R0, R0, 0x1f, RZ ;  /* 0x0000001f00007819 */ /* 0x000fcc00000006ff */
[----:B------:R-:W-:-:S09]  /*17fb0*/  @!UP0 UIADD3 UR6, UPT, UPT, UR4, 0x1c088, URZ ;  /* 0x0001c08804068890 */ /* 0x000fd2000fffe0ff */
[----:B------:R-:W1:Y:S01]  /*17fc0*/  SYNCS.PHASECHK.TRANS64.TRYWAIT P2, [UR6], R0 ;  /* 0x00000000ff0075a7 */ /* 0x000e620008041106 */
[----:B--2---:R-:W-:Y:S02]  /*17fd0*/  FADD2 R2, R2.F32x2.HI_LO, RZ.F32 ;  /* 0x000000ff0202724b */ /* 0x004fe40000200000 */
[----:B---3--:R-:W-:Y:S02]  /*17fe0*/  FADD2 R4, R4.F32x2.HI_LO, RZ.F32 ;  /* 0x000000ff0404724b */ /* 0x008fe40000200000 */
[----:B----4-:R-:W-:Y:S02]  /*17ff0*/  FADD2 R2, R2.F32x2.HI_LO, R14.F32x2.HI_LO ;  /* 0x0000000e0202724b */ /* 0x010fe40000000000 */
[----:B-----5:R-:W-:Y:S02]  /*18000*/  FADD2 R6, R6.F32x2.HI_LO, RZ.F32 ;  /* 0x000000ff0606724b */ /* 0x020fe40000200000 */
[----:B------:R-:W-:-:S04]  /*18010*/  FADD2 R4, R4.F32x2.HI_LO, R12.F32x2.HI_LO ;  /* 0x0000000c0404724b */ /* 0x000fc80000000000 */
[----:B------:R-:W-:Y:S02]  /*18020*/  FADD2 R4, R4.F32x2.HI_LO, R188.F32x2.HI_LO ;  /* 0x000000bc0404724b */ /* 0x000fe40000000000 */
[----:B------:R-:W-:Y:S02]  /*18030*/  FADD2 R6, R6.F32x2.HI_LO, R10.F32x2.HI_LO ;  /* 0x0000000a0606724b */ /* 0x000fe40000000000 */
[----:B------:R-:W-:Y:S02]  /*18040*/  FADD2 R4, R4.F32x2.HI_LO, R180.F32x2.HI_LO ;  /* 0x000000b40404724b */ /* 0x000fe40000000000 */
[----:B------:R-:W-:Y:S02]  /*18050*/  FADD2 R6, R6.F32x2.HI_LO, R186.F32x2.HI_LO ;  /* 0x000000ba0606724b */ /* 0x000fe40000000000 */
[----:B------:R-:W-:Y:S02]  /*18060*/  FADD2 R4, R4.F32x2.HI_LO, R172.F32x2.HI_LO ;  /* 0x000000ac0404724b */ /* 0x000fe40000000000 */
[----:B------:R-:W-:Y:S01]  /*18070*/  FADD2 R2, R2.F32x2.HI_LO, R8.F32x2.HI_LO ;  /* 0x000000080202724b */ /* 0x000fe20000000000 */
[----:B------:R-:W-:Y:S01]  /*18080*/  FSEL R8, R87, RZ, P0 ;  /* 0x000000ff57087208 */ /* 0x000fe20000000000 */
[----:B------:R-:W-:-:S02]  /*18090*/  FADD2 R6, R6.F32x2.HI_LO, R178.F32x2.HI_LO ;  /* 0x000000b20606724b */ /* 0x000fc40000000000 */
[----:B------:R-:W-:Y:S01]  /*180a0*/  FADD2 R2, R2.F32x2.HI_LO, R182.F32x2.HI_LO ;  /* 0x000000b60202724b */ /* 0x000fe20000000000 */
[----:B------:R-:W-:Y:S01]  /*180b0*/  FSETP.NEU.AND P0, PT, R17, R8, PT ;  /* 0x000000081100720b */ /* 0x000fe20003f0d000 */
[----:B------:R-:W-:Y:S02]  /*180c0*/  FADD2 R6, R6.F32x2.HI_LO, R170.F32x2.HI_LO ;  /* 0x000000aa0606724b */ /* 0x000fe40000000000 */
[----:B------:R-:W-:-:S04]  /*180d0*/  FADD2 R2, R2.F32x2.HI_LO, R174.F32x2.HI_LO ;  /* 0x000000ae0202724b */ /* 0x000fc80000000000 */
[----:B------:R-:W-:Y:S01]  /*180e0*/  FADD2 R2, R2.F32x2.HI_LO, R166.F32x2.HI_LO ;  /* 0x000000a60202724b */ /* 0x000fe20000000000 */
[----:B-1----:R-:W-:Y:S06]  /*180f0*/  @!P2 BRA `(.L_x_274) ;  /* 0x0000004c0004a947 */ /* 0x002fec0003800000 */
.L_x_455:
[----:B------:R-:W-:Y:S01]  /*18100*/  BSSY.RECONVERGENT B0, `(.L_x_275) ;  /* 0x000000a000007945 */ /* 0x000fe20003800200 */
[----:B-1----:R-:W-:-:S03]  /*18110*/  MOV R9, 0x3f000000 ;  /* 0x3f00000000097802 */ /* 0x002fc60000000f00 */
[----:B------:R-:W-:Y:S05]  /*18120*/  @!P0 BRA `(.L_x_276) ;  /* 0x00000000001c8947 */ /* 0x000fea0003800000 */
[----:B------:R-:W-:-:S04]  /*18130*/  FADD R0, -R8, R17 ;  /* 0x0000001108007221 */ /* 0x000fc80000000100 */
[----:B------:R-:W-:-:S05]  /*18140*/  FMUL R0, R0, UR37 ;  /* 0x0000002500007c20 */ /* 0x000fca0008400000 */
[----:B------:R-:W-:-:S13]  /*18150*/  FSETP.GEU.AND P0, PT, R0, -126, PT ;  /* 0xc2fc00000000780b */ /* 0x000fda0003f0e000 */
[----:B------:R-:W-:-:S04]  /*18160*/  @!P0 FMUL R0, R0, 0.5 ;  /* 0x3f00000000008820 */ /* 0x000fc80000400000 */
[----:B------:R-:W1:Y:S02]  /*18170*/  MUFU.EX2 R9, R0 ;  /* 0x0000000000097308 */ /* 0x000e640000000800 */
[----:B-1----:R-:W-:-:S04]  /*18180*/  @!P0 FMUL R9, R9, R9 ;  /* 0x0000000909098220 */ /* 0x002fc80000400000 */
[----:B------:R-:W-:Y:S02]  /*18190*/  FMUL R9, R9, 0.5 ;  /* 0x3f00000009097820 */ /* 0x000fe40000400000 */
.L_x_276:
[----:B------:R-:W-:Y:S05]  /*181a0*/  BSYNC.RECONVERGENT B0 ;  /* 0x0000000000007941 */ /* 0x000fea0003800200 */
.L_x_275:
[----:B------:R-:W2:Y:S04]  /*181b0*/  LDL.LU.64 R14, [R1+0x58] ;  /* 0x00005800010e7983 */ /* 0x000ea80000300a00 */
[----:B------:R-:W3:Y:S04]  /*181c0*/  LDL.LU.64 R12, [R1+0x38] ;  /* 0x00003800010c7983 */ /* 0x000ee80000300a00 */
[----:B------:R-:W4:Y:S01]  /*181d0*/  LDL.LU.64 R10, [R1+0x18] ;  /* 0x00001800010a7983 */ /* 0x000f220000300a00 */
[----:B------:R-:W-:Y:S01]  /*181e0*/  FMUL R8, R9, R16 ;  /* 0x0000001009087220 */ /* 0x000fe20000400000 */
[----:B------:R-:W-:Y:S01]  /*181f0*/  FADD2 R4, R4.F32x2.HI_LO, R164.F32x2.HI_LO ;  /* 0x000000a40404724b */ /* 0x000fe20000000000 */
[----:B------:R-:W-:Y:S01]  /*18200*/  UISETP.NE.AND UP0, UPT, UR50, 0x1, UPT ;  /* 0x000000013200788c */ /* 0x000fe2000bf05270 */
        /* <DEDUP_REMOVED lines=30> */
[----:B------:R-:W-:-:S04]  /*183f0*/  FADD2 R6, R6.F32x2.HI_LO, R18.F32x2.HI_LO ;  /* 0x000000120606724b */ /* 0x000fc80000000000 */
[----:B------:R-:W-:Y:S02]  /*18400*/  FADD2 R4, R4.F32x2.HI_LO, R6.F32x2.HI_LO ;  /* 0x000000060404724b */ /* 0x000fe40000000000 */
[----:B--2---:R-:W-:-:S04]  /*18410*/  FADD2 R8, R8.F32, R14.F32x2.HI_LO ;  /* 0x0000000e0808724b */ /* 0x004fc80000040000 */
[----:B---3--:R-:W-:-:S04]  /*18420*/  FADD2 R8, R8.F32x2.HI_LO, R12.F32x2.HI_LO ;  /* 0x0000000c0808724b */ /* 0x008fc80000000000 */
[----:B----4-:R-:W-:-:S04]  /*18430*/  FADD2 R8, R8.F32x2.HI_LO, R10.F32x2.HI_LO ;  /* 0x0000000a0808724b */ /* 0x010fc80000000000 */
[----:B------:R-:W-:-:S04]  /*18440*/  FADD2 R8, R8.F32x2.HI_LO, R184.F32x2.HI_LO ;  /* 0x000000b80808724b */ /* 0x000fc80000000000 */
        /* <DEDUP_REMOVED lines=14> */
[----:B------:R-:W-:Y:S01]  /*18530*/  FADD R16, R2, R3 ;  /* 0x0000000302107221 */ /* 0x000fe20000000000 */
[----:B------:R-:W-:Y:S06]  /*18540*/  BRA.U UP0, `(.L_x_277) ;  /* 0x0000000100987547 */ /* 0x000fec000b800000 */
[----:B------:R-:W-:Y:S05]  /*18550*/  @P1 BRA `(.L_x_278) ;  /* 0x0000000000041947 */ /* 0x000fea0003800000 */
[----:B------:R-:W-:Y:S05]  /*18560*/  BPT.TRAP 0x1 ;  /* 0x000000040000795c */ /* 0x000fea0000300000 */
.L_x_278:
        /* <DEDUP_REMOVED lines=14> */
.L_x_457:
        /* <DEDUP_REMOVED lines=17> */
.L_x_280:
[----:B------:R-:W2:Y:S01]  /*18760*/  LDL R19, [R1+0x64] ;  /* 0x0000640001137983 */ /* 0x000ea20000100800 */
[----:B------:R-:W-:Y:S05]  /*18770*/  WARPSYNC.ALL ;  /* 0x0000000000007948 */ /* 0x000fea0003800000 */
[----:B------:R-:W-:Y:S02]  /*18780*/  R2UR UR4, R2 ;  /* 0x00000000020472ca */ /* 0x000fe400000e0000 */
[----:B------:R-:W-:-:S11]  /*18790*/  MOV R18, R16 ;  /* 0x0000001000127202 */ /* 0x000fd60000000f00 */
[----:B--2---:R2:W-:Y:S02]  /*187a0*/  STTM.x2 tmem[UR4], R18 ;  /* 0x00000012000079ed */ /* 0x0045e400080c0004 */
.L_x_277:
[----:B-1----:R-:W3:Y:S01]  /*187b0*/  LDL.LU R0, [R1+0x64] ;  /* 0x0000640001007983 */ /* 0x002ee20000300800 */
[----:B------:R-:W-:Y:S02]  /*187c0*/  UISETP.GT.AND UP0, UPT, UR50, 0x1, UPT ;  /* 0x000000013200788c */ /* 0x000fe4000bf04270 */
[----:B------:R-:W-:Y:S02]  /*187d0*/  UIADD3 UR4, UPT, UPT, UR50, -0x1, URZ ;  /* 0xffffffff32047890 */ /* 0x000fe4000fffe0ff */
[----:B------:R-:W-:-:S05]  /*187e0*/  UIADD3 UR49, UPT, UPT, UR49, 0x80, URZ ;  /* 0x0000008031317890 */ /* 0x000fca000fffe0ff */
[----:B------:R-:W-:Y:S01]  /*187f0*/  UMOV UR50, UR4 ;  /* 0x0000000400327c82 */ /* 0x000fe20008000000 */
[----:B---3--:R-:W-:Y:S01]  /*18800*/  MOV R17, R0 ;  /* 0x0000000000117202 */ /* 0x008fe20000000f00 */
[----:B------:R-:W-:Y:S06]  /*18810*/  BRA.U UP0, `(.L_x_281) ;  /* 0xffffff9100247547 */ /* 0x000fec000b83ffff */
.L_x_260:
[----:B------:R-:W-:-:S09]  /*18820*/  UISETP.NE.AND UP0, UPT, UR48, URZ, UPT ;  /* 0x000000ff3000728c */ /* 0x000fd2000bf05270 */
[----:B------:R-:W-:Y:S05]  /*18830*/  BRA.U UP0, `(.L_x_282) ;  /* 0x0000000100047547 */ /* 0x000fea000b800000 */
[----:B-1-34-:R-:W-:Y:S05]  /*18840*/  BPT.TRAP 0x1 ;  /* 0x000000040000795c */ /* 0x01afea0000300000 */
.L_x_282:
[----:B------:R-:W5:Y:S01]  /*18850*/  S2UR UR5, SR_CgaCtaId ;  /* 0x00000000000579c3 */ /* 0x000f620000008800 */
[----:B------:R-:W-:Y:S01]  /*18860*/  UISETP.NE.AND UP1, UPT, UR56, URZ, UPT ;  /* 0x000000ff3800728c */ /* 0x000fe2000bf25270 */
[----:B------:R-:W-:-:S03]  /*18870*/  UMOV UR4, 0x400 ;  /* 0x0000040000047882 */ /* 0x000fc60000000000 */
[----:B------:R-:W-:-:S04]  /*18880*/  USEL UR6, UR52, UR53, UP1 ;  /* 0x0000003534067287 */ /* 0x000fc80008800000 */
[----:B------:R-:W-:Y:S02]  /*18890*/  ULOP3.LUT UR6, UR6, 0x1, URZ, 0x3c, !UPT ;  /* 0x0000000106067892 */ /* 0x000fe4000f8e3cff */
[----:B-----5:R-:W-:-:S04]  /*188a0*/  ULEA UR5, UR5, UR4, 0x18 ;  /* 0x0000000405057291 */ /* 0x020fc8000f8ec0ff */
[----:B------:R-:W-:Y:S02]  /*188b0*/  UIADD3 UR4, UPT, UPT, UR5, 0x1c080, URZ ;  /* 0x0001c08005047890 */ /* 0x000fe4000fffe0ff */
[----:B------:R-:W-:-:S09]  /*188c0*/  @UP1 UIADD3 UR4, UPT, UPT, UR5, 0x1c070, URZ ;  /* 0x0001c07005041890 */ /* 0x000fd2000fffe0ff */
[----:B------:R-:W-:Y:S01]  /*188d0*/  SYNCS.ARRIVE.TRANS64.A1T0 RZ, [UR4], RZ ;  /* 0x000000ffffff79a7 */ /* 0x000fe20008100004 */
[----:B------:R-:W-:Y:S05]  /*188e0*/  BRA.U UP0, `(.L_x_283) ;  /* 0x0000000100047547 */ /* 0x000fea000b800000 */
[----:B-1-34-:R-:W-:Y:S05]  /*188f0*/  BPT.TRAP 0x1 ;  /* 0x000000040000795c */ /* 0x01afea0000300000 */
.L_x_283:
[----:B------:R-:W-:Y:S01]  /*18900*/  UISETP.NE.AND UP0, UPT, UR56, URZ, UPT ;  /* 0x000000ff3800728c */ /* 0x000fe2000bf05270 */
[----:B-1----:R-:W-:Y:S01]  /*18910*/  MOV R3, UR6 ;  /* 0x0000000600037c02 */ /* 0x002fe20008000f00 */
[----:B------:R-:W-:-:S03]  /*18920*/  UIADD3 UR4, UPT, UPT, UR5, 0x1c078, URZ ;  /* 0x0001c07805047890 */ /* 0x000fc6000fffe0ff */
[----:B------:R-:W-:-:S06]  /*18930*/  SHF.L.U32 R3, R3, 0x1f, RZ ;  /* 0x0000001f03037819 */ /* 0x000fcc00000006ff */
[----:B------:R-:W-:Y:S02]  /*18940*/  @!UP0 UIADD3 UR4, UPT, UPT, UR5, 0x1c088, URZ ;  /* 0x0001c08805048890 */ /* 0x000fe4000fffe0ff */
[----:B------:R-:W-:-:S07]  /*18950*/  UISETP.GT.U32.AND UP0, UPT, UR47, 0x1, UPT ;  /* 0x000000012f00788c */ /* 0x000fce000bf04070 */
[----:B------:R-:W1:Y:S02]  /*18960*/  SYNCS.PHASECHK.TRANS64.TRYWAIT P0, [UR4], R3 ;  /* 0x00000003ff0075a7 */ /* 0x000e640008001104 */
[----:B-1----:R-:W-:Y:S05]  /*18970*/  @!P0 BRA `(.L_x_284) ;  /* 0x0000004400148947 */ /* 0x002fea0003800000 */
.L_x_459:
[----:B------:R-:W-:Y:S05]  /*18980*/  BRA.U UP0, `(.L_x_285) ;  /* 0x0000000100087547 */ /* 0x000fea000b800000 */
[----:B---34-:R-:W-:Y:S05]  /*18990*/  BPT.TRAP 0x1 ;  /* 0x000000040000795c */ /* 0x018fea0000300000 */
[----:B------:R-:W-:Y:S05]  /*189a0*/  BPT.TRAP 0x1 ;  /* 0x000000040000795c */ /* 0x000fea0000300000 */
.L_x_285:
[----:B------:R-:W-:Y:S02]  /*189b0*/  UISETP.NE.AND UP0, UPT, UR56, URZ, UPT ;  /* 0x000000ff3800728c */ /* 0x000fe4000bf05270 */
[----:B------:R-:W-:Y:S02]  /*189c0*/  UIADD3 UR4, UPT, UPT, UR5, 0x1c068, URZ ;  /* 0x0001c06805047890 */ /* 0x000fe4000fffe0ff */
[----:B------:R-:W-:Y:S02]  /*189d0*/  USEL UR53, UR53, UR6, UP0 ;  /* 0x0000000635357287 */ /* 0x000fe40008000000 */
[----:B------:R-:W-:-:S05]  /*189e0*/  USEL UR52, UR6, UR52, UP0 ;  /* 0x0000003406347287 */ /* 0x000fca0008000000 */
[----:B------:R-:W-:-:S04]  /*189f0*/  @UP0 UIADD3 UR4, UPT, UPT, UR5, 0x1c058, URZ ;  /* 0x0001c05805040890 */ /* 0x000fc8000fffe0ff */
[----:B------:R-:W-:-:S09]  /*18a00*/  UPRMT UR4, UR43, 0x654, UR4 ;  /* 0x000006542b047896 */ /* 0x000fd20008000004 */
[----:B------:R-:W-:Y:S01]  /*18a10*/  SYNCS.ARRIVE.TRANS64.RED.A1T0 RZ, [UR4], RZ ;  /* 0x000000ffffff79a7 */ /* 0x000fe20008100404 */
[----:B------:R-:W-:-:S04]  /*18a20*/  USEL UR4, UR51, UR54, UP0 ;  /* 0x0000003633047287 */ /* 0x000fc80008000000 */
[----:B------:R-:W-:-:S04]  /*18a30*/  ULOP3.LUT UR4, UR4, 0x1, URZ, 0x3c, !UPT ;  /* 0x0000000104047892 */ /* 0x000fc8000f8e3cff */
[----:B------:R-:W-:Y:S02]  /*18a40*/  USEL UR51, UR4, UR51, UP0 ;  /* 0x0000003304337287 */ /* 0x000fe40008000000 */
[----:B------:R-:W-:-:S12]  /*18a50*/  USEL UR54, UR54, UR4, UP0 ;  /* 0x0000000436367287 */ /* 0x000fd80008000000 */
.L_x_235:
[----:B------:R-:W1:Y:S01]  /*18a60*/  LDCU UR5, c[0x0][0x370] ;  /* 0x00006e00ff0577ac */ /* 0x000e620008000800 */
[----:B------:R-:W5:Y:S01]  /*18a70*/  LDCU UR4, c[0x0][0x900] ;  /* 0x00012000ff0477ac */ /* 0x000f620008000800 */
[----:B-1----:R-:W-:-:S04]  /*18a80*/  UIADD3 UR36, UPT, UPT, UR5, UR36, URZ ;  /* 0x0000002405247290 */ /* 0x002fc8000fffe0ff */
[----:B-----5:R-:W-:-:S09]  /*18a90*/  UISETP.GE.AND UP0, UPT, UR36, UR4, UPT ;  /* 0x000000042400728c */ /* 0x020fd2000bf06270 */
[----:B------:R-:W-:Y:S05]  /*18aa0*/  BRA.U !UP0, `(.L_x_286) ;  /* 0xffffff4508487547 */ /* 0x000fea000b83ffff */
[----:B---34-:R-:W-:Y:S05]  /*18ab0*/  EXIT ;  /* 0x000000000000794d */ /* 0x018fea0003800000 */
.L_x_26:
[----:B------:R-:W-:-:S05]  /*18ac0*/  IMAD.MOV.U32 R3, RZ, RZ, -0x4 ;  /* 0xfffffffcff037424 */ /* 0x000fca00078e00ff */
[----:B------:R-:W-:-:S05]  /*18ad0*/  VIADDMNMX.U32 R0, R2, R3, 0x2, PT ;  /* 0x0000000202007446 */ /* 0x000fca0003800003 */
[----:B------:R-:W-:-:S04]  /*18ae0*/  IMAD.SHL.U32 R0, R0, 0x4, RZ ;  /* 0x0000000400007824 */ /* 0x000fc800078e00ff */
[----:B------:R-:W1:Y:S02]  /*18af0*/  LDC R2, c[0x2][R0] ;  /* 0x0080000000027b82 */ /* 0x000e640000000800 */
[----:B-1----:R-:W-:-:S04]  /*18b00*/  SHF.R.S32.HI R3, RZ, 0x1f, R2 ;  /* 0x0000001fff037819 */ /* 0x002fc80000011402 */
.L_x_512:
[----:B------:R-:W-:Y:S05]  /*18b10*/  BRX R2 -0x18b20                                                                                                                                                                                                                                                                                                                                                                                                                                                                                                                                                                                     (*"BRANCH_TARGETS .L_x_513,.L_x_514,.L_x_515"*) ;  /* 0xfffffe7402387949 */ /* 0x000fea000383ffff */
.L_x_515:
[----:B------:R-:W-:-:S08]  /*18b20*/  NOP ;  /* 0x0000000000007918 */ /* 0x000fd00000000000 */
[----:B------:R-:W-:-:S00]  /*18b30*/  USETMAXREG.DEALLOC.CTAPOOL 0x18 ;  /* 0x00000018000079c8 */ /* 0x000fc000080e0500 */
[----:B------:R-:W-:Y:S05]  /*18b40*/  EXIT ;  /* 0x000000000000794d */ /* 0x000fea0003800000 */
.L_x_513:
[----:B------:R-:W-:-:S08]  /*18b50*/  NOP ;  /* 0x0000000000007918 */ /* 0x000fd00000000000 */
[----:B------:R-:W1:-:S00]  /*18b60*/  USETMAXREG.DEALLOC.CTAPOOL 0x20 ;  /* 0x00000020000079c8 */ /* 0x000e4000080e0500 */
[----:B-1----:R-:W1:Y:S02]  /*18b70*/  LDC R0, c[0x0][0x900] ;  /* 0x00024000ff007b82 */ /* 0x002e640000000800 */
[----:B-1----:R-:W-:-:S13]  /*18b80*/  ISETP.LE.AND P1, PT, R0, UR36, PT ;  /* 0x0000002400007c0c */ /* 0x002fda000bf23270 */
[----:B------:R-:W-:Y:S05]  /*18b90*/  @P1 EXIT ;  /* 0x000000000000194d */ /* 0x000fea0003800000 */
[----:B------:R-:W-:Y:S01]  /*18ba0*/  HFMA2 R4, -RZ, RZ, 0, 5.9604644775390625e-08 ;  /* 0x00000001ff047431 */ /* 0x000fe200000001ff */
[----:B------:R-:W-:Y:S01]  /*18bb0*/  PLOP3.LUT P5, PT, P5, P6, PT, 0xf8, 0x8f ;  /* 0x00000000008f781c */ /* 0x000fe20002fadf70 */
[----:B------:R-:W1:Y:S01]  /*18bc0*/  LDCU.64 UR4, c[0x0][0x348] ;  /* 0x00006900ff0477ac */ /* 0x000e620008000a00 */
[----:B------:R-:W-:Y:S01]  /*18bd0*/  UPLOP3.LUT UP1, UPT, UP2, UP3, UPT, 0xf8, 0x8f ;  /* 0x00000000008f789c */ /* 0x000fe20001727f70 */
[----:B------:R-:W-:Y:S01]  /*18be0*/  UMOV UR15, 0x1 ;  /* 0x00000001000f7882 */ /* 0x000fe20000000000 */
[----:B------:R-:W-:-:S09]  /*18bf0*/  UMOV UR22, URZ ;  /* 0x000000ff00167c82 */ /* 0x000fd20008000000 */
.L_x_384:
[----:B--2---:R-:W2:Y:S01]  /*18c00*/  LDCU.64 UR8, c[0x0][0x908] ;  /* 0x00012100ff0877ac */ /* 0x004ea20008000a00 */
[----:B------:R-:W3:Y:S01]  /*18c10*/  LDCU UR11, c[0x0][0x904] ;  /* 0x00012080ff0b77ac */ /* 0x000ee20008000800 */
[----:B------:R-:W4:Y:S01]  /*18c20*/  LDCU.64 UR6, c[0x0][0x920] ;  /* 0x00012400ff0677ac */ /* 0x000f220008000a00 */
[----:B------:R-:W5:Y:S01]  /*18c30*/  LDCU UR14, c[0x0][0x91c] ;  /* 0x00012380ff0e77ac */ /* 0x000f620008000800 */
[----:B--2---:R-:W-:-:S04]  /*18c40*/  UIMAD.WIDE.U32 UR12, UR36, UR8, URZ ;  /* 0x00000008240c72a5 */ /* 0x004fc8000f8e00ff */
[----:B------:R-:W-:Y:S02]  /*18c50*/  USHF.R.U32.HI UR12, URZ, UR9, UR13 ;  /* 0x00000009ff0c7299 */ /* 0x000fe4000801160d */
[----:B---3--:R-:W-:Y:S01]  /*18c60*/  UISETP.NE.AND UP2, UPT, UR11, 0x1, UPT ;  /* 0x000000010b00788c */ /* 0x008fe2000bf45270 */
[----:B------:R-:W2:Y:S03]  /*18c70*/  LDCU.64 UR8, c[0x0][0x380] ;  /* 0x00007000ff0877ac */ /* 0x000ea60008000a00 */
[----:B------:R-:W-:Y:S02]  /*18c80*/  USEL UR12, UR36, UR12, !UP2 ;  /* 0x0000000c240c7287 */ /* 0x000fe4000d000000 */
[----:B-----5:R-:W-:Y:S02]  /*18c90*/  UISETP.NE.AND UP2, UPT, UR14, 0x1, UPT ;  /* 0x000000010e00788c */ /* 0x020fe4000bf45270 */
[----:B----4-:R-:W-:-:S02]  /*18ca0*/  UIMAD.WIDE.U32 UR16, UR12, UR6, URZ ;  /* 0x000000060c1072a5 */ /* 0x010fc4000f8e00ff */
[----:B------:R-:W-:-:S04]  /*18cb0*/  UIADD3 UR6, UPT, UPT, -UR12, URZ, URZ ;  /* 0x000000ff0c067290 */ /* 0x000fc8000fffe1ff */
[----:B------:R-:W-:Y:S01]  /*18cc0*/  UIMAD UR11, UR11, UR6, UR36 ;  /* 0x000000060b0b72a4 */ /* 0x000fe2000f8e0224 */
[----:B------:R-:W-:Y:S02]  /*18cd0*/  UMOV UR13, UR17 ;  /* 0x00000011000d7c82 */ /* 0x000fe40008000000 */
[----:B------:R-:W-:Y:S02]  /*18ce0*/  USHF.R.U32.HI UR7, URZ, UR7, UR13 ;  /* 0x00000007ff077299 */ /* 0x000fe4000801160d */
[----:B------:R-:W-:Y:S02]  /*18cf0*/  USHF.L.U32 UR11, UR11, 0x8, URZ ;  /* 0x000000080b0b7899 */ /* 0x000fe400080006ff */
[----:B------:R-:W-:Y:S02]  /*18d00*/  USEL UR10, UR12, UR7, !UP2 ;  /* 0x000000070c0a7287 */ /* 0x000fe4000d000000 */
[----:B--2---:R-:W-:Y:S02]  /*18d10*/  UISETP.NE.AND UP2, UPT, UR9, URZ, UPT ;  /* 0x000000ff0900728c */ /* 0x004fe4000bf45270 */
[----:B------:R-:W-:-:S02]  /*18d20*/  UIADD3 UR6, UPT, UPT, -UR10, URZ, URZ ;  /* 0x000000ff0a067290 */ /* 0x000fc4000fffe1ff */
[----:B------:R-:W-:Y:S02]  /*18d30*/  UISETP.GE.OR UP2, UPT, UR11, UR8, !UP2 ;  /* 0x000000080b00728c */ /* 0x000fe4000d746670 */
[----:B------:R-:W-:-:S07]  /*18d40*/  UIMAD UR14, UR14, UR6, UR12 ;  /* 0x000000060e0e72a4 */ /* 0x000fce000f8e020c */
[----:B-1----:R-:W-:Y:S05]  /*18d50*/  BRA.U UP2, `(.L_x_287) ;  /* 0x00000029021c7547 */ /* 0x002fea000b800000 */
[----:B------:R-:W2:Y:S01]  /*18d60*/  LDCU UR12, c[0x0][0x38c] ;  /* 0x00007180ff0c77ac */ /* 0x000ea20008000800 */
[----:B------:R-:W-:Y:S01]  /*18d70*/  BSSY.RECONVERGENT B0, `(.L_x_288) ;  /* 0x0000033000007945 */ /* 0x000fe20003800200 */
[----:B------:R-:W3:Y:S01]  /*18d80*/  LDCU.64 UR6, c[0x0][0x910] ;  /* 0x00012200ff0677ac */ /* 0x000ee20008000a00 */
[----:B------:R-:W4:Y:S01]  /*18d90*/  LDCU UR8, c[0x0][0x918] ;  /* 0x00012300ff0877ac */ /* 0x000f220008000800 */
[----:B------:R-:W-:Y:S01]  /*18da0*/  UIADD3 UR9, UPT, UPT, UR9, 0x7f, URZ ;  /* 0x0000007f09097890 */ /* 0x000fe2000fffe0ff */
[----:B--2---:R-:W-:Y:S01]  /*18db0*/  IMAD.U32 R3, RZ, RZ, UR12 ;  /* 0x0000000cff037e24 */ /* 0x004fe2000f8e00ff */
[----:B---3--:R-:W-:-:S04]  /*18dc0*/  UIMAD.WIDE.U32 UR16, UR10, UR7, URZ ;  /* 0x000000070a1072a5 */ /* 0x008fc8000f8e00ff */
[----:B------:R-:W-:Y:S01]  /*18dd0*/  IABS R3, R3 ;  /* 0x0000000300037213 */ /* 0x000fe20000000000 */
[----:B------:R-:W-:-:S03]  /*18de0*/  UISETP.NE.AND UP2, UPT, UR6, 0x1, UPT ;  /* 0x000000010600788c */ /* 0x000fc6000bf45270 */
[----:B------:R-:W2:Y:S01]  /*18df0*/  I2F.RP R0, R3 ;  /* 0x0000000300007306 */ /* 0x000ea20000209400 */
[----:B------:R-:W-:Y:S02]  /*18e00*/  UMOV UR7, UR17 ;  /* 0x0000001100077c82 */ /* 0x000fe40008000000 */
[----:B----4-:R-:W-:Y:S02]  /*18e10*/  USHF.R.U32.HI UR7, URZ, UR8, UR7 ;  /* 0x00000008ff077299 */ /* 0x010fe40008011607 */
[----:B------:R-:W-:Y:S02]  /*18e20*/  UIADD3 UR8, UPT, UPT, UR11, 0x100, URZ ;  /* 0x000001000b087890 */ /* 0x000fe4000fffe0ff */
[----:B------:R-:W-:Y:S02]  /*18e30*/  USEL UR7, UR10, UR7, !UP2 ;  /* 0x000000070a077287 */ /* 0x000fe4000d000000 */
[----:B------:R-:W-:Y:S02]  /*18e40*/  UISETP.NE.AND UP2, UPT, UR12, URZ, UPT ;  /* 0x000000ff0c00728c */ /* 0x000fe4000bf45270 */
[----:B------:R-:W-:Y:S01]  /*18e50*/  UIADD3 UR7, UPT, UPT, -UR7, URZ, URZ ;  /* 0x000000ff07077290 */ /* 0x000fe2000fffe1ff */
[----:B--2---:R-:W2:Y:S03]  /*18e60*/  MUFU.RCP R6, R0 ;  /* 0x0000000000067308 */ /* 0x004ea60000001000 */
[----:B------:R-:W-:-:S02]  /*18e70*/  UIMAD UR10, UR6, UR7, UR10 ;  /* 0x00000007060a72a4 */ /* 0x000fc4000f8e020a */
[----:B------:R-:W-:Y:S02]  /*18e80*/  USHF.R.S32.HI UR6, URZ, 0x1f, UR9 ;  /* 0x0000001fff067899 */ /* 0x000fe40008011409 */
[----:B------:R-:W-:Y:S02]  /*18e90*/  ULOP3.LUT UR7, UR10, UR12, URZ, 0x3c, !UPT ;  /* 0x0000000c0a077292 */ /* 0x000fe4000f8e3cff */
[----:B------:R-:W-:Y:S02]  /*18ea0*/  ULEA.HI UR6, UR6, UR9, URZ, 0x7 ;  /* 0x0000000906067291 */ /* 0x000fe4000f8f38ff */
[----:B------:R-:W-:Y:S02]  /*18eb0*/  UISETP.GE.AND UP3, UPT, UR7, URZ, UPT ;  /* 0x000000ff0700728c */ /* 0x000fe4000bf66270 */
[----:B------:R-:W-:Y:S02]  /*18ec0*/  USHF.R.S32.HI UR7, URZ, 0x1f, UR8 ;  /* 0x0000001fff077899 */ /* 0x000fe40008011408 */
[----:B------:R-:W-:-:S02]  /*18ed0*/  USHF.R.S32.HI UR6, URZ, 0x7, UR6 ;  /* 0x00000007ff067899 */ /* 0x000fc40008011406 */
[----:B------:R-:W-:Y:S01]  /*18ee0*/  ULEA.HI UR7, UR7, UR8, URZ, 0x7 ;  /* 0x0000000807077291 */ /* 0x000fe2000f8f38ff */
[----:B--2---:R-:W-:Y:S02]  /*18ef0*/  IADD3 R6, PT, PT, R6, 0xffffffe, RZ ;  /* 0x0ffffffe06067810 */ /* 0x004fe40007ffe0ff */
[----:B------:R-:W-:Y:S01]  /*18f00*/  MOV R0, UR10 ;  /* 0x0000000a00007c02 */ /* 0x000fe20008000f00 */
[----:B------:R-:W-:Y:S01]  /*18f10*/  UIADD3 UR7, UPT, UPT, UR7, 0x7f, URZ ;  /* 0x0000007f07077890 */ /* 0x000fe2000fffe0ff */
[----:B------:R-:W2:Y:S02]  /*18f20*/  F2I.FTZ.U32.TRUNC.NTZ R7, R6 ;  /* 0x0000000600077305 */ /* 0x000ea4000021f000 */
[----:B------:R-:W-:Y:S01]  /*18f30*/  IABS R0, R0 ;  /* 0x0000000000007213 */ /* 0x000fe20000000000 */
[----:B------:R-:W-:Y:S01]  /*18f40*/  USHF.R.S32.HI UR8, URZ, 0x7, UR7 ;  /* 0x00000007ff087899 */ /* 0x000fe20008011407 */
[----:B--2---:R-:W-:Y:S02]  /*18f50*/  IMAD.MOV R2, RZ, RZ, -R7 ;  /* 0x000000ffff027224 */ /* 0x004fe400078e0a07 */
[----:B------:R-:W-:-:S02]  /*18f60*/  IMAD.MOV.U32 R6, RZ, RZ, RZ ;  /* 0x000000ffff067224 */ /* 0x000fc400078e00ff */
[----:B------:R-:W-:-:S04]  /*18f70*/  IMAD R2, R2, R3, RZ ;  /* 0x0000000302027224 */ /* 0x000fc800078e02ff */
[----:B------:R-:W-:-:S06]  /*18f80*/  IMAD.HI.U32 R2, R7, R2, R6 ;  /* 0x0000000207027227 */ /* 0x000fcc00078e0006 */
[----:B------:R-:W-:-:S05]  /*18f90*/  IMAD.HI.U32 R5, R2, R0, RZ ;  /* 0x0000000002057227 */ /* 0x000fca00078e00ff */
[----:B------:R-:W-:-:S05]  /*18fa0*/  IADD3 R2, PT, PT, -R5, RZ, RZ ;  /* 0x000000ff05027210 */ /* 0x000fca0007ffe1ff */
[----:B------:R-:W-:-:S05]  /*18fb0*/  IMAD R0, R3, R2, R0 ;  /* 0x0000000203007224 */ /* 0x000fca00078e0200 */
[----:B------:R-:W-:-:S13]  /*18fc0*/  ISETP.GT.U32.AND P1, PT, R3, R0, PT ;  /* 0x000000000300720c */ /* 0x000fda0003f24070 */
[----:B------:R-:W-:Y:S01]  /*18fd0*/  @!P1 IMAD.IADD R0, R0, 0x1, -R3 ;  /* 0x0000000100009824 */ /* 0x000fe200078e0a03 */
[----:B------:R-:W-:-:S04]  /*18fe0*/  @!P1 IADD3 R5, PT, PT, R5, 0x1, RZ ;  /* 0x0000000105059810 */ /* 0x000fc80007ffe0ff */
[----:B------:R-:W-:-:S13]  /*18ff0*/  ISETP.GE.U32.AND P2, PT, R0, R3, PT ;  /* 0x000000030000720c */ /* 0x000fda0003f46070 */
[----:B------:R-:W-:-:S05]  /*19000*/  @P2 VIADD R5, R5, 0x1 ;  /* 0x0000000105052836 */ /* 0x000fca0000000000 */
[----:B------:R-:W-:-:S13]  /*19010*/  R2UR UR13, R5 ;  /* 0x00000000050d72ca */ /* 0x000fda00000e0000 */
[----:B------:R-:W-:Y:S02]  /*19020*/  @!UP3 UIADD3 UR13, UPT, UPT, -UR13, URZ, URZ ;  /* 0x000000ff0d0db290 */ /* 0x000fe4000fffe1ff */
[----:B------:R-:W-:Y:S02]  /*19030*/  @!UP2 ULOP3.LUT UR13, URZ, UR12, URZ, 0x33, !UPT ;  /* 0x0000000cff0da292 */ /* 0x000fe4000f8e33ff */
[----:B------:R-:W-:Y:S02]  /*19040*/  UISETP.LT.AND UP2, UPT, UR6, UR8, UPT ;  /* 0x000000080600728c */ /* 0x000fe4000bf41270 */
[----:B------:R-:W-:Y:S02]  /*19050*/  UIADD3 UR7, UPT, UPT, -UR13, URZ, URZ ;  /* 0x000000ff0d077290 */ /* 0x000fe4000fffe1ff */
[----:B------:R-:W-:Y:S02]  /*19060*/  USEL UR6, UR6, UR8, UP2 ;  /* 0x0000000806067287 */ /* 0x000fe40009000000 */
[----:B------:R-:W-:Y:S01]  /*19070*/  UIMAD UR12, UR12, UR7, UR10 ;  /* 0x000000070c0c72a4 */ /* 0x000fe2000f8e020a */
[----:B------:R-:W-:Y:S11]  /*19080*/  @!P3 BRA `(.L_x_289) ;  /* 0x000000000004b947 */ /* 0x000ff60003800000 */
[----:B-1----:R-:W-:Y:S05]  /*19090*/  BPT.TRAP 0x1 ;  /* 0x000000040000795c */ /* 0x002fea0000300000 */
.L_x_289:
[----:B-1----:R-:W-:Y:S05]  /*190a0*/  BSYNC.RECONVERGENT B0 ;  /* 0x0000000000007941 */ /* 0x002fea0003800200 */
.L_x_288:
[----:B------:R-:W1:Y:S01]  /*190b0*/  S2UR UR8, SR_CgaCtaId ;  /* 0x00000000000879c3 */ /* 0x000e620000008800 */
[----:B------:R-:W-:Y:S01]  /*190c0*/  UMOV UR7, 0x400 ;  /* 0x0000040000077882 */ /* 0x000fe20000000000 */
[----:B------:R-:W-:Y:S02]  /*190d0*/  SHF.L.U32 R5, R4, 0x1f, RZ ;  /* 0x0000001f04057819 */ /* 0x000fe400000006ff */
[----:B------:R-:W-:Y:S01]  /*190e0*/  @!P0 MOV R2, 0x4000 ;  /* 0x0000400000028802 */ /* 0x000fe20000000f00 */
[----:B-1----:R-:W-:-:S09]  /*190f0*/  ULEA UR8, UR8, UR7, 0x18 ;  /* 0x0000000708087291 */ /* 0x002fd2000f8ec0ff */
[----:B------:R-:W1:Y:S02]  /*19100*/  SYNCS.PHASECHK.TRANS64.TRYWAIT P1, [UR8+0x1c010], R5 ;  /* 0x01c01005ff0075a7 */ /* 0x000e640008021108 */
[----:B-1----:R-:W-:Y:S05]  /*19110*/  @!P1 BRA `(.L_x_290) ;  /* 0x0000003c00449947 */ /* 0x002fea0003800000 */
.L_x_461:
[----:B------:R2:W-:Y:S01]  /*19120*/  @!P0 SYNCS.ARRIVE.TRANS64 RZ, [UR8+0x1c000], R2 ;  /* 0x01c00002ffff89a7 */ /* 0x0005e20008000008 */
[----:B------:R-:W-:Y:S04]  /*19130*/  BSSY.RECONVERGENT B0, `(.L_x_291) ;  /* 0x0000003000007945 */ /* 0x000fe80003800200 */
[----:B------:R-:W-:Y:S05]  /*19140*/  @!P5 BRA `(.L_x_292) ;  /* 0x000000000004d947 */ /* 0x000fea0003800000 */
[----:B------:R-:W-:Y:S05]  /*19150*/  BPT.TRAP 0x1 ;  /* 0x000000040000795c */ /* 0x000fea0000300000 */
.L_x_292:
[----:B------:R-:W-:Y:S05]  /*19160*/  BSYNC.RECONVERGENT B0 ;  /* 0x0000000000007941 */ /* 0x000fea0003800200 */
.L_x_291:
[----:B-1----:R-:W1:Y:S01]  /*19170*/  S2R R0, SR_TID.X ;  /* 0x0000000000007919 */ /* 0x002e620000002100 */
[----:B------:R-:W-:Y:S01]  /*19180*/  BSSY.RECONVERGENT B0, `(.L_x_293) ;  /* 0x0000005000007945 */ /* 0x000fe20003800200 */
[----:B-1----:R-:W-:-:S04]  /*19190*/  LOP3.LUT P2, RZ, R0, 0x1f, RZ, 0xc0, !PT ;  /* 0x0000001f00ff7812 */ /* 0x002fc8000784c0ff */
[----:B------:R-:W-:-:S13]  /*191a0*/  PLOP3.LUT P2, PT, P2, P0, PT, 0x8f, 0xf8 ;  /* 0x0000000000f8781c */ /* 0x000fda0001741177 */
[----:B------:R-:W-:Y:S05]  /*191b0*/  @P2 BRA `(.L_x_294) ;  /* 0x0000000000042947 */ /* 0x000fea0003800000 */
[----:B------:R-:W-:Y:S05]  /*191c0*/  BPT.TRAP 0x1 ;  /* 0x000000040000795c */ /* 0x000fea0000300000 */
.L_x_294:
[----:B------:R-:W-:Y:S05]  /*191d0*/  BSYNC.RECONVERGENT B0 ;  /* 0x0000000000007941 */ /* 0x000fea0003800200 */
.L_x_293:
[----:B------:R-:W-:Y:S02]  /*191e0*/  UIADD3 UR18, UP2, UPT, UR4, 0x80, URZ ;  /* 0x0000008004127890 */ /* 0x000fe4000ff5e0ff */
[----:B------:R-:W-:Y:S02]  /*191f0*/  UIADD3 UR9, UPT, UPT, UR8, 0x1c000, URZ ;  /* 0x0001c00008097890 */ /* 0x000fe4000fffe0ff */
[----:B------:R-:W-:Y:S01]  /*19200*/  UIADD3.X UR19, UPT, UPT, URZ, UR5, URZ, UP2, !UPT ;  /* 0x00000005ff137290 */ /* 0x000fe200097fe4ff */
[----:B------:R-:W-:Y:S01]  /*19210*/  UMOV UR16, 0x0 ;  /* 0x0000000000107882 */ /* 0x000fe20000000000 */
[----:B------:R-:W-:Y:S01]  /*19220*/  UMOV UR17, 0x10000000 ;  /* 0x1000000000117882 */ /* 0x000fe20000000000 */
[----:B------:R-:W-:-:S06]  /*19230*/  UMOV UR10, URZ ;  /* 0x000000ff000a7c82 */ /* 0x000fcc0008000000 */
[----:B------:R1:W-:Y:S02]  /*19240*/  UTMALDG.5D [UR8], [UR18], desc[UR16] ;  /* 0x00001008120075b4 */ /* 0x0003e40008021000 */
[----:B-1----:R-:W-:Y:S05]  /*19250*/  BRA.U !UP0, `(.L_x_295) ;  /* 0x0000000108047547 */ /* 0x002fea000b800000 */
[----:B------:R-:W-:Y:S05]  /*19260*/  BPT.TRAP 0x1 ;  /* 0x000000040000795c */ /* 0x000fea0000300000 */
.L_x_295:
[----:B------:R-:W-:Y:S01]  /*19270*/  ULEA UR17, UR22, UR8, 0x3 ;  /* 0x0000000816117291 */ /* 0x000fe2000f8e18ff */
[----:B------:R-:W-:Y:S01]  /*19280*/  IMAD.U32 R3, RZ, RZ, UR15 ;  /* 0x0000000fff037e24 */ /* 0x000fe2000f8e00ff */
[----:B--2---:R-:W-:-:S04]  /*19290*/  @!P0 MOV R2, 0x4000 ;  /* 0x0000400000028802 */ /* 0x004fc80000000f00 */
[----:B------:R-:W-:-:S04]  /*192a0*/  SHF.L.U32 R3, R3, 0x1f, RZ ;  /* 0x0000001f03037819 */ /* 0x000fc800000006ff */
[----:B------:R-:W1:Y:S02]  /*192b0*/  SYNCS.PHASECHK.TRANS64.TRYWAIT P1, [UR17+0x1c038], R3 ;  /* 0x01c03803ff0075a7 */ /* 0x000e640008021111 */
[----:B-1----:R-:W-:Y:S05]  /*192c0*/  @!P1 BRA `(.L_x_296) ;  /* 0x0000003800f09947 */ /* 0x002fea0003800000 */
.L_x_463:
[----:B------:R2:W-:Y:S01]  /*192d0*/  @!P0 SYNCS.ARRIVE.TRANS64 RZ, [UR17+0x1c020], R2 ;  /* 0x01c02002ffff89a7 */ /* 0x0005e20008000011 */
[----:B------:R-:W-:Y:S05]  /*192e0*/  BRA.U !UP1, `(.L_x_297) ;  /* 0x0000000109047547 */ /* 0x000fea000b800000 */
[----:B------:R-:W-:Y:S05]  /*192f0*/  BPT.TRAP 0x1 ;  /* 0x000000040000795c */ /* 0x000fea0000300000 */
.L_x_297:
[----:B------:R-:W-:Y:S04]  /*19300*/  BSSY.RECONVERGENT B0, `(.L_x_298) ;  /* 0x0000003000007945 */ /* 0x000fe80003800200 */
[----:B------:R-:W-:Y:S05]  /*19310*/  @P2 BRA `(.L_x_299) ;  /* 0x0000000000042947 */ /* 0x000fea0003800000 */
[----:B------:R-:W-:Y:S05]  /*19320*/  BPT.TRAP 0x1 ;  /* 0x000000040000795c */ /* 0x000fea0000300000 */
.L_x_299:
[----:B------:R-:W-:Y:S05]  /*19330*/  BSYNC.RECONVERGENT B0 ;  /* 0x0000000000007941 */ /* 0x000fea0003800200 */
.L_x_298:
[----:B------:R-:W-:Y:S01]  /*19340*/  ULEA UR16, UR22, UR8, 0xe ;  /* 0x0000000816107291 */ /* 0x000fe2000f8e70ff */
[----:B------:R-:W-:Y:S01]  /*19350*/  BSSY.RECONVERGENT B0, `(.L_x_300) ;  /* 0x0000013000007945 */ /* 0x000fe20003800200 */
[----:B------:R-:W-:Y:S02]  /*19360*/  UIADD3 UR26, UP2, UPT, UR4, 0x180, URZ ;  /* 0x00000180041a7890 */ /* 0x000fe4000ff5e0ff */
[----:B------:R-:W-:Y:S02]  /*19370*/  UIADD3 UR7, UPT, UPT, UR22, 0x1, URZ ;  /* 0x0000000116077890 */ /* 0x000fe4000fffe0ff */
[----:B------:R-:W-:Y:S02]  /*19380*/  UIADD3 UR17, UPT, UPT, UR17, 0x1c020, URZ ;  /* 0x0001c02011117890 */ /* 0x000fe4000fffe0ff */
[----:B------:R-:W-:Y:S02]  /*19390*/  UIADD3 UR16, UPT, UPT, UR16, 0x8000, URZ ;  /* 0x0000800010107890 */ /* 0x000fe4000fffe0ff */
[----:B------:R-:W-:-:S02]  /*193a0*/  UIADD3.X UR27, UPT, UPT, URZ, UR5, URZ, UP2, !UPT ;  /* 0x00000005ff1b7290 */ /* 0x000fc400097fe4ff */
[----:B------:R-:W-:Y:S01]  /*193b0*/  UISETP.NE.AND UP2, UPT, UR7, 0x3, UPT ;  /* 0x000000030700788c */ /* 0x000fe2000bf45270 */
[----:B------:R-:W-:Y:S01]  /*193c0*/  UMOV UR24, 0x0 ;  /* 0x0000000000187882 */ /* 0x000fe20000000000 */
[----:B------:R-:W-:Y:S02]  /*193d0*/  UMOV UR25, 0x10000000 ;  /* 0x1000000000197882 */ /* 0x000fe40000000000 */
[----:B------:R-:W-:Y:S01]  /*193e0*/  USEL UR9, URZ, 0x1, UP2 ;  /* 0x00000001ff097887 */ /* 0x000fe20009000000 */
[----:B------:R-:W-:Y:S01]  /*193f0*/  UMOV UR18, URZ ;  /* 0x000000ff00127c82 */ /* 0x000fe20008000000 */
[----:B------:R-:W-:Y:S01]  /*19400*/  UMOV UR19, URZ ;  /* 0x000000ff00137c82 */ /* 0x000fe20008000000 */
[----:B------:R-:W-:Y:S01]  /*19410*/  UMOV UR20, UR13 ;  /* 0x0000000d00147c82 */ /* 0x000fe20008000000 */
[----:B------:R-:W-:Y:S01]  /*19420*/  UMOV UR21, UR14 ;  /* 0x0000000e00157c82 */ /* 0x000fe20008000000 */
[----:B------:R-:W-:Y:S01]  /*19430*/  USEL UR7, UR7, URZ, UP2 ;  /* 0x000000ff07077287 */ /* 0x000fe20009000000 */
[----:B------:R3:W-:Y:S01]  /*19440*/  UTMALDG.4D [UR16], [UR26], desc[UR24] ;  /* 0x000018101a0075b4 */ /* 0x0007e20008019000 */
[----:B------:R-:W-:Y:S01]  /*19450*/  ULOP3.LUT UR15, UR15, UR9, URZ, 0x3c, !UPT ;  /* 0x000000090f0f7292 */ /* 0x000fe2000f8e3cff */
[----:B---3--:R-:W-:Y:S06]  /*19460*/  @!P3 BRA `(.L_x_301) ;  /* 0x000000000004b947 */ /* 0x008fec0003800000 */
[----:B------:R-:W-:Y:S05]  /*19470*/  BPT.TRAP 0x1 ;  /* 0x000000040000795c */ /* 0x000fea0000300000 */
.L_x_301:
[----:B------:R-:W-:Y:S05]  /*19480*/  BSYNC.RECONVERGENT B0 ;  /* 0x0000000000007941 */ /* 0x000fea0003800200 */
.L_x_300:
[----:B------:R-:W3:Y:S01]  /*19490*/  SYNCS.PHASECHK.TRANS64.TRYWAIT P1, [UR8+0x1c018], R5 ;  /* 0x01c01805ff0075a7 */ /* 0x000ee20008021108 */
[----:B--2---:R-:W-:Y:S01]  /*194a0*/  @!P0 MOV R2, 0x4000 ;  /* 0x0000400000028802 */ /* 0x004fe20000000f00 */
[----:B---3--:R-:W-:Y:S06]  /*194b0*/  @!P1 BRA `(.L_x_302) ;  /* 0x00000038008c9947 */ /* 0x008fec0003800000 */
.L_x_465:
[----:B------:R2:W-:Y:S01]  /*194c0*/  @!P0 SYNCS.ARRIVE.TRANS64 RZ, [UR8+0x1c008], R2 ;  /* 0x01c00802ffff89a7 */ /* 0x0005e20008000008 */
[----:B------:R-:W-:Y:S04]  /*194d0*/  BSSY.RECONVERGENT B0, `(.L_x_303) ;  /* 0x0000003000007945 */ /* 0x000fe80003800200 */
[----:B------:R-:W-:Y:S05]  /*194e0*/  @!P5 BRA `(.L_x_304) ;  /* 0x000000000004d947 */ /* 0x000fea0003800000 */
[----:B------:R-:W-:Y:S05]  /*194f0*/  BPT.TRAP 0x1 ;  /* 0x000000040000795c */ /* 0x000fea0000300000 */
.L_x_304:
[----:B------:R-:W-:Y:S05]  /*19500*/  BSYNC.RECONVERGENT B0 ;  /* 0x0000000000007941 */ /* 0x000fea0003800200 */
.L_x_303:
[----:B------:R-:W-:Y:S04]  /*19510*/  BSSY.RECONVERGENT B0, `(.L_x_305) ;  /* 0x0000003000007945 */ /* 0x000fe80003800200 */
[----:B------:R-:W-:Y:S05]  /*19520*/  @P2 BRA `(.L_x_306) ;  /* 0x0000000000042947 */ /* 0x000fea0003800000 */
[----:B------:R-:W-:Y:S05]  /*19530*/  BPT.TRAP 0x1 ;  /* 0x000000040000795c */ /* 0x000fea0000300000 */
.L_x_306:
[----:B------:R-:W-:Y:S05]  /*19540*/  BSYNC.RECONVERGENT B0 ;  /* 0x0000000000007941 */ /* 0x000fea0003800200 */
.L_x_305:
[----:B------:R-:W-:Y:S02]  /*19550*/  UIADD3 UR10, UP2, UPT, UR4, 0x80, URZ ;  /* 0x00000080040a7890 */ /* 0x000fe4000ff5e0ff */
[----:B------:R-:W-:Y:S02]  /*19560*/  UIADD3 UR19, UPT, UPT, UR11, 0x80, URZ ;  /* 0x000000800b137890 */ /* 0x000fe4000fffe0ff */
[----:B------:R-:W-:Y:S02]  /*19570*/  UIADD3 UR16, UPT, UPT, UR8, 0x4000, URZ ;  /* 0x0000400008107890 */ /* 0x000fe4000fffe0ff */
[----:B------:R-:W-:Y:S02]  /*19580*/  UIADD3 UR17, UPT, UPT, UR8, 0x1c008, URZ ;  /* 0x0001c00808117890 */ /* 0x000fe4000fffe0ff */
[----:B------:R-:W-:Y:S01]  /*19590*/  UIADD3.X UR11, UPT, UPT, URZ, UR5, URZ, UP2, !UPT ;  /* 0x00000005ff0b7290 */ /* 0x000fe200097fe4ff */
[----:B------:R-:W-:Y:S01]  /*195a0*/  UMOV UR24, 0x0 ;  /* 0x0000000000187882 */ /* 0x000fe20000000000 */
[----:B------:R-:W-:Y:S01]  /*195b0*/  UMOV UR25, 0x10000000 ;  /* 0x1000000000197882 */ /* 0x000fe20000000000 */
[----:B------:R-:W-:Y:S01]  /*195c0*/  UMOV UR18, URZ ;  /* 0x000000ff00127c82 */ /* 0x000fe20008000000 */
[----:B------:R-:W-:Y:S01]  /*195d0*/  UMOV UR20, UR12 ;  /* 0x0000000c00147c82 */ /* 0x000fe20008000000 */
[----:B------:R-:W-:Y:S01]  /*195e0*/  UMOV UR21, UR13 ;  /* 0x0000000d00157c82 */ /* 0x000fe20008000000 */
[----:B------:R-:W-:-:S03]  /*195f0*/  UMOV UR22, UR14 ;  /* 0x0000000e00167c82 */ /* 0x000fc60008000000 */
[----:B------:R3:W-:Y:S02]  /*19600*/  UTMALDG.5D [UR16], [UR10], desc[UR24] ;  /* 0x000018100a0075b4 */ /* 0x0007e40008021000 */
[----:B---3--:R-:W-:Y:S05]  /*19610*/  BRA.U !UP0, `(.L_x_307) ;  /* 0x0000000108047547 */ /* 0x008fea000b800000 */
[----:B------:R-:W-:Y:S05]  /*19620*/  BPT.TRAP 0x1 ;  /* 0x000000040000795c */ /* 0x000fea0000300000 */
.L_x_307:
[----:B------:R-:W-:Y:S01]  /*19630*/  ULEA UR17, UR7, UR8, 0x3 ;  /* 0x0000000807117291 */ /* 0x000fe2000f8e18ff */
[----:B-1----:R-:W-:Y:S01]  /*19640*/  IMAD.U32 R3, RZ, RZ, UR15 ;  /* 0x0000000fff037e24 */ /* 0x002fe2000f8e00ff */
[----:B--2---:R-:W-:-:S04]  /*19650*/  @!P0 MOV R2, 0x4000 ;  /* 0x0000400000028802 */ /* 0x004fc80000000f00 */
[----:B------:R-:W-:-:S04]  /*19660*/  SHF.L.U32 R3, R3, 0x1f, RZ ;  /* 0x0000001f03037819 */ /* 0x000fc800000006ff */
[----:B------:R-:W1:Y:S02]  /*19670*/  SYNCS.PHASECHK.TRANS64.TRYWAIT P1, [UR17+0x1c038], R3 ;  /* 0x01c03803ff0075a7 */ /* 0x000e640008021111 */
[----:B-1----:R-:W-:Y:S05]  /*19680*/  @!P1 BRA `(.L_x_308) ;  /* 0x0000003800309947 */ /* 0x002fea0003800000 */
.L_x_467:
[----:B------:R2:W-:Y:S01]  /*19690*/  @!P0 SYNCS.ARRIVE.TRANS64 RZ, [UR17+0x1c020], R2 ;  /* 0x01c02002ffff89a7 */ /* 0x0005e20008000011 */
[----:B------:R-:W-:Y:S05]  /*196a0*/  BRA.U !UP1, `(.L_x_309) ;  /* 0x0000000109047547 */ /* 0x000fea000b800000 */
[----:B------:R-:W-:Y:S05]  /*196b0*/  BPT.TRAP 0x1 ;  /* 0x000000040000795c */ /* 0x000fea0000300000 */
.L_x_309:
[----:B------:R-:W-:Y:S04]  /*196c0*/  BSSY.RECONVERGENT B0, `(.L_x_310) ;  /* 0x0000003000007945 */ /* 0x000fe80003800200 */
[----:B------:R-:W-:Y:S05]  /*196d0*/  @P2 BRA `(.L_x_311) ;  /* 0x0000000000042947 */ /* 0x000fea0003800000 */
[----:B------:R-:W-:Y:S05]  /*196e0*/  BPT.TRAP 0x1 ;  /* 0x000000040000795c */ /* 0x000fea0000300000 */
.L_x_311:
[----:B------:R-:W-:Y:S05]  /*196f0*/  BSYNC.RECONVERGENT B0 ;  /* 0x0000000000007941 */ /* 0x000fea0003800200 */
.L_x_310:
[----:B------:R-:W-:Y:S01]  /*19700*/  ULEA UR16, UR7, UR8, 0xe ;  /* 0x0000000807107291 */ /* 0x000fe2000f8e70ff */
[----:B------:R-:W-:Y:S01]  /*19710*/  LOP3.LUT R4, R4, 0x1, RZ, 0x3c, !PT ;  /* 0x0000000104047812 */ /* 0x000fe200078e3cff */
[----:B------:R-:W-:Y:S02]  /*19720*/  UIADD3 UR24, UP2, UPT, UR4, 0x280, URZ ;  /* 0x0000028004187890 */ /* 0x000fe4000ff5e0ff */
[----:B------:R-:W-:Y:S02]  /*19730*/  UIADD3 UR17, UPT, UPT, UR17, 0x1c020, URZ ;  /* 0x0001c02011117890 */ /* 0x000fe4000fffe0ff */
[----:B------:R-:W-:Y:S02]  /*19740*/  UIADD3 UR16, UPT, UPT, UR16, 0x8000, URZ ;  /* 0x0000800010107890 */ /* 0x000fe4000fffe0ff */
[----:B------:R-:W-:Y:S01]  /*19750*/  UIADD3.X UR25, UPT, UPT, URZ, UR5, URZ, UP2, !UPT ;  /* 0x00000005ff197290 */ /* 0x000fe200097fe4ff */
[----:B------:R-:W-:Y:S01]  /*19760*/  UMOV UR10, 0x0 ;  /* 0x00000000000a7882 */ /* 0x000fe20000000000 */
[----:B------:R-:W-:Y:S01]  /*19770*/  UMOV UR11, 0x10000000 ;  /* 0x10000000000b7882 */ /* 0x000fe20000000000 */
[----:B------:R-:W-:Y:S01]  /*19780*/  UMOV UR18, URZ ;  /* 0x000000ff00127c82 */ /* 0x000fe20008000000 */
[----:B------:R-:W-:Y:S01]  /*19790*/  UMOV UR19, URZ ;  /* 0x000000ff00137c82 */ /* 0x000fe20008000000 */
[----:B------:R-:W-:Y:S01]  /*197a0*/  UMOV UR20, UR13 ;  /* 0x0000000d00147c82 */ /* 0x000fe20008000000 */
[----:B------:R-:W-:Y:S01]  /*197b0*/  UMOV UR21, UR14 ;  /* 0x0000000e00157c82 */ /* 0x000fe20008000000 */
[----:B------:R-:W-:-:S02]  /*197c0*/  UIADD3 UR7, UPT, UPT, UR7, 0x1, URZ ;  /* 0x0000000107077890 */ /* 0x000fc4000fffe0ff */
[----:B------:R3:W-:Y:S02]  /*197d0*/  UTMALDG.4D [UR16], [UR24], desc[UR10] ;  /* 0x00000a10180075b4 */ /* 0x0007e40008019000 */
[----:B------:R-:W-:-:S04]  /*197e0*/  UISETP.NE.AND UP2, UPT, UR7, 0x3, UPT ;  /* 0x000000030700788c */ /* 0x000fc8000bf45270 */
[----:B------:R-:W-:Y:S02]  /*197f0*/  USEL UR9, URZ, 0x1, UP2 ;  /* 0x00000001ff097887 */ /* 0x000fe40009000000 */
[----:B------:R-:W-:Y:S02]  /*19800*/  USEL UR22, UR7, URZ, UP2 ;  /* 0x000000ff07167287 */ /* 0x000fe40009000000 */
[----:B------:R-:W-:Y:S02]  /*19810*/  UISETP.GE.AND UP2, UPT, UR6, 0x2, UPT ;  /* 0x000000020600788c */ /* 0x000fe4000bf46270 */
[----:B------:R-:W-:-:S07]  /*19820*/  ULOP3.LUT UR15, UR15, UR9, URZ, 0x3c, !UPT ;  /* 0x000000090f0f7292 */ /* 0x000fce000f8e3cff */
[----:B---3--:R-:W-:Y:S05]  /*19830*/  BRA.U !UP2, `(.L_x_287) ;  /* 0x0000001d0a647547 */ /* 0x008fea000b800000 */
[----:B------:R-:W-:Y:S02]  /*19840*/  UIADD3 UR7, UPT, UPT, UR6, -0x2, URZ ;  /* 0xfffffffe06077890 */ /* 0x000fe4000fffe0ff */
[----:B------:R-:W-:Y:S02]  /*19850*/  UIADD3 UR9, UPT, UPT, UR6, -0x1, URZ ;  /* 0xffffffff06097890 */ /* 0x000fe4000fffe0ff */
[----:B------:R-:W-:Y:S02]  /*19860*/  UISETP.GE.U32.AND UP2, UPT, UR7, 0x3, UPT ;  /* 0x000000030700788c */ /* 0x000fe4000bf46070 */
[----:B------:R-:W-:Y:S01]  /*19870*/  ULOP3.LUT UR6, UR9, 0x3, URZ, 0xc0, !UPT ;  /* 0x0000000309067892 */ /* 0x000fe2000f8ec0ff */
[----:B------:R-:W-:-:S06]  /*19880*/  UMOV UR7, 0x1 ;  /* 0x0000000100077882 */ /* 0x000fcc0000000000 */
[----:B------:R-:W-:Y:S05]  /*19890*/  BRA.U !UP2, `(.L_x_312) ;  /* 0x000000110a307547 */ /* 0x000fea000b800000 */
[----:B------:R-:W-:Y:S01]  /*198a0*/  ULOP3.LUT UR9, UR9, 0xfffffffc, URZ, 0xc0, !UPT ;  /* 0xfffffffc09097892 */ /* 0x000fe2000f8ec0ff */
[----:B------:R-:W-:-:S11]  /*198b0*/  UMOV UR7, 0x1 ;  /* 0x0000000100077882 */ /* 0x000fd60000000000 */
.L_x_353:
[----:B------:R-:W-:Y:S05]  /*198c0*/  BRA.U !UP0, `(.L_x_313) ;  /* 0x0000000108047547 */ /* 0x000fea000b800000 */
[----:B------:R-:W-:Y:S05]  /*198d0*/  BPT.TRAP 0x1 ;  /* 0x000000040000795c */ /* 0x000fea0000300000 */
.L_x_313:
[----:B------:R-:W3:Y:S01]  /*198e0*/  S2UR UR8, SR_CgaCtaId ;  /* 0x00000000000879c3 */ /* 0x000ee20000008800 */
[----:B------:R-:W-:Y:S01]  /*198f0*/  UMOV UR10, 0x400 ;  /* 0x00000400000a7882 */ /* 0x000fe20000000000 */
[----:B-1----:R-:W-:Y:S01]  /*19900*/  IMAD.U32 R3, RZ, RZ, UR15 ;  /* 0x0000000fff037e24 */ /* 0x002fe2000f8e00ff */
[----:B--2---:R-:W-:-:S04]  /*19910*/  @!P0 MOV R2, 0x4000 ;  /* 0x0000400000028802 */ /* 0x004fc80000000f00 */
[----:B------:R-:W-:Y:S01]  /*19920*/  SHF.L.U32 R3, R3, 0x1f, RZ ;  /* 0x0000001f03037819 */ /* 0x000fe200000006ff */
[----:B---3--:R-:W-:-:S04]  /*19930*/  ULEA UR8, UR8, UR10, 0x18 ;  /* 0x0000000a08087291 */ /* 0x008fc8000f8ec0ff */
[----:B------:R-:W-:-:S09]  /*19940*/  ULEA UR17, UR22, UR8, 0x3 ;  /* 0x0000000816117291 */ /* 0x000fd2000f8e18ff */
[----:B------:R-:W1:Y:S02]  /*19950*/  SYNCS.PHASECHK.TRANS64.TRYWAIT P1, [UR17+0x1c038], R3 ;  /* 0x01c03803ff0075a7 */ /* 0x000e640008021111 */
[----:B-1----:R-:W-:Y:S05]  /*19960*/  @!P1 BRA `(.L_x_314) ;  /* 0x0000003400909947 */ /* 0x002fea0003800000 */
.L_x_469:
[----:B------:R2:W-:Y:S01]  /*19970*/  @!P0 SYNCS.ARRIVE.TRANS64 RZ, [UR17+0x1c020], R2 ;  /* 0x01c02002ffff89a7 */ /* 0x0005e20008000011 */
[----:B------:R-:W-:Y:S05]  /*19980*/  BRA.U !UP1, `(.L_x_315) ;  /* 0x0000000109047547 */ /* 0x000fea000b800000 */
[----:B------:R-:W-:Y:S05]  /*19990*/  BPT.TRAP 0x1 ;  /* 0x000000040000795c */ /* 0x000fea0000300000 */
.L_x_315:
[----:B-1----:R-:W1:Y:S01]  /*199a0*/  S2R R0, SR_TID.X ;  /* 0x0000000000007919 */ /* 0x002e620000002100 */
[----:B------:R-:W-:Y:S01]  /*199b0*/  BSSY.RECONVERGENT B0, `(.L_x_316) ;  /* 0x0000005000007945 */ /* 0x000fe20003800200 */
[----:B-1----:R-:W-:-:S04]  /*199c0*/  LOP3.LUT P2, RZ, R0, 0x1f, RZ, 0xc0, !PT ;  /* 0x0000001f00ff7812 */ /* 0x002fc8000784c0ff */
[----:B------:R-:W-:-:S13]  /*199d0*/  PLOP3.LUT P2, PT, P2, P0, PT, 0x8f, 0xf8 ;  /* 0x0000000000f8781c */ /* 0x000fda0001741177 */
[----:B------:R-:W-:Y:S05]  /*199e0*/  @P2 BRA `(.L_x_317) ;  /* 0x0000000000042947 */ /* 0x000fea0003800000 */
[----:B------:R-:W-:Y:S05]  /*199f0*/  BPT.TRAP 0x1 ;  /* 0x000000040000795c */ /* 0x000fea0000300000 */
.L_x_317:
[----:B------:R-:W-:Y:S05]  /*19a00*/  BSYNC.RECONVERGENT B0 ;  /* 0x0000000000007941 */ /* 0x000fea0003800200 */
.L_x_316:
[----:B------:R-:W-:Y:S02]  /*19a10*/  ULEA UR16, UR22, UR8, 0xe ;  /* 0x0000000816107291 */ /* 0x000fe4000f8e70ff */
[----:B------:R-:W-:Y:S02]  /*19a20*/  UIADD3 UR24, UP2, UPT, UR4, 0x180, URZ ;  /* 0x0000018004187890 */ /* 0x000fe4000ff5e0ff */
[----:B------:R-:W-:Y:S02]  /*19a30*/  USHF.L.U32 UR19, UR7, 0x7, URZ ;  /* 0x0000000707137899 */ /* 0x000fe400080006ff */
        /* <DEDUP_REMOVED lines=8> */
[----:B------:R-:W-:-:S03]  /*19ac0*/  UIADD3 UR22, UPT, UPT, UR22, 0x1, URZ ;  /* 0x0000000116167890 */ /* 0x000fc6000fffe0ff */
[----:B------:R1:W-:Y:S01]  /*19ad0*/  UTMALDG.4D [UR16], [UR24], desc[UR10] ;  /* 0x00000a10180075b4 */ /* 0x0003e20008019000 */
[----:B------:R-:W-:-:S04]  /*19ae0*/  UISETP.NE.AND UP2, UPT, UR22, 0x3, UPT ;  /* 0x000000031600788c */ /* 0x000fc8000bf45270 */
[----:B------:R-:W-:Y:S02]  /*19af0*/  USEL UR12, URZ, 0x1, UP2 ;  /* 0x00000001ff0c7887 */ /* 0x000fe40009000000 */
[----:B------:R-:W-:Y:S02]  /*19b00*/  USEL UR22, UR22, URZ, UP2 ;  /* 0x000000ff16167287 */ /* 0x000fe40009000000 */
[----:B------:R-:W-:Y:S01]  /*19b10*/  ULOP3.LUT UR15, UR15, UR12, URZ, 0x3c, !UPT ;  /* 0x0000000c0f0f7292 */ /* 0x000fe2000f8e3cff */
[----:B-1----:R-:W-:Y:S11]  /*19b20*/  BRA.U !UP0, `(.L_x_318) ;  /* 0x0000000108047547 */ /* 0x002ff6000b800000 */
[----:B------:R-:W-:Y:S05]  /*19b30*/  BPT.TRAP 0x1 ;  /* 0x000000040000795c */ /* 0x000fea0000300000 */
.L_x_318:
[----:B------:R-:W-:Y:S01]  /*19b40*/  ULEA UR17, UR22, UR8, 0x3 ;  /* 0x0000000816117291 */ /* 0x000fe2000f8e18ff */
[----:B------:R-:W-:Y:S01]  /*19b50*/  IMAD.U32 R3, RZ, RZ, UR15 ;  /* 0x0000000fff037e24 */ /* 0x000fe2000f8e00ff */
[----:B--2---:R-:W-:-:S04]  /*19b60*/  @!P0 MOV R2, 0x4000 ;  /* 0x0000400000028802 */ /* 0x004fc80000000f00 */
[----:B------:R-:W-:-:S04]  /*19b70*/  SHF.L.U32 R3, R3, 0x1f, RZ ;  /* 0x0000001f03037819 */ /* 0x000fc800000006ff */
[----:B------:R-:W1:Y:S02]  /*19b80*/  SYNCS.PHASECHK.TRANS64.TRYWAIT P1, [UR17+0x1c038], R3 ;  /* 0x01c03803ff0075a7 */ /* 0x000e640008021111 */
[----:B-1----:R-:W-:Y:S05]  /*19b90*/  @!P1 BRA `(.L_x_319) ;  /* 0x00000034001c9947 */ /* 0x002fea0003800000 */
.L_x_471:
[----:B------:R2:W-:Y:S01]  /*19ba0*/  @!P0 SYNCS.ARRIVE.TRANS64 RZ, [UR17+0x1c020], R2 ;  /* 0x01c02002ffff89a7 */ /* 0x0005e20008000011 */
[----:B------:R-:W-:Y:S05]  /*19bb0*/  BRA.U !UP1, `(.L_x_320) ;  /* 0x0000000109047547 */ /* 0x000fea000b800000 */
[----:B------:R-:W-:Y:S05]  /*19bc0*/  BPT.TRAP 0x1 ;  /* 0x000000040000795c */ /* 0x000fea0000300000 */
.L_x_320:
[----:B------:R-:W-:Y:S04]  /*19bd0*/  BSSY.RECONVERGENT B0, `(.L_x_321) ;  /* 0x0000003000007945 */ /* 0x000fe80003800200 */
[----:B------:R-:W-:Y:S05]  /*19be0*/  @P2 BRA `(.L_x_322) ;  /* 0x0000000000042947 */ /* 0x000fea0003800000 */
[----:B------:R-:W-:Y:S05]  /*19bf0*/  BPT.TRAP 0x1 ;  /* 0x000000040000795c */ /* 0x000fea0000300000 */
.L_x_322:
[----:B------:R-:W-:Y:S05]  /*19c00*/  BSYNC.RECONVERGENT B0 ;  /* 0x0000000000007941 */ /* 0x000fea0003800200 */
.L_x_321:
        /* <DEDUP_REMOVED lines=17> */
[----:B---3--:R-:W-:Y:S11]  /*19d20*/  BRA.U !UP0, `(.L_x_323) ;  /* 0x0000000108047547 */ /* 0x008ff6000b800000 */
[----:B------:R-:W-:Y:S05]  /*19d30*/  BPT.TRAP 0x1 ;  /* 0x000000040000795c */ /* 0x000fea0000300000 */
.L_x_323:
[----:B------:R-:W-:Y:S01]  /*19d40*/  ULEA UR17, UR22, UR8, 0x3 ;  /* 0x0000000816117291 */ /* 0x000fe2000f8e18ff */
[----:B-1----:R-:W-:Y:S01]  /*19d50*/  IMAD.U32 R3, RZ, RZ, UR15 ;  /* 0x0000000fff037e24 */ /* 0x002fe2000f8e00ff */
[----:B--2---:R-:W-:-:S04]  /*19d60*/  @!P0 MOV R2, 0x4000 ;  /* 0x0000400000028802 */ /* 0x004fc80000000f00 */
[----:B------:R-:W-:-:S04]  /*19d70*/  SHF.L.U32 R3, R3, 0x1f, RZ ;  /* 0x0000001f03037819 */ /* 0x000fc800000006ff */
[----:B------:R-:W1:Y:S02]  /*19d80*/  SYNCS.PHASECHK.TRANS64.TRYWAIT P1, [UR17+0x1c038], R3 ;  /* 0x01c03803ff0075a7 */ /* 0x000e640008021111 */
[----:B-1----:R-:W-:Y:S05]  /*19d90*/  @!P1 BRA `(.L_x_324) ;  /* 0x0000003000b49947 */ /* 0x002fea0003800000 */
.L_x_473:
[----:B------:R2:W-:Y:S01]  /*19da0*/  @!P0 SYNCS.ARRIVE.TRANS64 RZ, [UR17+0x1c020], R2 ;  /* 0x01c02002ffff89a7 */ /* 0x0005e20008000011 */
[----:B------:R-:W-:Y:S05]  /*19db0*/  BRA.U !UP1, `(.L_x_325) ;  /* 0x0000000109047547 */ /* 0x000fea000b800000 */
[----:B------:R-:W-:Y:S05]  /*19dc0*/  BPT.TRAP 0x1 ;  /* 0x000000040000795c */ /* 0x000fea0000300000 */
.L_x_325:
[----:B------:R-:W-:Y:S04]  /*19dd0*/  BSSY.RECONVERGENT B0, `(.L_x_326) ;  /* 0x0000003000007945 */ /* 0x000fe80003800200 */
[----:B------:R-:W-:Y:S05]  /*19de0*/  @P2 BRA `(.L_x_327) ;  /* 0x0000000000042947 */ /* 0x000fea0003800000 */
[----:B------:R-:W-:Y:S05]  /*19df0*/  BPT.TRAP 0x1 ;  /* 0x000000040000795c */ /* 0x000fea0000300000 */
.L_x_327:
[----:B------:R-:W-:Y:S05]  /*19e00*/  BSYNC.RECONVERGENT B0 ;  /* 0x0000000000007941 */ /* 0x000fea0003800200 */
.L_x_326:
[----:B------:R-:W-:Y:S02]  /*19e10*/  ULEA UR16, UR22, UR8, 0xe ;  /* 0x0000000816107291 */ /* 0x000fe4000f8e70ff */
[----:B------:R-:W-:Y:S02]  /*19e20*/  UIADD3 UR24, UP2, UPT, UR4, 0x180, URZ ;  /* 0x0000018004187890 */ /* 0x000fe4000ff5e0ff */
[----:B------:R-:W-:Y:S02]  /*19e30*/  ULEA UR19, UR7, 0x80, 0x7 ;  /* 0x0000008007137891 */ /* 0x000fe4000f8e38ff */
        /* <DEDUP_REMOVED lines=16> */
.L_x_328:
[----:B------:R-:W-:Y:S01]  /*19f40*/  ULEA UR17, UR22, UR8, 0x3 ;  /* 0x0000000816117291 */ /* 0x000fe2000f8e18ff */
[----:B-1----:R-:W-:Y:S01]  /*19f50*/  IMAD.U32 R3, RZ, RZ, UR15 ;  /* 0x0000000fff037e24 */ /* 0x002fe2000f8e00ff */
[----:B--2---:R-:W-:-:S04]  /*19f60*/  @!P0 MOV R2, 0x4000 ;  /* 0x0000400000028802 */ /* 0x004fc80000000f00 */
[----:B------:R-:W-:-:S04]  /*19f70*/  SHF.L.U32 R3, R3, 0x1f, RZ ;  /* 0x0000001f03037819 */ /* 0x000fc800000006ff */
[----:B------:R-:W1:Y:S02]  /*19f80*/  SYNCS.PHASECHK.TRANS64.TRYWAIT P1, [UR17+0x1c038], R3 ;  /* 0x01c03803ff0075a7 */ /* 0x000e640008021111 */
[----:B-1----:R-:W-:Y:S05]  /*19f90*/  @!P1 BRA `(.L_x_329) ;  /* 0x00000030004c9947 */ /* 0x002fea0003800000 */
.L_x_475:
[----:B------:R2:W-:Y:S01]  /*19fa0*/  @!P0 SYNCS.ARRIVE.TRANS64 RZ, [UR17+0x1c020], R2 ;  /* 0x01c02002ffff89a7 */ /* 0x0005e20008000011 */
[----:B------:R-:W-:Y:S05]  /*19fb0*/  BRA.U !UP1, `(.L_x_330) ;  /* 0x0000000109047547 */ /* 0x000fea000b800000 */
[----:B------:R-:W-:Y:S05]  /*19fc0*/  BPT.TRAP 0x1 ;  /* 0x000000040000795c */ /* 0x000fea0000300000 */
.L_x_330:
[----:B------:R-:W-:Y:S04]  /*19fd0*/  BSSY.RECONVERGENT B0, `(.L_x_331) ;  /* 0x0000003000007945 */ /* 0x000fe80003800200 */
[----:B------:R-:W-:Y:S05]  /*19fe0*/  @P2 BRA `(.L_x_332) ;  /* 0x0000000000042947 */ /* 0x000fea0003800000 */
[----:B------:R-:W-:Y:S05]  /*19ff0*/  BPT.TRAP 0x1 ;  /* 0x000000040000795c */ /* 0x000fea0000300000 */
.L_x_332:
[----:B------:R-:W-:Y:S05]  /*1a000*/  BSYNC.RECONVERGENT B0 ;  /* 0x0000000000007941 */ /* 0x000fea0003800200 */
.L_x_331:
        /* <DEDUP_REMOVED lines=19> */
.L_x_333:
[----:B------:R-:W-:Y:S01]  /*1a140*/  ULEA UR17, UR22, UR8, 0x3 ;  /* 0x0000000816117291 */ /* 0x000fe2000f8e18ff */
[----:B-1----:R-:W-:Y:S01]  /*1a150*/  IMAD.U32 R3, RZ, RZ, UR15 ;  /* 0x0000000fff037e24 */ /* 0x002fe2000f8e00ff */
[----:B--2---:R-:W-:-:S04]  /*1a160*/  @!P0 MOV R2, 0x4000 ;  /* 0x0000400000028802 */ /* 0x004fc80000000f00 */
[----:B------:R-:W-:-:S04]  /*1a170*/  SHF.L.U32 R3, R3, 0x1f, RZ ;  /* 0x0000001f03037819 */ /* 0x000fc800000006ff */
[----:B------:R-:W1:Y:S02]  /*1a180*/  SYNCS.PHASECHK.TRANS64.TRYWAIT P1, [UR17+0x1c038], R3 ;  /* 0x01c03803ff0075a7 */ /* 0x000e640008021111 */
[----:B-1----:R-:W-:Y:S05]  /*1a190*/  @!P1 BRA `(.L_x_334) ;  /* 0x0000002c00e49947 */ /* 0x002fea0003800000 */
.L_x_477:
[----:B------:R2:W-:Y:S01]  /*1a1a0*/  @!P0 SYNCS.ARRIVE.TRANS64 RZ, [UR17+0x1c020], R2 ;  /* 0x01c02002ffff89a7 */ /* 0x0005e20008000011 */
[----:B------:R-:W-:Y:S05]  /*1a1b0*/  BRA.U !UP1, `(.L_x_335) ;  /* 0x0000000109047547 */ /* 0x000fea000b800000 */
[----:B------:R-:W-:Y:S05]  /*1a1c0*/  BPT.TRAP 0x1 ;  /* 0x000000040000795c */ /* 0x000fea0000300000 */
.L_x_335:
[----:B------:R-:W-:Y:S04]  /*1a1d0*/  BSSY.RECONVERGENT B0, `(.L_x_336) ;  /* 0x0000003000007945 */ /* 0x000fe80003800200 */
[----:B------:R-:W-:Y:S05]  /*1a1e0*/  @P2 BRA `(.L_x_337) ;  /* 0x0000000000042947 */ /* 0x000fea0003800000 */
[----:B------:R-:W-:Y:S05]  /*1a1f0*/  BPT.TRAP 0x1 ;  /* 0x000000040000795c */ /* 0x000fea0000300000 */
.L_x_337:
[----:B------:R-:W-:Y:S05]  /*1a200*/  BSYNC.RECONVERGENT B0 ;  /* 0x0000000000007941 */ /* 0x000fea0003800200 */
.L_x_336:
        /* <DEDUP_REMOVED lines=19> */
.L_x_338:
[----:B------:R-:W-:Y:S01]  /*1a340*/  ULEA UR17, UR22, UR8, 0x3 ;  /* 0x0000000816117291 */ /* 0x000fe2000f8e18ff */
[----:B-1----:R-:W-:Y:S01]  /*1a350*/  IMAD.U32 R3, RZ, RZ, UR15 ;  /* 0x0000000fff037e24 */ /* 0x002fe2000f8e00ff */
[----:B--2---:R-:W-:-:S04]  /*1a360*/  @!P0 MOV R2, 0x4000 ;  /* 0x0000400000028802 */ /* 0x004fc80000000f00 */
[----:B------:R-:W-:-:S04]  /*1a370*/  SHF.L.U32 R3, R3, 0x1f, RZ ;  /* 0x0000001f03037819 */ /* 0x000fc800000006ff */
[----:B------:R-:W1:Y:S02]  /*1a380*/  SYNCS.PHASECHK.TRANS64.TRYWAIT P1, [UR17+0x1c038], R3 ;  /* 0x01c03803ff0075a7 */ /* 0x000e640008021111 */
[----:B-1----:R-:W-:Y:S05]  /*1a390*/  @!P1 BRA `(.L_x_339) ;  /* 0x0000002c007c9947 */ /* 0x002fea0003800000 */
.L_x_479:
[----:B------:R2:W-:Y:S01]  /*1a3a0*/  @!P0 SYNCS.ARRIVE.TRANS64 RZ, [UR17+0x1c020], R2 ;  /* 0x01c02002ffff89a7 */ /* 0x0005e20008000011 */
[----:B------:R-:W-:Y:S05]  /*1a3b0*/  BRA.U !UP1, `(.L_x_340) ;  /* 0x0000000109047547 */ /* 0x000fea000b800000 */
[----:B------:R-:W-:Y:S05]  /*1a3c0*/  BPT.TRAP 0x1 ;  /* 0x000000040000795c */ /* 0x000fea0000300000 */
.L_x_340:
[----:B------:R-:W-:Y:S04]  /*1a3d0*/  BSSY.RECONVERGENT B0, `(.L_x_341) ;  /* 0x0000003000007945 */ /* 0x000fe80003800200 */
[----:B------:R-:W-:Y:S05]  /*1a3e0*/  @P2 BRA `(.L_x_342) ;  /* 0x0000000000042947 */ /* 0x000fea0003800000 */
[----:B------:R-:W-:Y:S05]  /*1a3f0*/  BPT.TRAP 0x1 ;  /* 0x000000040000795c */ /* 0x000fea0000300000 */
.L_x_342:
[----:B------:R-:W-:Y:S05]  /*1a400*/  BSYNC.RECONVERGENT B0 ;  /* 0x0000000000007941 */ /* 0x000fea0003800200 */
.L_x_341:
        /* <DEDUP_REMOVED lines=13> */
[----:B------:R-:W-:Y:S02]  /*1a4e0*/  UIADD3 UR10, UPT, UPT, UR7, 0x3, URZ ;  /* 0x00000003070a7890 */ /* 0x000fe4000fffe0ff */
[----:B------:R-:W-:-:S04]  /*1a4f0*/  UISETP.NE.AND UP2, UPT, UR22, 0x3, UPT ;  /* 0x000000031600788c */ /* 0x000fc8000bf45270 */
[----:B------:R-:W-:Y:S02]  /*1a500*/  USEL UR11, URZ, 0x1, UP2 ;  /* 0x00000001ff0b7887 */ /* 0x000fe40009000000 */
[----:B------:R-:W-:Y:S02]  /*1a510*/  USEL UR22, UR22, URZ, UP2 ;  /* 0x000000ff16167287 */ /* 0x000fe40009000000 */
[----:B------:R-:W-:Y:S01]  /*1a520*/  ULOP3.LUT UR15, UR15, UR11, URZ, 0x3c, !UPT ;  /* 0x0000000b0f0f7292 */ /* 0x000fe2000f8e3cff */
[----:B---3--:R-:W-:Y:S11]  /*1a530*/  BRA.U !UP0, `(.L_x_343) ;  /* 0x0000000108047547 */ /* 0x008ff6000b800000 */
[----:B------:R-:W-:Y:S05]  /*1a540*/  BPT.TRAP 0x1 ;  /* 0x000000040000795c */ /* 0x000fea0000300000 */
.L_x_343:
[----:B------:R-:W-:Y:S01]  /*1a550*/  ULEA UR17, UR22, UR8, 0x3 ;  /* 0x0000000816117291 */ /* 0x000fe2000f8e18ff */
[----:B-1----:R-:W-:Y:S01]  /*1a560*/  IMAD.U32 R3, RZ, RZ, UR15 ;  /* 0x0000000fff037e24 */ /* 0x002fe2000f8e00ff */
[----:B--2---:R-:W-:-:S04]  /*1a570*/  @!P0 MOV R2, 0x4000 ;  /* 0x0000400000028802 */ /* 0x004fc80000000f00 */
[----:B------:R-:W-:-:S04]  /*1a580*/  SHF.L.U32 R3, R3, 0x1f, RZ ;  /* 0x0000001f03037819 */ /* 0x000fc800000006ff */
[----:B------:R-:W1:Y:S02]  /*1a590*/  SYNCS.PHASECHK.TRANS64.TRYWAIT P1, [UR17+0x1c038], R3 ;  /* 0x01c03803ff0075a7 */ /* 0x000e640008021111 */
[----:B-1----:R-:W-:Y:S05]  /*1a5a0*/  @!P1 BRA `(.L_x_344) ;  /* 0x0000002c00109947 */ /* 0x002fea0003800000 */
.L_x_481:
[----:B------:R2:W-:Y:S01]  /*1a5b0*/  @!P0 SYNCS.ARRIVE.TRANS64 RZ, [UR17+0x1c020], R2 ;  /* 0x01c02002ffff89a7 */ /* 0x0005e20008000011 */
[----:B------:R-:W-:Y:S05]  /*1a5c0*/  BRA.U !UP1, `(.L_x_345) ;  /* 0x0000000109047547 */ /* 0x000fea000b800000 */
[----:B------:R-:W-:Y:S05]  /*1a5d0*/  BPT.TRAP 0x1 ;  /* 0x000000040000795c */ /* 0x000fea0000300000 */
.L_x_345:
[----:B------:R-:W-:Y:S04]  /*1a5e0*/  BSSY.RECONVERGENT B0, `(.L_x_346) ;  /* 0x0000003000007945 */ /* 0x000fe80003800200 */
[----:B------:R-:W-:Y:S05]  /*1a5f0*/  @P2 BRA `(.L_x_347) ;  /* 0x0000000000042947 */ /* 0x000fea0003800000 */
[----:B------:R-:W-:Y:S05]  /*1a600*/  BPT.TRAP 0x1 ;  /* 0x000000040000795c */ /* 0x000fea0000300000 */
.L_x_347:
[----:B------:R-:W-:Y:S05]  /*1a610*/  BSYNC.RECONVERGENT B0 ;  /* 0x0000000000007941 */ /* 0x000fea0003800200 */
.L_x_346:
        /* <DEDUP_REMOVED lines=19> */
.L_x_348:
[----:B------:R-:W-:Y:S01]  /*1a750*/  ULEA UR17, UR22, UR8, 0x3 ;  /* 0x0000000816117291 */ /* 0x000fe2000f8e18ff */
[----:B-1----:R-:W-:Y:S01]  /*1a760*/  IMAD.U32 R3, RZ, RZ, UR15 ;  /* 0x0000000fff037e24 */ /* 0x002fe2000f8e00ff */
[----:B--2---:R-:W-:-:S04]  /*1a770*/  @!P0 MOV R2, 0x4000 ;  /* 0x0000400000028802 */ /* 0x004fc80000000f00 */
[----:B------:R-:W-:-:S04]  /*1a780*/  SHF.L.U32 R3, R3, 0x1f, RZ ;  /* 0x0000001f03037819 */ /* 0x000fc800000006ff */
[----:B------:R-:W1:Y:S02]  /*1a790*/  SYNCS.PHASECHK.TRANS64.TRYWAIT P1, [UR17+0x1c038], R3 ;  /* 0x01c03803ff0075a7 */ /* 0x000e640008021111 */
[----:B-1----:R-:W-:Y:S05]  /*1a7a0*/  @!P1 BRA `(.L_x_349) ;  /* 0x0000002800a89947 */ /* 0x002fea0003800000 */
.L_x_483:
[----:B------:R2:W-:Y:S01]  /*1a7b0*/  @!P0 SYNCS.ARRIVE.TRANS64 RZ, [UR17+0x1c020], R2 ;  /* 0x01c02002ffff89a7 */ /* 0x0005e20008000011 */
[----:B------:R-:W-:Y:S05]  /*1a7c0*/  BRA.U !UP1, `(.L_x_350) ;  /* 0x0000000109047547 */ /* 0x000fea000b800000 */
[----:B------:R-:W-:Y:S05]  /*1a7d0*/  BPT.TRAP 0x1 ;  /* 0x000000040000795c */ /* 0x000fea0000300000 */
.L_x_350:
[----:B------:R-:W-:Y:S04]  /*1a7e0*/  BSSY.RECONVERGENT B0, `(.L_x_351) ;  /* 0x0000003000007945 */ /* 0x000fe80003800200 */
[----:B------:R-:W-:Y:S05]  /*1a7f0*/  @P2 BRA `(.L_x_352) ;  /* 0x0000000000042947 */ /* 0x000fea0003800000 */
[----:B------:R-:W-:Y:S05]  /*1a800*/  BPT.TRAP 0x1 ;  /* 0x000000040000795c */ /* 0x000fea0000300000 */
.L_x_352:
[----:B------:R-:W-:Y:S05]  /*1a810*/  BSYNC.RECONVERGENT B0 ;  /* 0x0000000000007941 */ /* 0x000fea0003800200 */
.L_x_351:
        /* <DEDUP_REMOVED lines=17> */
[----:B------:R-:W-:Y:S02]  /*1a930*/  UISETP.NE.AND UP2, UPT, UR10, UR9, UPT ;  /* 0x000000090a00728c */ /* 0x000fe4000bf45270 */
[----:B------:R-:W-:-:S07]  /*1a940*/  ULOP3.LUT UR15, UR15, UR11, URZ, 0x3c, !UPT ;  /* 0x0000000b0f0f7292 */ /* 0x000fce000f8e3cff */
[----:B---3--:R-:W-:Y:S05]  /*1a950*/  BRA.U UP2, `(.L_x_353) ;  /* 0xffffffed02d87547 */ /* 0x008fea000b83ffff */
.L_x_312:
[----:B------:R-:W-:-:S09]  /*1a960*/  UISETP.NE.AND UP2, UPT, UR6, URZ, UPT ;  /* 0x000000ff0600728c */ /* 0x000fd2000bf45270 */
[----:B------:R-:W-:Y:S05]  /*1a970*/  BRA.U !UP2, `(.L_x_287) ;  /* 0x0000000d0a147547 */ /* 0x000fea000b800000 */
[----:B------:R-:W-:Y:S05]  /*1a980*/  BRA.U !UP0, `(.L_x_354) ;  /* 0x0000000108047547 */ /* 0x000fea000b800000 */
[----:B------:R-:W-:Y:S05]  /*1a990*/  BPT.TRAP 0x1 ;  /* 0x000000040000795c */ /* 0x000fea0000300000 */
.L_x_354:
[----:B------:R-:W-:Y:S01]  /*1a9a0*/  ULEA UR17, UR22, UR8, 0x3 ;  /* 0x0000000816117291 */ /* 0x000fe2000f8e18ff */
[----:B-1----:R-:W-:Y:S01]  /*1a9b0*/  IMAD.U32 R3, RZ, RZ, UR15 ;  /* 0x0000000fff037e24 */ /* 0x002fe2000f8e00ff */
[----:B--2---:R-:W-:-:S04]  /*1a9c0*/  @!P0 MOV R2, 0x4000 ;  /* 0x0000400000028802 */ /* 0x004fc80000000f00 */
[----:B------:R-:W-:-:S04]  /*1a9d0*/  SHF.L.U32 R3, R3, 0x1f, RZ ;  /* 0x0000001f03037819 */ /* 0x000fc800000006ff */
[----:B------:R-:W1:Y:S02]  /*1a9e0*/  SYNCS.PHASECHK.TRANS64.TRYWAIT P1, [UR17+0x1c038], R3 ;  /* 0x01c03803ff0075a7 */ /* 0x000e640008021111 */
[----:B-1----:R-:W-:Y:S05]  /*1a9f0*/  @!P1 BRA `(.L_x_355) ;  /* 0x00000028002c9947 */ /* 0x002fea0003800000 */
.L_x_485:
[----:B------:R2:W-:Y:S01]  /*1aa00*/  @!P0 SYNCS.ARRIVE.TRANS64 RZ, [UR17+0x1c020], R2 ;  /* 0x01c02002ffff89a7 */ /* 0x0005e20008000011 */
[----:B------:R-:W-:Y:S05]  /*1aa10*/  BRA.U !UP1, `(.L_x_356) ;  /* 0x0000000109047547 */ /* 0x000fea000b800000 */
[----:B------:R-:W-:Y:S05]  /*1aa20*/  BPT.TRAP 0x1 ;  /* 0x000000040000795c */ /* 0x000fea0000300000 */
.L_x_356:
[----:B------:R-:W-:Y:S04]  /*1aa30*/  BSSY.RECONVERGENT B0, `(.L_x_357) ;  /* 0x0000003000007945 */ /* 0x000fe80003800200 */
[----:B------:R-:W-:Y:S05]  /*1aa40*/  @P2 BRA `(.L_x_358) ;  /* 0x0000000000042947 */ /* 0x000fea0003800000 */
[----:B------:R-:W-:Y:S05]  /*1aa50*/  BPT.TRAP 0x1 ;  /* 0x000000040000795c */ /* 0x000fea0000300000 */
.L_x_358:
[----:B------:R-:W-:Y:S05]  /*1aa60*/  BSYNC.RECONVERGENT B0 ;  /* 0x0000000000007941 */ /* 0x000fea0003800200 */
.L_x_357:
        /* <DEDUP_REMOVED lines=19> */
.L_x_359:
[----:B------:R-:W-:Y:S01]  /*1aba0*/  ULEA UR17, UR22, UR8, 0x3 ;  /* 0x0000000816117291 */ /* 0x000fe2000f8e18ff */
[----:B-1----:R-:W-:Y:S01]  /*1abb0*/  IMAD.U32 R3, RZ, RZ, UR15 ;  /* 0x0000000fff037e24 */ /* 0x002fe2000f8e00ff */
[----:B--2---:R-:W-:-:S04]  /*1abc0*/  @!P0 MOV R2, 0x4000 ;  /* 0x0000400000028802 */ /* 0x004fc80000000f00 */
[----:B------:R-:W-:-:S04]  /*1abd0*/  SHF.L.U32 R3, R3, 0x1f, RZ ;  /* 0x0000001f03037819 */ /* 0x000fc800000006ff */
[----:B------:R-:W1:Y:S02]  /*1abe0*/  SYNCS.PHASECHK.TRANS64.TRYWAIT P1, [UR17+0x1c038], R3 ;  /* 0x01c03803ff0075a7 */ /* 0x000e640008021111 */
[----:B-1----:R-:W-:Y:S05]  /*1abf0*/  @!P1 BRA `(.L_x_360) ;  /* 0x0000002400c49947 */ /* 0x002fea0003800000 */
.L_x_487:
[----:B------:R2:W-:Y:S01]  /*1ac00*/  @!P0 SYNCS.ARRIVE.TRANS64 RZ, [UR17+0x1c020], R2 ;  /* 0x01c02002ffff89a7 */ /* 0x0005e20008000011 */
[----:B------:R-:W-:Y:S05]  /*1ac10*/  BRA.U !UP1, `(.L_x_361) ;  /* 0x0000000109047547 */ /* 0x000fea000b800000 */
[----:B------:R-:W-:Y:S05]  /*1ac20*/  BPT.TRAP 0x1 ;  /* 0x000000040000795c */ /* 0x000fea0000300000 */
.L_x_361:
[----:B------:R-:W-:Y:S04]  /*1ac30*/  BSSY.RECONVERGENT B0, `(.L_x_362) ;  /* 0x0000003000007945 */ /* 0x000fe80003800200 */
[----:B------:R-:W-:Y:S05]  /*1ac40*/  @P2 BRA `(.L_x_363) ;  /* 0x0000000000042947 */ /* 0x000fea0003800000 */
[----:B------:R-:W-:Y:S05]  /*1ac50*/  BPT.TRAP 0x1 ;  /* 0x000000040000795c */ /* 0x000fea0000300000 */
.L_x_363:
[----:B------:R-:W-:Y:S05]  /*1ac60*/  BSYNC.RECONVERGENT B0 ;  /* 0x0000000000007941 */ /* 0x000fea0003800200 */
.L_x_362:
        /* <DEDUP_REMOVED lines=16> */
[----:B------:R-:W-:Y:S02]  /*1ad70*/  UISETP.NE.AND UP2, UPT, UR6, 0x1, UPT ;  /* 0x000000010600788c */ /* 0x000fe4000bf45270 */
[----:B------:R-:W-:-:S07]  /*1ad80*/  ULOP3.LUT UR15, UR15, UR9, URZ, 0x3c, !UPT ;  /* 0x000000090f0f7292 */ /* 0x000fce000f8e3cff */
[----:B---3--:R-:W-:Y:S05]  /*1ad90*/  BRA.U !UP2, `(.L_x_287) ;  /* 0x000000090a0c7547 */ /* 0x008fea000b800000 */
[----:B------:R-:W-:Y:S05]  /*1ada0*/  BRA.U !UP0, `(.L_x_364) ;  /* 0x0000000108047547 */ /* 0x000fea000b800000 */
[----:B------:R-:W-:Y:S05]  /*1adb0*/  BPT.TRAP 0x1 ;  /* 0x000000040000795c */ /* 0x000fea0000300000 */
.L_x_364:
[----:B------:R-:W-:Y:S01]  /*1adc0*/  ULEA UR17, UR22, UR8, 0x3 ;  /* 0x0000000816117291 */ /* 0x000fe2000f8e18ff */
[----:B-1----:R-:W-:Y:S01]  /*1add0*/  IMAD.U32 R3, RZ, RZ, UR15 ;  /* 0x0000000fff037e24 */ /* 0x002fe2000f8e00ff */
[----:B--2---:R-:W-:-:S04]  /*1ade0*/  @!P0 MOV R2, 0x4000 ;  /* 0x0000400000028802 */ /* 0x004fc80000000f00 */
[----:B------:R-:W-:-:S04]  /*1adf0*/  SHF.L.U32 R3, R3, 0x1f, RZ ;  /* 0x0000001f03037819 */ /* 0x000fc800000006ff */
[----:B------:R-:W1:Y:S02]  /*1ae00*/  SYNCS.PHASECHK.TRANS64.TRYWAIT P1, [UR17+0x1c038], R3 ;  /* 0x01c03803ff0075a7 */ /* 0x000e640008021111 */
[----:B-1----:R-:W-:Y:S05]  /*1ae10*/  @!P1 BRA `(.L_x_365) ;  /* 0x0000002400549947 */ /* 0x002fea0003800000 */
.L_x_489:
[----:B------:R2:W-:Y:S01]  /*1ae20*/  @!P0 SYNCS.ARRIVE.TRANS64 RZ, [UR17+0x1c020], R2 ;  /* 0x01c02002ffff89a7 */ /* 0x0005e20008000011 */
[----:B------:R-:W-:Y:S05]  /*1ae30*/  BRA.U !UP1, `(.L_x_366) ;  /* 0x0000000109047547 */ /* 0x000fea000b800000 */
[----:B------:R-:W-:Y:S05]  /*1ae40*/  BPT.TRAP 0x1 ;  /* 0x000000040000795c */ /* 0x000fea0000300000 */
.L_x_366:
[----:B------:R-:W-:Y:S04]  /*1ae50*/  BSSY.RECONVERGENT B0, `(.L_x_367) ;  /* 0x0000003000007945 */ /* 0x000fe80003800200 */
[----:B------:R-:W-:Y:S05]  /*1ae60*/  @P2 BRA `(.L_x_368) ;  /* 0x0000000000042947 */ /* 0x000fea0003800000 */
[----:B------:R-:W-:Y:S05]  /*1ae70*/  BPT.TRAP 0x1 ;  /* 0x000000040000795c */ /* 0x000fea0000300000 */
.L_x_368:
[----:B------:R-:W-:Y:S05]  /*1ae80*/  BSYNC.RECONVERGENT B0 ;  /* 0x0000000000007941 */ /* 0x000fea0003800200 */
.L_x_367:
        /* <DEDUP_REMOVED lines=19> */
.L_x_369:
[----:B------:R-:W-:Y:S01]  /*1afc0*/  ULEA UR17, UR22, UR8, 0x3 ;  /* 0x0000000816117291 */ /* 0x000fe2000f8e18ff */
[----:B-1----:R-:W-:Y:S01]  /*1afd0*/  IMAD.U32 R3, RZ, RZ, UR15 ;  /* 0x0000000fff037e24 */ /* 0x002fe2000f8e00ff */
[----:B--2---:R-:W-:-:S04]  /*1afe0*/  @!P0 MOV R2, 0x4000 ;  /* 0x0000400000028802 */ /* 0x004fc80000000f00 */
[----:B------:R-:W-:-:S04]  /*1aff0*/  SHF.L.U32 R3, R3, 0x1f, RZ ;  /* 0x0000001f03037819 */ /* 0x000fc800000006ff */
[----:B------:R-:W1:Y:S02]  /*1b000*/  SYNCS.PHASECHK.TRANS64.TRYWAIT P1, [UR17+0x1c038], R3 ;  /* 0x01c03803ff0075a7 */ /* 0x000e640008021111 */
[----:B-1----:R-:W-:Y:S05]  /*1b010*/  @!P1 BRA `(.L_x_370) ;  /* 0x0000002000ec9947 */ /* 0x002fea0003800000 */
.L_x_491:
[----:B------:R2:W-:Y:S01]  /*1b020*/  @!P0 SYNCS.ARRIVE.TRANS64 RZ, [UR17+0x1c020], R2 ;  /* 0x01c02002ffff89a7 */ /* 0x0005e20008000011 */
[----:B------:R-:W-:Y:S05]  /*1b030*/  BRA.U !UP1, `(.L_x_371) ;  /* 0x0000000109047547 */ /* 0x000fea000b800000 */
[----:B------:R-:W-:Y:S05]  /*1b040*/  BPT.TRAP 0x1 ;  /* 0x000000040000795c */ /* 0x000fea0000300000 */
.L_x_371:
[----:B------:R-:W-:Y:S04]  /*1b050*/  BSSY.RECONVERGENT B0, `(.L_x_372) ;  /* 0x0000003000007945 */ /* 0x000fe80003800200 */
[----:B------:R-:W-:Y:S05]  /*1b060*/  @P2 BRA `(.L_x_373) ;  /* 0x0000000000042947 */ /* 0x000fea0003800000 */
[----:B------:R-:W-:Y:S05]  /*1b070*/  BPT.TRAP 0x1 ;  /* 0x000000040000795c */ /* 0x000fea0000300000 */
.L_x_373:
[----:B------:R-:W-:Y:S05]  /*1b080*/  BSYNC.RECONVERGENT B0 ;  /* 0x0000000000007941 */ /* 0x000fea0003800200 */
.L_x_372:
        /* <DEDUP_REMOVED lines=19> */
[----:B------:R-:W-:Y:S01]  /*1b1c0*/  UIADD3 UR7, UPT, UPT, UR7, 0x2, URZ ;  /* 0x0000000207077890 */ /* 0x000fe2000fffe0ff */
[----:B------:R-:W-:Y:S11]  /*1b1d0*/  BRA.U !UP0, `(.L_x_374) ;  /* 0x0000000108047547 */ /* 0x000ff6000b800000 */
[----:B------:R-:W-:Y:S05]  /*1b1e0*/  BPT.TRAP 0x1 ;  /* 0x000000040000795c */ /* 0x000fea0000300000 */
.L_x_374:
[----:B------:R-:W-:Y:S01]  /*1b1f0*/  ULEA UR17, UR22, UR8, 0x3 ;  /* 0x0000000816117291 */ /* 0x000fe2000f8e18ff */
[----:B-1----:R-:W-:Y:S01]  /*1b200*/  IMAD.U32 R3, RZ, RZ, UR15 ;  /* 0x0000000fff037e24 */ /* 0x002fe2000f8e00ff */
[----:B--2---:R-:W-:-:S04]  /*1b210*/  @!P0 MOV R2, 0x4000 ;  /* 0x0000400000028802 */ /* 0x004fc80000000f00 */
[----:B------:R-:W-:-:S04]  /*1b220*/  SHF.L.U32 R3, R3, 0x1f, RZ ;  /* 0x0000001f03037819 */ /* 0x000fc800000006ff */
[----:B------:R-:W1:Y:S02]  /*1b230*/  SYNCS.PHASECHK.TRANS64.TRYWAIT P1, [UR17+0x1c038], R3 ;  /* 0x01c03803ff0075a7 */ /* 0x000e640008021111 */
[----:B-1----:R-:W-:Y:S05]  /*1b240*/  @!P1 BRA `(.L_x_375) ;  /* 0x0000002000789947 */ /* 0x002fea0003800000 */
.L_x_493:
[----:B------:R2:W-:Y:S01]  /*1b250*/  @!P0 SYNCS.ARRIVE.TRANS64 RZ, [UR17+0x1c020], R2 ;  /* 0x01c02002ffff89a7 */ /* 0x0005e20008000011 */
[----:B------:R-:W-:Y:S05]  /*1b260*/  BRA.U !UP1, `(.L_x_376) ;  /* 0x0000000109047547 */ /* 0x000fea000b800000 */
[----:B------:R-:W-:Y:S05]  /*1b270*/  BPT.TRAP 0x1 ;  /* 0x000000040000795c */ /* 0x000fea0000300000 */
.L_x_376:
[----:B------:R-:W-:Y:S04]  /*1b280*/  BSSY.RECONVERGENT B0, `(.L_x_377) ;  /* 0x0000003000007945 */ /* 0x000fe80003800200 */
[----:B------:R-:W-:Y:S05]  /*1b290*/  @P2 BRA `(.L_x_378) ;  /* 0x0000000000042947 */ /* 0x000fea0003800000 */
[----:B------:R-:W-:Y:S05]  /*1b2a0*/  BPT.TRAP 0x1 ;  /* 0x000000040000795c */ /* 0x000fea0000300000 */
.L_x_378:
[----:B------:R-:W-:Y:S05]  /*1b2b0*/  BSYNC.RECONVERGENT B0 ;  /* 0x0000000000007941 */ /* 0x000fea0003800200 */
.L_x_377:
        /* <DEDUP_REMOVED lines=19> */
.L_x_379:
[----:B------:R-:W-:Y:S01]  /*1b3f0*/  ULEA UR9, UR22, UR8, 0x3 ;  /* 0x0000000816097291 */ /* 0x000fe2000f8e18ff */
[----:B-1----:R-:W-:Y:S01]  /*1b400*/  IMAD.U32 R3, RZ, RZ, UR15 ;  /* 0x0000000fff037e24 */ /* 0x002fe2000f8e00ff */
[----:B--2---:R-:W-:-:S04]  /*1b410*/  @!P0 MOV R2, 0x4000 ;  /* 0x0000400000028802 */ /* 0x004fc80000000f00 */
[----:B------:R-:W-:-:S04]  /*1b420*/  SHF.L.U32 R3, R3, 0x1f, RZ ;  /* 0x0000001f03037819 */ /* 0x000fc800000006ff */
[----:B------:R-:W1:Y:S02]  /*1b430*/  SYNCS.PHASECHK.TRANS64.TRYWAIT P1, [UR9+0x1c038], R3 ;  /* 0x01c03803ff0075a7 */ /* 0x000e640008021109 */
[----:B-1----:R-:W-:Y:S05]  /*1b440*/  @!P1 BRA `(.L_x_380) ;  /* 0x0000002000109947 */ /* 0x002fea0003800000 */
.L_x_495:
[----:B------:R2:W-:Y:S01]  /*1b450*/  @!P0 SYNCS.ARRIVE.TRANS64 RZ, [UR9+0x1c020], R2 ;  /* 0x01c02002ffff89a7 */ /* 0x0005e20008000009 */
[----:B------:R-:W-:Y:S05]  /*1b460*/  BRA.U !UP1, `(.L_x_381) ;  /* 0x0000000109047547 */ /* 0x000fea000b800000 */
[----:B------:R-:W-:Y:S05]  /*1b470*/  BPT.TRAP 0x1 ;  /* 0x000000040000795c */ /* 0x000fea0000300000 */
.L_x_381:
[----:B------:R-:W-:Y:S04]  /*1b480*/  BSSY.RECONVERGENT B0, `(.L_x_382) ;  /* 0x0000003000007945 */ /* 0x000fe80003800200 */
[----:B------:R-:W-:Y:S05]  /*1b490*/  @P2 BRA `(.L_x_383) ;  /* 0x0000000000042947 */ /* 0x000fea0003800000 */
[----:B------:R-:W-:Y:S05]  /*1b4a0*/  BPT.TRAP 0x1 ;  /* 0x000000040000795c */ /* 0x000fea0000300000 */
.L_x_383:
[----:B------:R-:W-:Y:S05]  /*1b4b0*/  BSYNC.RECONVERGENT B0 ;  /* 0x0000000000007941 */ /* 0x000fea0003800200 */
.L_x_382:
[----:B------:R-:W-:Y:S02]  /*1b4c0*/  ULEA UR8, UR22, UR8, 0xe ;  /* 0x0000000816087291 */ /* 0x000fe4000f8e70ff */
[----:B------:R-:W-:Y:S02]  /*1b4d0*/  UIADD3 UR6, UP2, UPT, UR4, 0x280, URZ ;  /* 0x0000028004067890 */ /* 0x000fe4000ff5e0ff */
[----:B------:R-:W-:Y:S02]  /*1b4e0*/  USHF.L.U32 UR11, UR7, 0x7, URZ ;  /* 0x00000007070b7899 */ /* 0x000fe400080006ff */
[----:B------:R-:W-:Y:S02]  /*1b4f0*/  UIADD3 UR9, UPT, UPT, UR9, 0x1c020, URZ ;  /* 0x0001c02009097890 */ /* 0x000fe4000fffe0ff */
[----:B------:R-:W-:Y:S02]  /*1b500*/  UIADD3 UR8, UPT, UPT, UR8, 0x8000, URZ ;  /* 0x0000800008087890 */ /* 0x000fe4000fffe0ff */
[----:B------:R-:W-:Y:S01]  /*1b510*/  UIADD3.X UR7, UPT, UPT, URZ, UR5, URZ, UP2, !UPT ;  /* 0x00000005ff077290 */ /* 0x000fe200097fe4ff */
[----:B------:R-:W-:Y:S01]  /*1b520*/  UMOV UR12, UR13 ;  /* 0x0000000d000c7c82 */ /* 0x000fe20008000000 */
[----:B------:R-:W-:Y:S01]  /*1b530*/  UMOV UR16, 0x0 ;  /* 0x0000000000107882 */ /* 0x000fe20000000000 */
[----:B------:R-:W-:Y:S01]  /*1b540*/  UMOV UR17, 0x10000000 ;  /* 0x1000000000117882 */ /* 0x000fe20000000000 */
[----:B------:R-:W-:Y:S01]  /*1b550*/  UMOV UR13, UR14 ;  /* 0x0000000e000d7c82 */ /* 0x000fe20008000000 */
[----:B------:R-:W-:Y:S01]  /*1b560*/  UMOV UR10, URZ ;  /* 0x000000ff000a7c82 */ /* 0x000fe20008000000 */
[----:B------:R-:W-:-:S03]  /*1b570*/  UIADD3 UR22, UPT, UPT, UR22, 0x1, URZ ;  /* 0x0000000116167890 */ /* 0x000fc6000fffe0ff */
[----:B------:R3:W-:Y:S01]  /*1b580*/  UTMALDG.4D [UR8], [UR6], desc[UR16] ;  /* 0x00001008060075b4 */ /* 0x0007e20008019000 */
[----:B------:R-:W-:-:S04]  /*1b590*/  UISETP.NE.AND UP2, UPT, UR22, 0x3, UPT ;  /* 0x000000031600788c */ /* 0x000fc8000bf45270 */
[----:B------:R-:W-:Y:S02]  /*1b5a0*/  USEL UR14, URZ, 0x1, UP2 ;  /* 0x00000001ff0e7887 */ /* 0x000fe40009000000 */
[----:B------:R-:W-:Y:S02]  /*1b5b0*/  USEL UR22, UR22, URZ, UP2 ;  /* 0x000000ff16167287 */ /* 0x000fe40009000000 */
[----:B---3--:R-:W-:-:S12]  /*1b5c0*/  ULOP3.LUT UR15, UR15, UR14, URZ, 0x3c, !UPT ;  /* 0x0000000e0f0f7292 */ /* 0x008fd8000f8e3cff */
.L_x_287:
[----:B------:R-:W3:Y:S01]  /*1b5d0*/  LDCU UR7, c[0x0][0x370] ;  /* 0x00006e00ff0777ac */ /* 0x000ee20008000800 */
[----:B------:R-:W4:Y:S01]  /*1b5e0*/  LDCU UR6, c[0x0][0x900] ;  /* 0x00012000ff0677ac */ /* 0x000f220008000800 */
[----:B---3--:R-:W-:-:S04]  /*1b5f0*/  UIADD3 UR36, UPT, UPT, UR7, UR36, URZ ;  /* 0x0000002407247290 */ /* 0x008fc8000fffe0ff */
[----:B----4-:R-:W-:-:S09]  /*1b600*/  UISETP.GE.AND UP2, UPT, UR36, UR6, UPT ;  /* 0x000000062400728c */ /* 0x010fd2000bf46270 */
[----:B------:R-:W-:Y:S05]  /*1b610*/  BRA.U !UP2, `(.L_x_384) ;  /* 0xffffffd50a787547 */ /* 0x000fea000b83ffff */
[----:B-1----:R-:W-:Y:S05]  /*1b620*/  EXIT ;  /* 0x000000000000794d */ /* 0x002fea0003800000 */
.L_x_514:
[----:B------:R-:W-:-:S08]  /*1b630*/  NOP ;  /* 0x0000000000007918 */ /* 0x000fd00000000000 */
[----:B------:R-:W1:-:S00]  /*1b640*/  USETMAXREG.DEALLOC.CTAPOOL 0x20 ;  /* 0x00000020000079c8 */ /* 0x000e4000080e0500 */
[----:B-1----:R-:W1:Y:S02]  /*1b650*/  LDC R0, c[0x0][0x900] ;  /* 0x00024000ff007b82 */ /* 0x002e640000000800 */
[----:B-1----:R-:W-:-:S13]  /*1b660*/  ISETP.LE.AND P0, PT, R0, UR36, PT ;  /* 0x0000002400007c0c */ /* 0x002fda000bf03270 */
[----:B------:R-:W-:Y:S05]  /*1b670*/  @P0 EXIT ;  /* 0x000000000000094d */ /* 0x000fea0003800000 */
[----:B------:R-:W-:Y:S01]  /*1b680*/  HFMA2 R4, -RZ, RZ, 0, 0 ;  /* 0x00000000ff047431 */ /* 0x000fe200000001ff */
[----:B------:R-:W-:Y:S01]  /*1b690*/  PRMT R0, RZ, 0x7610, R0 ;  /* 0x00007610ff007816 */ /* 0x000fe20000000000 */
[----:B------:R-:W1:Y:S01]  /*1b6a0*/  LDCU.64 UR26, c[0x0][0x348] ;  /* 0x00006900ff1a77ac */ /* 0x000e620008000a00 */
[----:B------:R-:W2:Y:S01]  /*1b6b0*/  LDCU UR24, c[0x0][0x370] ;  /* 0x00006e00ff1877ac */ /* 0x000ea20008000800 */
[----:B------:R-:W3:Y:S01]  /*1b6c0*/  LDCU UR22, c[0x0][0x904] ;  /* 0x00012080ff1677ac */ /* 0x000ee20008000800 */
[----:B------:R-:W4:Y:S01]  /*1b6d0*/  LDCU UR16, c[0x0][0x900] ;  /* 0x00012000ff1077ac */ /* 0x000f220008000800 */
[----:B------:R-:W1:Y:S01]  /*1b6e0*/  LDCU UR21, c[0x0][0x380] ;  /* 0x00007000ff1577ac */ /* 0x000e620008000800 */
[----:B------:R-:W1:Y:S01]  /*1b6f0*/  LDCU UR19, c[0x0][0x38c] ;  /* 0x00007180ff1377ac */ /* 0x000e620008000800 */
[----:B------:R-:W1:Y:S01]  /*1b700*/  LDCU UR23, c[0x0][0x91c] ;  /* 0x00012380ff1777ac */ /* 0x000e620008000800 */
[----:B------:R-:W1:Y:S01]  /*1b710*/  LDCU UR20, c[0x0][0x918] ;  /* 0x00012300ff1477ac */ /* 0x000e620008000800 */
[----:B------:R-:W1:Y:S01]  /*1b720*/  LDCU.64 UR14, c[0x0][0x908] ;  /* 0x00012100ff0e77ac */ /* 0x000e620008000a00 */
[----:B------:R-:W1:Y:S01]  /*1b730*/  LDCU.64 UR6, c[0x0][0x920] ;  /* 0x00012400ff0677ac */ /* 0x000e620008000a00 */
[----:B------:R-:W1:Y:S02]  /*1b740*/  LDCU.64 UR4, c[0x0][0x910] ;  /* 0x00012200ff0477ac */ /* 0x000e640008000a00 */
.L_x_392:
[----:B-1----:R-:W-:Y:S02]  /*1b750*/  UIMAD.WIDE.U32 UR8, UR36, UR14, URZ ;  /* 0x0000000e240872a5 */ /* 0x002fe4000f8e00ff */
[----:B---3--:R-:W-:Y:S02]  /*1b760*/  UISETP.NE.AND UP0, UPT, UR22, 0x1, UPT ;  /* 0x000000011600788c */ /* 0x008fe4000bf05270 */
[----:B------:R-:W-:-:S04]  /*1b770*/  USHF.R.U32.HI UR8, URZ, UR15, UR9 ;  /* 0x0000000fff087299 */ /* 0x000fc80008011609 */
[----:B------:R-:W-:Y:S02]  /*1b780*/  USEL UR8, UR36, UR8, !UP0 ;  /* 0x0000000824087287 */ /* 0x000fe4000c000000 */
[----:B------:R-:W-:Y:S02]  /*1b790*/  UISETP.NE.AND UP0, UPT, UR23, 0x1, UPT ;  /* 0x000000011700788c */ /* 0x000fe4000bf05270 */
[----:B------:R-:W-:Y:S02]  /*1b7a0*/  UIMAD.WIDE.U32 UR10, UR8, UR6, URZ ;  /* 0x00000006080a72a5 */ /* 0x000fe4000f8e00ff */
[----:B------:R-:W-:Y:S02]  /*1b7b0*/  UIADD3 UR10, UPT, UPT, -UR8, URZ, URZ ;  /* 0x000000ff080a7290 */ /* 0x000fe4000fffe1ff */
[----:B------:R-:W-:Y:S02]  /*1b7c0*/  USHF.R.U32.HI UR11, URZ, UR7, UR11 ;  /* 0x00000007ff0b7299 */ /* 0x000fe4000801160b */
[----:B------:R-:W-:-:S02]  /*1b7d0*/  UIMAD UR10, UR22, UR10, UR36 ;  /* 0x0000000a160a72a4 */ /* 0x000fc4000f8e0224 */
[----:B------:R-:W-:Y:S02]  /*1b7e0*/  USEL UR11, UR8, UR11, !UP0 ;  /* 0x0000000b080b7287 */ /* 0x000fe4000c000000 */
[----:B------:R-:W-:Y:S02]  /*1b7f0*/  USHF.L.U32 UR10, UR10, 0x8, URZ ;  /* 0x000000080a0a7899 */ /* 0x000fe400080006ff */
[----:B------:R-:W-:Y:S02]  /*1b800*/  UIADD3 UR13, UPT, UPT, -UR11, URZ, URZ ;  /* 0x000000ff0b0d7290 */ /* 0x000fe4000fffe1ff */
[----:B------:R-:W-:Y:S02]  /*1b810*/  UISETP.GE.AND UP0, UPT, UR10, UR21, UPT ;  /* 0x000000150a00728c */ /* 0x000fe4000bf06270 */
[----:B------:R-:W-:-:S07]  /*1b820*/  UIMAD UR13, UR23, UR13, UR8 ;  /* 0x0000000d170d72a4 */ /* 0x000fce000f8e0208 */
[----:B------:R-:W-:Y:S05]  /*1b830*/  BRA.U UP0, `(.L_x_385) ;  /* 0x0000000500287547 */ /* 0x000fea000b800000 */
[----:B------:R-:W-:Y:S01]  /*1b840*/  IMAD.U32 R3, RZ, RZ, UR19 ;  /* 0x00000013ff037e24 */ /* 0x000fe2000f8e00ff */
[----:B------:R-:W-:Y:S02]  /*1b850*/  UIMAD.WIDE.U32 UR8, UR11, UR5, URZ ;  /* 0x000000050b0872a5 */ /* 0x000fe4000f8e00ff */
[----:B------:R-:W-:Y:S02]  /*1b860*/  UISETP.NE.AND UP0, UPT, UR4, 0x1, UPT ;  /* 0x000000010400788c */ /* 0x000fe4000bf05270 */
[----:B------:R-:W-:Y:S01]  /*1b870*/  IABS R3, R3 ;  /* 0x0000000300037213 */ /* 0x000fe20000000000 */
[----:B------:R-:W-:-:S03]  /*1b880*/  USHF.R.U32.HI UR8, URZ, UR20, UR9 ;  /* 0x00000014ff087299 */ /* 0x000fc60008011609 */
[----:B------:R-:W1:Y:S01]  /*1b890*/  I2F.RP R0, R3 ;  /* 0x0000000300007306 */ /* 0x000e620000209400 */
[----:B------:R-:W-:Y:S02]  /*1b8a0*/  USEL UR8, UR11, UR8, !UP0 ;  /* 0x000000080b087287 */ /* 0x000fe4000c000000 */
[----:B------:R-:W-:Y:S02]  /*1b8b0*/  UISETP.NE.AND UP0, UPT, UR19, URZ, UPT ;  /* 0x000000ff1300728c */ /* 0x000fe4000bf05270 */
[----:B------:R-:W-:-:S04]  /*1b8c0*/  UIADD3 UR8, UPT, UPT, -UR8, URZ, URZ ;  /* 0x000000ff08087290 */ /* 0x000fc8000fffe1ff */
[----:B------:R-:W-:-:S04]  /*1b8d0*/  UIMAD UR11, UR4, UR8, UR11 ;  /* 0x00000008040b72a4 */ /* 0x000fc8000f8e020b */
[----:B------:R-:W-:Y:S01]  /*1b8e0*/  ULOP3.LUT UR8, UR11, UR19, URZ, 0x3c, !UPT ;  /* 0x000000130b087292 */ /* 0x000fe2000f8e3cff */
[----:B-1----:R-:W1:Y:S03]  /*1b8f0*/  MUFU.RCP R6, R0 ;  /* 0x0000000000067308 */ /* 0x002e660000001000 */
[----:B------:R-:W-:Y:S01]  /*1b900*/  UISETP.GE.AND UP1, UPT, UR8, URZ, UPT ;  /* 0x000000ff0800728c */ /* 0x000fe2000bf26270 */
[----:B-1----:R-:W-:Y:S02]  /*1b910*/  IADD3 R6, PT, PT, R6, 0xffffffe, RZ ;  /* 0x0ffffffe06067810 */ /* 0x002fe40007ffe0ff */
[----:B------:R-:W-:Y:S02]  /*1b920*/  MOV R0, UR11 ;  /* 0x0000000b00007c02 */ /* 0x000fe40008000f00 */
[----:B------:R-:W1:Y:S02]  /*1b930*/  F2I.FTZ.U32.TRUNC.NTZ R7, R6 ;  /* 0x0000000600077305 */ /* 0x000e64000021f000 */
[----:B------:R-:W-:Y:S01]  /*1b940*/  IABS R0, R0 ;  /* 0x0000000000007213 */ /* 0x000fe20000000000 */
[----:B-1----:R-:W-:-:S02]  /*1b950*/  IMAD.MOV R2, RZ, RZ, -R7 ;  /* 0x000000ffff027224 */ /* 0x002fc400078e0a07 */
[----:B------:R-:W-:Y:S02]  /*1b960*/  IMAD.MOV.U32 R6, RZ, RZ, RZ ;  /* 0x000000ffff067224 */ /* 0x000fe400078e00ff */
[----:B------:R-:W-:-:S04]  /*1b970*/  IMAD R2, R2, R3, RZ ;  /* 0x0000000302027224 */ /* 0x000fc800078e02ff */
[----:B------:R-:W-:-:S06]  /*1b980*/  IMAD.HI.U32 R2, R7, R2, R6 ;  /* 0x0000000207027227 */ /* 0x000fcc00078e0006 */
[----:B------:R-:W-:-:S05]  /*1b990*/  IMAD.HI.U32 R5, R2, R0, RZ ;  /* 0x0000000002057227 */ /* 0x000fca00078e00ff */
[----:B------:R-:W-:-:S05]  /*1b9a0*/  IADD3 R2, PT, PT, -R5, RZ, RZ ;  /* 0x000000ff05027210 */ /* 0x000fca0007ffe1ff */
[----:B------:R-:W-:-:S05]  /*1b9b0*/  IMAD R0, R3, R2, R0 ;  /* 0x0000000203007224 */ /* 0x000fca00078e0200 */
[----:B------:R-:W-:-:S13]  /*1b9c0*/  ISETP.GT.U32.AND P0, PT, R3, R0, PT ;  /* 0x000000000300720c */ /* 0x000fda0003f04070 */
[----:B------:R-:W-:Y:S01]  /*1b9d0*/  @!P0 IMAD.IADD R0, R0, 0x1, -R3 ;  /* 0x0000000100008824 */ /* 0x000fe200078e0a03 */
[----:B------:R-:W-:Y:S02]  /*1b9e0*/  @!P0 IADD3 R5, PT, PT, R5, 0x1, RZ ;  /* 0x0000000105058810 */ /* 0x000fe40007ffe0ff */
[----:B------:R-:W-:Y:S02]  /*1b9f0*/  ELECT P0, URZ, PT ;  /* 0x0000000000ff782f */ /* 0x000fe40003800000 */
[----:B------:R-:W-:-:S13]  /*1ba00*/  ISETP.GE.U32.AND P1, PT, R0, R3, PT ;  /* 0x000000030000720c */ /* 0x000fda0003f26070 */
[----:B------:R-:W-:-:S05]  /*1ba10*/  @P1 VIADD R5, R5, 0x1 ;  /* 0x0000000105051836 */ /* 0x000fca0000000000 */
[----:B------:R-:W-:-:S13]  /*1ba20*/  R2UR UR12, R5 ;  /* 0x00000000050c72ca */ /* 0x000fda00000e0000 */
[----:B------:R-:W-:Y:S02]  /*1ba30*/  @!UP1 UIADD3 UR12, UPT, UPT, -UR12, URZ, URZ ;  /* 0x000000ff0c0c9290 */ /* 0x000fe4000fffe1ff */
[----:B------:R-:W-:-:S04]  /*1ba40*/  @!UP0 ULOP3.LUT UR12, URZ, UR19, URZ, 0x33, !UPT ;  /* 0x00000013ff0c8292 */ /* 0x000fc8000f8e33ff */
[----:B------:R-:W-:-:S04]  /*1ba50*/  UIADD3 UR8, UPT, UPT, -UR12, URZ, URZ ;  /* 0x000000ff0c087290 */ /* 0x000fc8000fffe1ff */
[----:B------:R-:W-:Y:S01]  /*1ba60*/  UIMAD UR11, UR19, UR8, UR11 ;  /* 0x00000008130b72a4 */ /* 0x000fe2000f8e020b */
[----:B------:R-:W-:Y:S11]  /*1ba70*/  BRA.U UP6, `(.L_x_386) ;  /* 0x0000000106047547 */ /* 0x000ff6000b800000 */
[----:B--2-4-:R-:W-:Y:S05]  /*1ba80*/  BPT.TRAP 0x1 ;  /* 0x000000040000795c */ /* 0x014fea0000300000 */
.L_x_386:
[----:B------:R-:W1:Y:S01]  /*1ba90*/  S2UR UR18, SR_CgaCtaId ;  /* 0x00000000001279c3 */ /* 0x000e620000008800 */
[----:B------:R-:W-:Y:S01]  /*1baa0*/  UMOV UR17, 0x400 ;  /* 0x0000040000117882 */ /* 0x000fe20000000000 */
[----:B------:R-:W-:Y:S01]  /*1bab0*/  SHF.L.U32 R3, R4, 0x1f, RZ ;  /* 0x0000001f04037819 */ /* 0x000fe200000006ff */
[----:B-1----:R-:W-:-:S09]  /*1bac0*/  ULEA UR17, UR18, UR17, 0x18 ;  /* 0x0000001112117291 */ /* 0x002fd2000f8ec0ff */
[----:B------:R-:W1:Y:S02]  /*1bad0*/  SYNCS.PHASECHK.TRANS64.TRYWAIT P0, [UR17+0x1c0b0], R3 ;  /* 0x01c0b003ff0075a7 */ /* 0x000e640008001111 */
[----:B-1----:R-:W-:Y:S05]  /*1bae0*/  @!P0 BRA `(.L_x_387) ;  /* 0x0000001800808947 */ /* 0x002fea0003800000 */
.L_x_497:
[----:B------:R-:W-:Y:S02]  /*1baf0*/  UIADD3 UR28, UP0, UPT, UR26, 0x400, URZ ;  /* 0x000004001a1c7890 */ /* 0x000fe4000ff1e0ff */
[----:B------:R-:W-:Y:S02]  /*1bb00*/  UIADD3 UR8, UPT, UPT, UR17, 0x14000, URZ ;  /* 0x0001400011087890 */ /* 0x000fe4000fffe0ff */
[----:B------:R-:W-:Y:S01]  /*1bb10*/  UIADD3.X UR29, UPT, UPT, URZ, UR27, URZ, UP0, !UPT ;  /* 0x0000001bff1d7290 */ /* 0x000fe200087fe4ff */
[----:B------:R-:W-:-:S08]  /*1bb20*/  UMOV UR9, URZ ;  /* 0x000000ff00097c82 */ /* 0x000fd00008000000 */
[----:B------:R3:W-:Y:S01]  /*1bb30*/  UTMASTG.5D [UR8], [UR28] ;  /* 0x000000081c0073b5 */ /* 0x0007e20008020000 */
[----:B------:R0:W-:Y:S01]  /*1bb40*/  UTMACMDFLUSH ;  /* 0x00000000000079b7 */ /* 0x0001e20000000000 */
[----:B---3--:R-:W-:Y:S05]  /*1bb50*/  BRA.U UP6, `(.L_x_388) ;  /* 0x0000000106047547 */ /* 0x008fea000b800000 */
[----:B--2-4-:R-:W-:Y:S05]  /*1bb60*/  BPT.TRAP 0x1 ;  /* 0x000000040000795c */ /* 0x014fea0000300000 */
.L_x_388:
[----:B------:R-:W3:Y:S02]  /*1bb70*/  SYNCS.PHASECHK.TRANS64.TRYWAIT P0, [UR17+0x1c0b8], R3 ;  /* 0x01c0b803ff0075a7 */ /* 0x000ee40008001111 */
[----:B---3--:R-:W-:Y:S05]  /*1bb80*/  @!P0 BRA `(.L_x_389) ;  /* 0x0000001800708947 */ /* 0x008fea0003800000 */
.L_x_499:
[----:B------:R-:W-:Y:S02]  /*1bb90*/  UIADD3 UR28, UP0, UPT, UR26, 0x400, URZ ;  /* 0x000004001a1c7890 */ /* 0x000fe4000ff1e0ff */
[----:B------:R-:W-:Y:S02]  /*1bba0*/  UIADD3 UR10, UPT, UPT, UR10, 0x80, URZ ;  /* 0x000000800a0a7890 */ /* 0x000fe4000fffe0ff */
[----:B------:R-:W-:Y:S02]  /*1bbb0*/  UIADD3 UR8, UPT, UPT, UR17, 0x18000, URZ ;  /* 0x0001800011087890 */ /* 0x000fe4000fffe0ff */
[----:B------:R-:W-:Y:S01]  /*1bbc0*/  UIADD3.X UR29, UPT, UPT, URZ, UR27, URZ, UP0, !UPT ;  /* 0x0000001bff1d7290 */ /* 0x000fe200087fe4ff */
[----:B------:R-:W-:-:S08]  /*1bbd0*/  UMOV UR9, URZ ;  /* 0x000000ff00097c82 */ /* 0x000fd00008000000 */
[----:B------:R3:W-:Y:S01]  /*1bbe0*/  UTMASTG.5D [UR8], [UR28] ;  /* 0x000000081c0073b5 */ /* 0x0007e20008020000 */
[----:B------:R0:W-:Y:S01]  /*1bbf0*/  UTMACMDFLUSH ;  /* 0x00000000000079b7 */ /* 0x0001e20000000000 */
[----:B------:R-:W-:-:S04]  /*1bc00*/  DEPBAR.LE SB0, 0x1 ;  /* 0x000080400000791a */ /* 0x000fc80000000000 */
[----:B---3--:R-:W-:Y:S05]  /*1bc10*/  BRA.U UP6, `(.L_x_390) ;  /* 0x0000000106047547 */ /* 0x008fea000b800000 */
[----:B--2-4-:R-:W-:Y:S05]  /*1bc20*/  BPT.TRAP 0x1 ;  /* 0x000000040000795c */ /* 0x014fea0000300000 */
.L_x_390:
[----:B------:R-:W-:-:S04]  /*1bc30*/  UIADD3 UR8, UPT, UPT, UR17, 0x1c0c0, URZ ;  /* 0x0001c0c011087890 */ /* 0x000fc8000fffe0ff */
[----:B------:R-:W-:-:S09]  /*1bc40*/  UPRMT UR8, UR18, 0x654, UR8 ;  /* 0x0000065412087896 */ /* 0x000fd20008000008 */
[----:B------:R-:W-:Y:S01]  /*1bc50*/  SYNCS.ARRIVE.TRANS64.RED.A1T0 RZ, [UR8], RZ ;  /* 0x000000ffffff79a7 */ /* 0x000fe20008100408 */
[----:B------:R-:W-:-:S04]  /*1bc60*/  DEPBAR.LE SB0, 0x0 ;  /* 0x000080000000791a */ /* 0x000fc80000000000 */
[----:B------:R-:W-:Y:S05]  /*1bc70*/  BRA.U UP6, `(.L_x_391) ;  /* 0x0000000106047547 */ /* 0x000fea000b800000 */
[----:B--2-4-:R-:W-:Y:S05]  /*1bc80*/  BPT.TRAP 0x1 ;  /* 0x000000040000795c */ /* 0x014fea0000300000 */
.L_x_391:
[----:B------:R-:W-:Y:S01]  /*1bc90*/  UIADD3 UR17, UPT, UPT, UR17, 0x1c0c8, URZ ;  /* 0x0001c0c811117890 */ /* 0x000fe2000fffe0ff */
[----:B-1----:R-:W-:Y:S01]  /*1bca0*/  HFMA2 R0, -RZ, RZ, 0, 5.9604644775390625e-08 ;  /* 0x00000001ff007431 */ /* 0x002fe200000001ff */
[----:B------:R-:W-:Y:S02]  /*1bcb0*/  LOP3.LUT R4, R4, 0x1, RZ, 0x3c, !PT ;  /* 0x0000000104047812 */ /* 0x000fe400078e3cff */
[----:B------:R-:W-:-:S09]  /*1bcc0*/  UPRMT UR17, UR18, 0x654, UR17 ;  /* 0x0000065412117896 */ /* 0x000fd20008000011 */
[----:B------:R-:W-:Y:S03]  /*1bcd0*/  SYNCS.ARRIVE.TRANS64.RED.A1T0 RZ, [UR17], RZ ;  /* 0x000000ffffff79a7 */ /* 0x000fe60008100411 */
.L_x_385:
[----:B--2---:R-:W-:-:S04]  /*1bce0*/  UIADD3 UR36, UPT, UPT, UR24, UR36, URZ ;  /* 0x0000002418247290 */ /* 0x004fc8000fffe0ff */
[----:B----4-:R-:W-:-:S09]  /*1bcf0*/  UISETP.GE.AND UP0, UPT, UR36, UR16, UPT ;  /* 0x000000102400728c */ /* 0x010fd2000bf06270 */
[----:B------:R-:W-:Y:S05]  /*1bd00*/  BRA.U !UP0, `(.L_x_392) ;  /* 0xfffffff908907547 */ /* 0x000fea000b83ffff */
[----:B------:R-:W-:-:S13]  /*1bd10*/  LOP3.LUT P0, RZ, R0, 0xff, RZ, 0xc0, !PT ;  /* 0x000000ff00ff7812 */ /* 0x000fda000780c0ff */
[----:B------:R-:W-:Y:S05]  /*1bd20*/  @!P0 EXIT ;  /* 0x000000000000894d */ /* 0x000fea0003800000 */
[----:B------:R-:W1:Y:S01]  /*1bd30*/  S2UR UR4, SR_CgaCtaId ;  /* 0x00000000000479c3 */ /* 0x000e620000008800 */
[----:B------:R-:W-:Y:S01]  /*1bd40*/  UMOV UR5, 0x400 ;  /* 0x0000040000057882 */ /* 0x000fe20000000000 */
[----:B------:R-:W-:Y:S01]  /*1bd50*/  UMOV UR6, 0x40 ;  /* 0x0000004000067882 */ /* 0x000fe20000000000 */
[----:B------:R-:W-:Y:S02]  /*1bd60*/  IMAD.MOV.U32 R2, RZ, RZ, 0xffff ;  /* 0x0000ffffff027424 */ /* 0x000fe400078e00ff */
[----:B------:R-:W-:Y:S01]  /*1bd70*/  IMAD.MOV.U32 R0, RZ, RZ, 0x1 ;  /* 0x00000001ff007424 */ /* 0x000fe200078e00ff */
[----:B-1----:R-:W-:Y:S02]  /*1bd80*/  ULEA UR5, UR4, UR5, 0x18 ;  /* 0x0000000504057291 */ /* 0x002fe4000f8ec0ff */
[----:B------:R-:W-:-:S07]  /*1bd90*/  ULEA UR6, UR4, UR6, 0x18 ;  /* 0x0000000604067291 */ /* 0x000fce000f8ec0ff */
[----:B------:R-:W1:Y:S01]  /*1bda0*/  LDS R3, [UR5+0x1c0e0] ;  /* 0x01c0e005ff037984 */ /* 0x000e620008000800 */
[----:B------:R-:W-:-:S03]  /*1bdb0*/  NOP ;  /* 0x0000000000007918 */ /* 0x000fc60000000000 */
[----:B------:R-:W2:Y:S01]  /*1bdc0*/  LDS R5, [UR6+0x14] ;  /* 0x00001406ff057984 */ /* 0x000ea20008000800 */
[----:B-1----:R-:W-:-:S04]  /*1bdd0*/  LOP3.LUT R3, R3, 0xffff, RZ, 0xc0, !PT ;  /* 0x0000ffff03037812 */ /* 0x002fc800078ec0ff */
[----:B------:R-:W-:-:S04]  /*1bde0*/  SHF.R.U32.HI R3, RZ, 0x5, R3 ;  /* 0x00000005ff037819 */ /* 0x000fc80000011603 */
[-C--:B------:R-:W-:Y:S02]  /*1bdf0*/  SHF.L.U32 R2, R2, R3.reuse, RZ ;  /* 0x0000000302027219 */ /* 0x080fe400000006ff */
[----:B------:R-:W-:Y:S02]  /*1be00*/  SHF.L.U32 R0, R0, R3, RZ ;  /* 0x0000000300007219 */ /* 0x000fe400000006ff */
[----:B--2---:R-:W-:-:S04]  /*1be10*/  LOP3.LUT R5, R5, R2, RZ, 0xc0, !PT ;  /* 0x0000000205057212 */ /* 0x004fc800078ec0ff */
[----:B------:R-:W-:-:S13]  /*1be20*/  ISETP.NE.AND P0, PT, R5, R2, PT ;  /* 0x000000020500720c */ /* 0x000fda0003f05270 */
[----:B------:R-:W-:Y:S05]  /*1be30*/  @P0 BRA `(.L_x_393) ;  /* 0x00000000005c0947 */ /* 0x000fea0003800000 */
[----:B------:R-:W1:Y:S02]  /*1be40*/  LDS R3, [UR6+0x18] ;  /* 0x00001806ff037984 */ /* 0x000e640008000800 */
[----:B-1----:R-:W-:-:S04]  /*1be50*/  LOP3.LUT R3, R3, R0, RZ, 0xc0, !PT ;  /* 0x0000000003037212 */ /* 0x002fc800078ec0ff */
[----:B------:R-:W-:-:S13]  /*1be60*/  ISETP.NE.AND P0, PT, R3, R0, PT ;  /* 0x000000000300720c */ /* 0x000fda0003f05270 */
[----:B------:R-:W-:Y:S05]  /*1be70*/  @P0 BRA `(.L_x_394) ;  /* 0x0000000000400947 */ /* 0x000fea0003800000 */
[----:B------:R-:W-:Y:S01]  /*1be80*/  R2UR UR8, R2 ;  /* 0x00000000020872ca */ /* 0x000fe200000e0000 */
[----:B------:R-:W1:Y:S01]  /*1be90*/  S2R R3, SR_LANEID ;  /* 0x0000000000037919 */ /* 0x000e620000000000 */
[----:B------:R-:W-:Y:S01]  /*1bea0*/  LOP3.LUT R4, RZ, R0, RZ, 0x33, !PT ;  /* 0x00000000ff047212 */ /* 0x000fe200078e33ff */
[----:B------:R-:W-:Y:S02]  /*1beb0*/  VOTEU.ANY UR7, UPT, PT ;  /* 0x0000000000077886 */ /* 0x000fe400038e0100 */
[----:B------:R-:W-:Y:S01]  /*1bec0*/  UFLO.U32 UR7, UR7 ;  /* 0x00000007000772bd */ /* 0x000fe200080e0000 */
[----:B------:R-:W2:Y:S07]  /*1bed0*/  REDUX UR4, R4 ;  /* 0x00000000040473c4 */ /* 0x000eae0000000000 */
[----:B------:R-:W-:-:S06]  /*1bee0*/  ULOP3.LUT UR8, URZ, UR8, URZ, 0x33, !UPT ;  /* 0x00000008ff087292 */ /* 0x000fcc000f8e33ff */
[----:B------:R-:W-:-:S04]  /*1bef0*/  IMAD.U32 R2, RZ, RZ, UR8 ;  /* 0x00000008ff027e24 */ /* 0x000fc8000f8e00ff */
[----:B------:R-:W3:Y:S02]  /*1bf00*/  REDUX UR5, R2 ;  /* 0x00000000020573c4 */ /* 0x000ee40000000000 */
[----:B------:R4:W-:Y:S01]  /*1bf10*/  UTCATOMSWS.AND URZ, UR8 ;  /* 0x0000000800ff79e3 */ /* 0x0009e20008000000 */
[----:B--2---:R-:W-:Y:S01]  /*1bf20*/  IMAD.U32 R0, RZ, RZ, UR4 ;  /* 0x00000004ff007e24 */ /* 0x004fe2000f8e00ff */
[----:B-1----:R-:W-:Y:S01]  /*1bf30*/  ISETP.EQ.U32.AND P0, PT, R3, UR7, PT ;  /* 0x0000000703007c0c */ /* 0x002fe2000bf02070 */
[----:B---3--:R-:W-:-:S12]  /*1bf40*/  IMAD.U32 R3, RZ, RZ, UR5 ;  /* 0x00000005ff037e24 */ /* 0x008fd8000f8e00ff */
[----:B------:R4:W-:Y:S04]  /*1bf50*/  @P0 ATOMS.AND RZ, [UR6+0x14], R3 ;  /* 0x00001403ffff098c */ /* 0x0009e8000a800006 */
[----:B------:R4:W-:Y:S01]  /*1bf60*/  @P0 ATOMS.AND RZ, [UR6+0x18], R0 ;  /* 0x00001800ffff098c */ /* 0x0009e2000a800006 */
[----:B------:R-:W-:Y:S05]  /*1bf70*/  BRA `(.L_x_395) ;  /* 0x0000000000147947 */ /* 0x000fea0003800000 */
.L_x_394:
[----:B------:R-:W-:Y:S02]  /*1bf80*/  MOV R2, 0x1bfa0 ;  /* 0x0001bfa000027802 */ /* 0x000fe40000000f00 */
[----:B------:R-:W-:Y:S05]  /*1bf90*/  CALL.REL.NOINC `($__internal_0_$__cuda_sm10x_tcgen05_guardrail_trap_col_being_dealloced_not_returned_by_alloc) ;  /* 0x0000001400847944 */ /* 0x000fea0003c00000 */
[----:B------:R-:W-:Y:S05]  /*1bfa0*/  BRA `(.L_x_395) ;  /* 0x0000000000087947 */ /* 0x000fea0003800000 */
.L_x_393:
[----:B------:R-:W-:Y:S02]  /*1bfb0*/  MOV R2, 0x1bfd0 ;  /* 0x0001bfd000027802 */ /* 0x000fe40000000f00 */
[----:B------:R-:W-:Y:S05]  /*1bfc0*/  CALL.REL.NOINC `($__internal_2_$__cuda_sm10x_tcgen05_guardrail_trap_unallocated_columns_being_dealloced) ;  /* 0x0000001400907944 */ /* 0x000fea0003c00000 */
.L_x_395:
[----:B------:R-:W-:Y:S01]  /*1bfd0*/  NOP ;  /* 0x0000000000007918 */ /* 0x000fe20000000000 */
[----:B----4-:R-:W-:Y:S05]  /*1bfe0*/  EXIT ;  /* 0x000000000000794d */ /* 0x010fea0003800000 */
.L_x_37:
[----:B-1----:R-:W-:-:S07]  /*1bff0*/  MOV R0, UR21 ;  /* 0x0000001500007c02 */ /* 0x002fce0008000f00 */
.L_x_396:
[----:B-1----:R1:W2:Y:S02]  /*1c000*/  SYNCS.PHASECHK.TRANS64.TRYWAIT P0, [R0+URZ+0x1c000], R5 ;  /* 0x01c00005000075a7 */ /* 0x0022a400080011ff */
[----:B--2---:R-:W-:Y:S05]  /*1c010*/  @!P0 NANOSLEEP.SYNCS 0x989680 ;  /* 0x009896800000895d */ /* 0x004fea0003900000 */
[----:B------:R-:W2:Y:S02]  /*1c020*/  @!P0 SYNCS.PHASECHK.TRANS64 P0, [R0+URZ+0x1c000], R5 ;  /* 0x01c00005000085a7 */ /* 0x000ea400080010ff */
[----:B--2---:R-:W-:Y:S05]  /*1c030*/  @!P0 BRA `(.L_x_396) ;  /* 0xfffffffc00f08947 */ /* 0x004fea000383ffff */
[----:B------:R-:W-:Y:S05]  /*1c040*/  BRA `(.L_x_397) ;  /* 0xfffffe5c00507947 */ /* 0x000fea000383ffff */
.L_x_39:
[----:B------:R-:W-:-:S07]  /*1c050*/  MOV R0, UR5 ;  /* 0x0000000500007c02 */ /* 0x000fce0008000f00 */
.L_x_398:
[----:B-1----:R1:W2:Y:S02]  /*1c060*/  SYNCS.PHASECHK.TRANS64.TRYWAIT P0, [R0+URZ+0x1c020], R3 ;  /* 0x01c02003000075a7 */ /* 0x0022a400080011ff */
[----:B--2---:R-:W-:Y:S05]  /*1c070*/  @!P0 NANOSLEEP.SYNCS 0x989680 ;  /* 0x009896800000895d */ /* 0x004fea0003900000 */
[----:B------:R-:W2:Y:S02]  /*1c080*/  @!P0 SYNCS.PHASECHK.TRANS64 P0, [R0+URZ+0x1c020], R3 ;  /* 0x01c02003000085a7 */ /* 0x000ea400080010ff */
[----:B--2---:R-:W-:Y:S05]  /*1c090*/  @!P0 BRA `(.L_x_398) ;  /* 0xfffffffc00f08947 */ /* 0x004fea000383ffff */
[----:B------:R-:W-:Y:S05]  /*1c0a0*/  BRA `(.L_x_399) ;  /* 0xfffffe5c00587947 */ /* 0x000fea000383ffff */
.L_x_41:
[----:B------:R-:W-:-:S07]  /*1c0b0*/  MOV R3, UR21 ;  /* 0x0000001500037c02 */ /* 0x000fce0008000f00 */
.L_x_400:
[----:B-1----:R1:W2:Y:S02]  /*1c0c0*/  SYNCS.PHASECHK.TRANS64.TRYWAIT P0, [R3+URZ+0x1c058], R4 ;  /* 0x01c05804030075a7 */ /* 0x0022a400080011ff */
[----:B--2---:R-:W-:Y:S05]  /*1c0d0*/  @!P0 NANOSLEEP.SYNCS 0x989680 ;  /* 0x009896800000895d */ /* 0x004fea0003900000 */
[----:B------:R-:W2:Y:S02]  /*1c0e0*/  @!P0 SYNCS.PHASECHK.TRANS64 P0, [R3+URZ+0x1c058], R4 ;  /* 0x01c05804030085a7 */ /* 0x000ea400080010ff */
[----:B--2---:R-:W-:Y:S05]  /*1c0f0*/  @!P0 BRA `(.L_x_400) ;  /* 0xfffffffc00f08947 */ /* 0x004fea000383ffff */
[----:B------:R-:W-:Y:S05]  /*1c100*/  BRA `(.L_x_401) ;  /* 0xfffffe5c00807947 */ /* 0x000fea000383ffff */
.L_x_45:
[----:B------:R-:W-:-:S07]  /*1c110*/  MOV R0, UR21 ;  /* 0x0000001500007c02 */ /* 0x000fce0008000f00 */
.L_x_402:
[----:B--2---:R2:W3:Y:S02]  /*1c120*/  SYNCS.PHASECHK.TRANS64.TRYWAIT P0, [R0+URZ+0x1c008], R5 ;  /* 0x01c00805000075a7 */ /* 0x0044e400080011ff */
[----:B---3--:R-:W-:Y:S05]  /*1c130*/  @!P0 NANOSLEEP.SYNCS 0x989680 ;  /* 0x009896800000895d */ /* 0x008fea0003900000 */
[----:B------:R-:W3:Y:S02]  /*1c140*/  @!P0 SYNCS.PHASECHK.TRANS64 P0, [R0+URZ+0x1c008], R5 ;  /* 0x01c00805000085a7 */ /* 0x000ee400080010ff */
[----:B---3--:R-:W-:Y:S05]  /*1c150*/  @!P0 BRA `(.L_x_402) ;  /* 0xfffffffc00f08947 */ /* 0x008fea000383ffff */
[----:B------:R-:W-:Y:S05]  /*1c160*/  BRA `(.L_x_403) ;  /* 0xfffffe6000207947 */ /* 0x000fea000383ffff */
.L_x_47:
[----:B------:R-:W-:-:S07]  /*1c170*/  MOV R0, UR21 ;  /* 0x0000001500007c02 */ /* 0x000fce0008000f00 */
.L_x_404:
[----:B-1----:R1:W2:Y:S02]  /*1c180*/  SYNCS.PHASECHK.TRANS64.TRYWAIT P0, [R0+URZ+0x1c068], R5 ;  /* 0x01c06805000075a7 */ /* 0x0022a400080011ff */
[----:B--2---:R-:W-:Y:S05]  /*1c190*/  @!P0 NANOSLEEP.SYNCS 0x989680 ;  /* 0x009896800000895d */ /* 0x004fea0003900000 */
[----:B------:R-:W2:Y:S02]  /*1c1a0*/  @!P0 SYNCS.PHASECHK.TRANS64 P0, [R0+URZ+0x1c068], R5 ;  /* 0x01c06805000085a7 */ /* 0x000ea400080010ff */
[----:B--2---:R-:W-:Y:S05]  /*1c1b0*/  @!P0 BRA `(.L_x_404) ;  /* 0xfffffffc00f08947 */ /* 0x004fea000383ffff */
[----:B------:R-:W-:Y:S05]  /*1c1c0*/  BRA `(.L_x_405) ;  /* 0xfffffe6000287947 */ /* 0x000fea000383ffff */
.L_x_51:
[----:B------:R-:W-:-:S07]  /*1c1d0*/  MOV R0, UR4 ;  /* 0x0000000400007c02 */ /* 0x000fce0008000f00 */
.L_x_406:
[----:B-1----:R1:W3:Y:S02]  /*1c1e0*/  SYNCS.PHASECHK.TRANS64.TRYWAIT P0, [R0+URZ+0x1c020], R3 ;  /* 0x01c02003000075a7 */ /* 0x0022e400080011ff */
[----:B---3--:R-:W-:Y:S05]  /*1c1f0*/  @!P0 NANOSLEEP.SYNCS 0x989680 ;  /* 0x009896800000895d */ /* 0x008fea0003900000 */
[----:B------:R-:W3:Y:S02]  /*1c200*/  @!P0 SYNCS.PHASECHK.TRANS64 P0, [R0+URZ+0x1c020], R3 ;  /* 0x01c02003000085a7 */ /* 0x000ee400080010ff */
[----:B---3--:R-:W-:Y:S05]  /*1c210*/  @!P0 BRA `(.L_x_406) ;  /* 0xfffffffc00f08947 */ /* 0x008fea000383ffff */
[----:B------:R-:W-:Y:S05]  /*1c220*/  BRA `(.L_x_407) ;  /* 0xfffffe6000c47947 */ /* 0x000fea000383ffff */
.L_x_53:
[----:B------:R-:W-:-:S07]  /*1c230*/  MOV R0, UR21 ;  /* 0x0000001500007c02 */ /* 0x000fce0008000f00 */
.L_x_408:
[----:B-1----:R1:W2:Y:S02]  /*1c240*/  SYNCS.PHASECHK.TRANS64.TRYWAIT P0, [R0+URZ+0x1c0a0], R3 ;  /* 0x01c0a003000075a7 */ /* 0x0022a400080011ff */
[----:B--2---:R-:W-:Y:S05]  /*1c250*/  @!P0 NANOSLEEP.SYNCS 0x989680 ;  /* 0x009896800000895d */ /* 0x004fea0003900000 */
[----:B------:R-:W2:Y:S02]  /*1c260*/  @!P0 SYNCS.PHASECHK.TRANS64 P0, [R0+URZ+0x1c0a0], R3 ;  /* 0x01c0a003000085a7 */ /* 0x000ea400080010ff */
[----:B--2---:R-:W-:Y:S05]  /*1c270*/  @!P0 BRA `(.L_x_408) ;  /* 0xfffffffc00f08947 */ /* 0x004fea000383ffff */
[----:B------:R-:W-:Y:S05]  /*1c280*/  BRA `(.L_x_409) ;  /* 0xfffffe6000d87947 */ /* 0x000fea000383ffff */
.L_x_55:
[----:B------:R-:W-:-:S07]  /*1c290*/  MOV R0, UR21 ;  /* 0x0000001500007c02 */ /* 0x000fce0008000f00 */
.L_x_410:
[----:B-1----:R1:W2:Y:S02]  /*1c2a0*/  SYNCS.PHASECHK.TRANS64.TRYWAIT P0, [R0+URZ+0x1c058], R5 ;  /* 0x01c05805000075a7 */ /* 0x0022a400080011ff */
[----:B--2---:R-:W-:Y:S05]  /*1c2b0*/  @!P0 NANOSLEEP.SYNCS 0x989680 ;  /* 0x009896800000895d */ /* 0x004fea0003900000 */
[----:B------:R-:W2:Y:S02]  /*1c2c0*/  @!P0 SYNCS.PHASECHK.TRANS64 P0, [R0+URZ+0x1c058], R5 ;  /* 0x01c05805000085a7 */ /* 0x000ea400080010ff */
[----:B--2---:R-:W-:Y:S05]  /*1c2d0*/  @!P0 BRA `(.L_x_410) ;  /* 0xfffffffc00f08947 */ /* 0x004fea000383ffff */
[----:B------:R-:W-:Y:S05]  /*1c2e0*/  BRA `(.L_x_411) ;  /* 0xfffffe6000e07947 */ /* 0x000fea000383ffff */
.L_x_59:
[----:B------:R-:W-:Y:S07]  /*1c2f0*/  MOV R3, UR7 ;  /* 0x0000000700037c02 */ /* 0x000fee0008000f00 */
.L_x_412:
[----:B-1----:R1:W2:Y:S02]  /*1c300*/  SYNCS.PHASECHK.TRANS64.TRYWAIT P0, [R3+URZ+0x1c020], R4 ;  /* 0x01c02004030075a7 */ /* 0x0022a400080011ff */
[----:B--2---:R-:W-:Y:S05]  /*1c310*/  @!P0 NANOSLEEP.SYNCS 0x989680 ;  /* 0x009896800000895d */ /* 0x004fea0003900000 */
[----:B------:R-:W2:Y:S02]  /*1c320*/  @!P0 SYNCS.PHASECHK.TRANS64 P0, [R3+URZ+0x1c020], R4 ;  /* 0x01c02004030085a7 */ /* 0x000ea400080010ff */
[----:B--2---:R-:W-:Y:S05]  /*1c330*/  @!P0 BRA `(.L_x_412) ;  /* 0xfffffffc00f08947 */ /* 0x004fea000383ffff */
[----:B------:R-:W-:Y:S05]  /*1c340*/  BRA `(.L_x_413) ;  /* 0xfffffe68004c7947 */ /* 0x000fea000383ffff */
.L_x_62:
[----:B------:R-:W-:Y:S07]  /*1c350*/  MOV R0, UR21 ;  /* 0x0000001500007c02 */ /* 0x000fee0008000f00 */
.L_x_414:
[----:B-1----:R1:W3:Y:S02]  /*1c360*/  SYNCS.PHASECHK.TRANS64.TRYWAIT P0, [R0+URZ+0x1c0a8], R3 ;  /* 0x01c0a803000075a7 */ /* 0x0022e400080011ff */
[----:B---3--:R-:W-:Y:S05]  /*1c370*/  @!P0 NANOSLEEP.SYNCS 0x989680 ;  /* 0x009896800000895d */ /* 0x008fea0003900000 */
[----:B------:R-:W3:Y:S02]  /*1c380*/  @!P0 SYNCS.PHASECHK.TRANS64 P0, [R0+URZ+0x1c0a8], R3 ;  /* 0x01c0a803000085a7 */ /* 0x000ee400080010ff */
[----:B---3--:R-:W-:Y:S05]  /*1c390*/  @!P0 BRA `(.L_x_414) ;  /* 0xfffffffc00f08947 */ /* 0x008fea000383ffff */
[----:B------:R-:W-:Y:S05]  /*1c3a0*/  BRA `(.L_x_415) ;  /* 0xfffffe6c00007947 */ /* 0x000fea000383ffff */
.L_x_64:
[----:B------:R-:W-:Y:S07]  /*1c3b0*/  MOV R0, UR21 ;  /* 0x0000001500007c02 */ /* 0x000fee0008000f00 */
.L_x_416:
[----:B-1----:R1:W3:Y:S02]  /*1c3c0*/  SYNCS.PHASECHK.TRANS64.TRYWAIT P0, [R0+URZ+0x1c068], R5 ;  /* 0x01c06805000075a7 */ /* 0x0022e400080011ff */
[----:B---3--:R-:W-:Y:S05]  /*1c3d0*/  @!P0 NANOSLEEP.SYNCS 0x989680 ;  /* 0x009896800000895d */ /* 0x008fea0003900000 */
[----:B------:R-:W3:Y:S02]  /*1c3e0*/  @!P0 SYNCS.PHASECHK.TRANS64 P0, [R0+URZ+0x1c068], R5 ;  /* 0x01c06805000085a7 */ /* 0x000ee400080010ff */
[----:B---3--:R-:W-:Y:S05]  /*1c3f0*/  @!P0 BRA `(.L_x_416) ;  /* 0xfffffffc00f08947 */ /* 0x008fea000383ffff */
[----:B------:R-:W-:Y:S05]  /*1c400*/  BRA `(.L_x_417) ;  /* 0xfffffe6c00087947 */ /* 0x000fea000383ffff */
.L_x_70:
[----:B------:R-:W-:Y:S07]  /*1c410*/  MOV R0, UR4 ;  /* 0x0000000400007c02 */ /* 0x000fee0008000f00 */
.L_x_418:
[----:B-1----:R1:W2:Y:S02]  /*1c420*/  SYNCS.PHASECHK.TRANS64.TRYWAIT P0, [R0+URZ+0x1c020], R3 ;  /* 0x01c02003000075a7 */ /* 0x0022a400080011ff */
[----:B--2---:R-:W-:Y:S05]  /*1c430*/  @!P0 NANOSLEEP.SYNCS 0x989680 ;  /* 0x009896800000895d */ /* 0x004fea0003900000 */
[----:B------:R-:W2:Y:S02]  /*1c440*/  @!P0 SYNCS.PHASECHK.TRANS64 P0, [R0+URZ+0x1c020], R3 ;  /* 0x01c02003000085a7 */ /* 0x000ea400080010ff */
[----:B--2---:R-:W-:Y:S05]  /*1c450*/  @!P0 BRA `(.L_x_418) ;  /* 0xfffffffc00f08947 */ /* 0x004fea000383ffff */
[----:B------:R-:W-:Y:S05]  /*1c460*/  BRA `(.L_x_419) ;  /* 0xfffffe7000f07947 */ /* 0x000fea000383ffff */
.L_x_72:
[----:B------:R-:W-:Y:S07]  /*1c470*/  MOV R0, UR21 ;  /* 0x0000001500007c02 */ /* 0x000fee0008000f00 */
.L_x_420:
[----:B-1----:R1:W2:Y:S02]  /*1c480*/  SYNCS.PHASECHK.TRANS64.TRYWAIT P0, [R0+URZ+0x1c0a0], R3 ;  /* 0x01c0a003000075a7 */ /* 0x0022a400080011ff */
[----:B--2---:R-:W-:Y:S05]  /*1c490*/  @!P0 NANOSLEEP.SYNCS 0x989680 ;  /* 0x009896800000895d */ /* 0x004fea0003900000 */
[----:B------:R-:W2:Y:S02]  /*1c4a0*/  @!P0 SYNCS.PHASECHK.TRANS64 P0, [R0+URZ+0x1c0a0], R3 ;  /* 0x01c0a003000085a7 */ /* 0x000ea400080010ff */
[----:B--2---:R-:W-:Y:S05]  /*1c4b0*/  @!P0 BRA `(.L_x_420) ;  /* 0xfffffffc00f08947 */ /* 0x004fea000383ffff */
[----:B------:R-:W-:Y:S05]  /*1c4c0*/  BRA `(.L_x_421) ;  /* 0xfffffe7400047947 */ /* 0x000fea000383ffff */
.L_x_74:
[----:B------:R-:W-:Y:S01]  /*1c4d0*/  MOV R6, UR21 ;  /* 0x0000001500067c02 */ /* 0x000fe20008000f00 */
[----:B------:R-:W-:Y:S05]  /*1c4e0*/  IMAD.U32 R5, RZ, RZ, UR33 ;  /* 0x00000021ff057e24 */ /* 0x000fea000f8e00ff */
[----:B------:R-:W-:Y:S07]  /*1c4f0*/  SHF.L.U32 R5, R5, 0x1f, RZ ;  /* 0x0000001f05057819 */ /* 0x000fee00000006ff */
.L_x_422:
[----:B-1----:R1:W2:Y:S02]  /*1c500*/  SYNCS.PHASECHK.TRANS64.TRYWAIT P0, [R6+URZ+0x1c058], R5 ;  /* 0x01c05805060075a7 */ /* 0x0022a400080011ff */
[----:B--2---:R-:W-:Y:S05]  /*1c510*/  @!P0 NANOSLEEP.SYNCS 0x989680 ;  /* 0x009896800000895d */ /* 0x004fea0003900000 */
[----:B------:R-:W2:Y:S02]  /*1c520*/  @!P0 SYNCS.PHASECHK.TRANS64 P0, [R6+URZ+0x1c058], R5 ;  /* 0x01c05805060085a7 */ /* 0x000ea400080010ff */
[----:B--2---:R-:W-:Y:S05]  /*1c530*/  @!P0 BRA `(.L_x_422) ;  /* 0xfffffffc00f08947 */ /* 0x004fea000383ffff */
[----:B------:R-:W-:Y:S05]  /*1c540*/  BRA `(.L_x_423) ;  /* 0xfffffe7400107947 */ /* 0x000fea000383ffff */
.L_x_82:
[----:B------:R-:W-:-:S07]  /*1c550*/  MOV R0, UR21 ;  /* 0x0000001500007c02 */ /* 0x000fce0008000f00 */
.L_x_424:
[----:B--2---:R2:W3:Y:S02]  /*1c560*/  SYNCS.PHASECHK.TRANS64.TRYWAIT P0, [R0+URZ+0x1c0a8], R3 ;  /* 0x01c0a803000075a7 */ /* 0x0044e400080011ff */
[----:B---3--:R-:W-:Y:S05]  /*1c570*/  @!P0 NANOSLEEP.SYNCS 0x989680 ;  /* 0x009896800000895d */ /* 0x008fea0003900000 */
[----:B------:R-:W3:Y:S02]  /*1c580*/  @!P0 SYNCS.PHASECHK.TRANS64 P0, [R0+URZ+0x1c0a8], R3 ;  /* 0x01c0a803000085a7 */ /* 0x000ee400080010ff */
[----:B---3--:R-:W-:Y:S05]  /*1c590*/  @!P0 BRA `(.L_x_424) ;  /* 0xfffffffc00f08947 */ /* 0x008fea000383ffff */
[----:B------:R-:W-:Y:S05]  /*1c5a0*/  BRA `(.L_x_425) ;  /* 0xfffffe7800607947 */ /* 0x000fea000383ffff */
.L_x_84:
[----:B------:R-:W-:-:S07]  /*1c5b0*/  MOV R0, UR21 ;  /* 0x0000001500007c02 */ /* 0x000fce0008000f00 */
.L_x_426:
[----:B--2---:R2:W3:Y:S02]  /*1c5c0*/  SYNCS.PHASECHK.TRANS64.TRYWAIT P0, [R0+URZ+0x1c068], R5 ;  /* 0x01c06805000075a7 */ /* 0x0044e400080011ff */
[----:B---3--:R-:W-:Y:S05]  /*1c5d0*/  @!P0 NANOSLEEP.SYNCS 0x989680 ;  /* 0x009896800000895d */ /* 0x008fea0003900000 */
[----:B------:R-:W3:Y:S02]  /*1c5e0*/  @!P0 SYNCS.PHASECHK.TRANS64 P0, [R0+URZ+0x1c068], R5 ;  /* 0x01c06805000085a7 */ /* 0x000ee400080010ff */
[----:B---3--:R-:W-:Y:S05]  /*1c5f0*/  @!P0 BRA `(.L_x_426) ;  /* 0xfffffffc00f08947 */ /* 0x008fea000383ffff */
[----:B------:R-:W-:Y:S05]  /*1c600*/  BRA `(.L_x_427) ;  /* 0xfffffe7800687947 */ /* 0x000fea000383ffff */
.L_x_96:
[----:B-1----:R1:W2:Y:S02]  /*1c610*/  SYNCS.PHASECHK.TRANS64.TRYWAIT P0, [R16+URZ+0x1c0c0], R3 ;  /* 0x01c0c003100075a7 */ /* 0x0022a400080011ff */
[----:B--2---:R-:W-:Y:S05]  /*1c620*/  @!P0 NANOSLEEP.SYNCS 0x989680 ;  /* 0x009896800000895d */ /* 0x004fea0003900000 */
[----:B------:R-:W2:Y:S02]  /*1c630*/  @!P0 SYNCS.PHASECHK.TRANS64 P0, [R16+URZ+0x1c0c0], R3 ;  /* 0x01c0c003100085a7 */ /* 0x000ea400080010ff */
[----:B--2---:R-:W-:Y:S05]  /*1c640*/  @!P0 BRA `(.L_x_96) ;  /* 0xfffffffc00f08947 */ /* 0x004fea000383ffff */
[----:B------:R-:W-:Y:S05]  /*1c650*/  BRA `(.L_x_428) ;  /* 0xfffffe8000c87947 */ /* 0x000fea000383ffff */
.L_x_163:
[----:B--2---:R2:W3:Y:S02]  /*1c660*/  SYNCS.PHASECHK.TRANS64.TRYWAIT P0, [R16+URZ+0x1c0c8], R3 ;  /* 0x01c0c803100075a7 */ /* 0x0044e400080011ff */
[----:B---3--:R-:W-:Y:S05]  /*1c670*/  @!P0 NANOSLEEP.SYNCS 0x989680 ;  /* 0x009896800000895d */ /* 0x008fea0003900000 */
[----:B------:R-:W3:Y:S02]  /*1c680*/  @!P0 SYNCS.PHASECHK.TRANS64 P0, [R16+URZ+0x1c0c8], R3 ;  /* 0x01c0c803100085a7 */ /* 0x000ee400080010ff */
[----:B---3--:R-:W-:Y:S05]  /*1c690*/  @!P0 BRA `(.L_x_163) ;  /* 0xfffffffc00f08947 */ /* 0x008fea000383ffff */
[----:B------:R-:W-:Y:S05]  /*1c6a0*/  BRA `(.L_x_429) ;  /* 0xfffffec000447947 */ /* 0x000fea000383ffff */
.L_x_169:
[----:B-1----:R1:W2:Y:S02]  /*1c6b0*/  SYNCS.PHASECHK.TRANS64.TRYWAIT P0, [R61+URZ+0x1c070], R0 ;  /* 0x01c070003d0075a7 */ /* 0x0022a400080011ff */
[----:B--2---:R-:W-:Y:S05]  /*1c6c0*/  @!P0 NANOSLEEP.SYNCS 0x989680 ;  /* 0x009896800000895d */ /* 0x004fea0003900000 */
[----:B------:R-:W2:Y:S02]  /*1c6d0*/  @!P0 SYNCS.PHASECHK.TRANS64 P0, [R61+URZ+0x1c070], R0 ;  /* 0x01c070003d0085a7 */ /* 0x000ea400080010ff */
[----:B--2---:R-:W-:Y:S05]  /*1c6e0*/  @!P0 BRA `(.L_x_169) ;  /* 0xfffffffc00f08947 */ /* 0x004fea000383ffff */
[----:B------:R-:W-:Y:S05]  /*1c6f0*/  BRA `(.L_x_430) ;  /* 0xfffffec400847947 */ /* 0x000fea000383ffff */
.L_x_172:
[----:B--2---:R2:W3:Y:S02]  /*1c700*/  SYNCS.PHASECHK.TRANS64.TRYWAIT P1, [R61+URZ+0x1c080], R4 ;  /* 0x01c080043d0075a7 */ /* 0x0044e400080211ff */
[----:B---3--:R-:W-:Y:S05]  /*1c710*/  @!P1 NANOSLEEP.SYNCS 0x989680 ;  /* 0x009896800000995d */ /* 0x008fea0003900000 */
[----:B------:R-:W3:Y:S02]  /*1c720*/  @!P1 SYNCS.PHASECHK.TRANS64 P1, [R61+URZ+0x1c080], R4 ;  /* 0x01c080043d0095a7 */ /* 0x000ee400080210ff */
[----:B---3--:R-:W-:Y:S05]  /*1c730*/  @!P1 BRA `(.L_x_172) ;  /* 0xfffffffc00f09947 */ /* 0x008fea000383ffff */
[----:B------:R-:W-:Y:S05]  /*1c740*/  BRA `(.L_x_431) ;  /* 0xfffffec400ac7947 */ /* 0x000fea000383ffff */
.L_x_175:
[----:B-1----:R1:W3:Y:S02]  /*1c750*/  SYNCS.PHASECHK.TRANS64.TRYWAIT P0, [R61+URZ+0x1c070], R0 ;  /* 0x01c070003d0075a7 */ /* 0x0022e400080011ff */
[----:B---3--:R-:W-:Y:S05]  /*1c760*/  @!P0 NANOSLEEP.SYNCS 0x989680 ;  /* 0x009896800000895d */ /* 0x008fea0003900000 */
[----:B------:R-:W3:Y:S02]  /*1c770*/  @!P0 SYNCS.PHASECHK.TRANS64 P0, [R61+URZ+0x1c070], R0 ;  /* 0x01c070003d0085a7 */ /* 0x000ee400080010ff */
[----:B---3--:R-:W-:Y:S05]  /*1c780*/  @!P0 BRA `(.L_x_175) ;  /* 0xfffffffc00f08947 */ /* 0x008fea000383ffff */
[----:B------:R-:W-:Y:S05]  /*1c790*/  BRA `(.L_x_432) ;  /* 0xfffffec400d47947 */ /* 0x000fea000383ffff */
.L_x_177:
[----:B-1----:R1:W2:Y:S02]  /*1c7a0*/  SYNCS.PHASECHK.TRANS64.TRYWAIT P0, [R61+URZ+0x1c090], R0 ;  /* 0x01c090003d0075a7 */ /* 0x0022a400080011ff */
[----:B--2---:R-:W-:Y:S05]  /*1c7b0*/  @!P0 NANOSLEEP.SYNCS 0x989680 ;  /* 0x009896800000895d */ /* 0x004fea0003900000 */
[----:B------:R-:W2:Y:S02]  /*1c7c0*/  @!P0 SYNCS.PHASECHK.TRANS64 P0, [R61+URZ+0x1c090], R0 ;  /* 0x01c090003d0085a7 */ /* 0x000ea400080010ff */
[----:B--2---:R-:W-:Y:S05]  /*1c7d0*/  @!P0 BRA `(.L_x_177) ;  /* 0xfffffffc00f08947 */ /* 0x004fea000383ffff */
[----:B------:R-:W-:Y:S05]  /*1c7e0*/  BRA `(.L_x_433) ;  /* 0xfffffec8001c7947 */ /* 0x000fea000383ffff */
.L_x_188:
[----:B-1----:R1:W4:Y:S02]  /*1c7f0*/  SYNCS.PHASECHK.TRANS64.TRYWAIT P0, [R61+URZ+0x1c080], R0 ;  /* 0x01c080003d0075a7 */ /* 0x00232400080011ff */
[----:B----4-:R-:W-:Y:S05]  /*1c800*/  @!P0 NANOSLEEP.SYNCS 0x989680 ;  /* 0x009896800000895d */ /* 0x010fea0003900000 */
[----:B------:R-:W4:Y:S02]  /*1c810*/  @!P0 SYNCS.PHASECHK.TRANS64 P0, [R61+URZ+0x1c080], R0 ;  /* 0x01c080003d0085a7 */ /* 0x000f2400080010ff */
[----:B----4-:R-:W-:Y:S05]  /*1c820*/  @!P0 BRA `(.L_x_188) ;  /* 0xfffffffc00f08947 */ /* 0x010fea000383ffff */
[----:B------:R-:W-:Y:S05]  /*1c830*/  BRA `(.L_x_434) ;  /* 0xfffffed000507947 */ /* 0x000fea000383ffff */
.L_x_190:
[----:B-1----:R1:W2:Y:S02]  /*1c840*/  SYNCS.PHASECHK.TRANS64.TRYWAIT P0, [R61+URZ+0x1c098], R0 ;  /* 0x01c098003d0075a7 */ /* 0x0022a400080011ff */
[----:B--2---:R-:W-:Y:S05]  /*1c850*/  @!P0 NANOSLEEP.SYNCS 0x989680 ;  /* 0x009896800000895d */ /* 0x004fea0003900000 */
[----:B------:R-:W2:Y:S02]  /*1c860*/  @!P0 SYNCS.PHASECHK.TRANS64 P0, [R61+URZ+0x1c098], R0 ;  /* 0x01c098003d0085a7 */ /* 0x000ea400080010ff */
[----:B--2---:R-:W-:Y:S05]  /*1c870*/  @!P0 BRA `(.L_x_190) ;  /* 0xfffffffc00f08947 */ /* 0x004fea000383ffff */
[----:B------:R-:W-:Y:S05]  /*1c880*/  BRA `(.L_x_435) ;  /* 0xfffffed000947947 */ /* 0x000fea000383ffff */
.L_x_203:
[----:B--2---:R2:W4:Y:S02]  /*1c890*/  SYNCS.PHASECHK.TRANS64.TRYWAIT P0, [R61+URZ+0x1c070], R4 ;  /* 0x01c070043d0075a7 */ /* 0x00452400080011ff */
[----:B----4-:R-:W-:Y:S05]  /*1c8a0*/  @!P0 NANOSLEEP.SYNCS 0x989680 ;  /* 0x009896800000895d */ /* 0x010fea0003900000 */
[----:B------:R-:W4:Y:S02]  /*1c8b0*/  @!P0 SYNCS.PHASECHK.TRANS64 P0, [R61+URZ+0x1c070], R4 ;  /* 0x01c070043d0085a7 */ /* 0x000f2400080010ff */
[----:B----4-:R-:W-:Y:S05]  /*1c8c0*/  @!P0 BRA `(.L_x_203) ;  /* 0xfffffffc00f08947 */ /* 0x010fea000383ffff */
[----:B------:R-:W-:Y:S05]  /*1c8d0*/  BRA `(.L_x_436) ;  /* 0xfffffed800e87947 */ /* 0x000fea000383ffff */
.L_x_206:
[----:B-1----:R1:W4:Y:S02]  /*1c8e0*/  SYNCS.PHASECHK.TRANS64.TRYWAIT P0, [R61+URZ+0x1c090], R0 ;  /* 0x01c090003d0075a7 */ /* 0x00232400080011ff */
[----:B----4-:R-:W-:Y:S05]  /*1c8f0*/  @!P0 NANOSLEEP.SYNCS 0x989680 ;  /* 0x009896800000895d */ /* 0x010fea0003900000 */
[----:B------:R-:W4:Y:S02]  /*1c900*/  @!P0 SYNCS.PHASECHK.TRANS64 P0, [R61+URZ+0x1c090], R0 ;  /* 0x01c090003d0085a7 */ /* 0x000f2400080010ff */
[----:B----4-:R-:W-:Y:S05]  /*1c910*/  @!P0 BRA `(.L_x_206) ;  /* 0xfffffffc00f08947 */ /* 0x010fea000383ffff */
[----:B------:R-:W-:Y:S05]  /*1c920*/  BRA `(.L_x_437) ;  /* 0xfffffedc000c7947 */ /* 0x000fea000383ffff */
.L_x_209:
[----:B-1----:R1:W4:Y:S02]  /*1c930*/  SYNCS.PHASECHK.TRANS64.TRYWAIT P0, [R61+URZ+0x1c0c0], R0 ;  /* 0x01c0c0003d0075a7 */ /* 0x00232400080011ff */
[----:B----4-:R-:W-:Y:S05]  /*1c940*/  @!P0 NANOSLEEP.SYNCS 0x989680 ;  /* 0x009896800000895d */ /* 0x010fea0003900000 */
[----:B------:R-:W4:Y:S02]  /*1c950*/  @!P0 SYNCS.PHASECHK.TRANS64 P0, [R61+URZ+0x1c0c0], R0 ;  /* 0x01c0c0003d0085a7 */ /* 0x000f2400080010ff */
[----:B----4-:R-:W-:Y:S05]  /*1c960*/  @!P0 BRA `(.L_x_209) ;  /* 0xfffffffc00f08947 */ /* 0x010fea000383ffff */
[----:B------:R-:W-:Y:S05]  /*1c970*/  BRA `(.L_x_438) ;  /* 0xfffffedc00187947 */ /* 0x000fea000383ffff */
.L_x_219:
[----:B-1----:R1:W2:Y:S02]  /*1c980*/  SYNCS.PHASECHK.TRANS64.TRYWAIT P0, [R61+URZ+0x1c080], R4 ;  /* 0x01c080043d0075a7 */ /* 0x0022a400080011ff */
[----:B--2---:R-:W-:Y:S05]  /*1c990*/  @!P0 NANOSLEEP.SYNCS 0x989680 ;  /* 0x009896800000895d */ /* 0x004fea0003900000 */
[----:B------:R-:W2:Y:S02]  /*1c9a0*/  @!P0 SYNCS.PHASECHK.TRANS64 P0, [R61+URZ+0x1c080], R4 ;  /* 0x01c080043d0085a7 */ /* 0x000ea400080010ff */
[----:B--2---:R-:W-:Y:S05]  /*1c9b0*/  @!P0 BRA `(.L_x_219) ;  /* 0xfffffffc00f08947 */ /* 0x004fea000383ffff */
[----:B------:R-:W-:Y:S05]  /*1c9c0*/  BRA `(.L_x_439) ;  /* 0xfffffeec00f47947 */ /* 0x000fea000383ffff */
.L_x_222:
[----:B------:R1:W1:Y:S02]  /*1c9d0*/  SYNCS.PHASECHK.TRANS64.TRYWAIT P0, [R61+URZ+0x1c098], R0 ;  /* 0x01c098003d0075a7 */ /* 0x00026400080011ff */
[----:B-1----:R-:W-:Y:S05]  /*1c9e0*/  @!P0 NANOSLEEP.SYNCS 0x989680 ;  /* 0x009896800000895d */ /* 0x002fea0003900000 */
[----:B------:R-:W1:Y:S02]  /*1c9f0*/  @!P0 SYNCS.PHASECHK.TRANS64 P0, [R61+URZ+0x1c098], R0 ;  /* 0x01c098003d0085a7 */ /* 0x000e6400080010ff */
[----:B-1----:R-:W-:Y:S05]  /*1ca00*/  @!P0 BRA `(.L_x_222) ;  /* 0xfffffffc00f08947 */ /* 0x002fea000383ffff */
[----:B------:R-:W-:Y:S05]  /*1ca10*/  BRA `(.L_x_440) ;  /* 0xfffffef000187947 */ /* 0x000fea000383ffff */
.L_x_225:
[----:B------:R1:W1:Y:S02]  /*1ca20*/  SYNCS.PHASECHK.TRANS64.TRYWAIT P0, [R61+URZ+0x1c0c8], R0 ;  /* 0x01c0c8003d0075a7 */ /* 0x00026400080011ff */
[----:B-1----:R-:W-:Y:S05]  /*1ca30*/  @!P0 NANOSLEEP.SYNCS 0x989680 ;  /* 0x009896800000895d */ /* 0x002fea0003900000 */
[----:B------:R-:W1:Y:S02]  /*1ca40*/  @!P0 SYNCS.PHASECHK.TRANS64 P0, [R61+URZ+0x1c0c8], R0 ;  /* 0x01c0c8003d0085a7 */ /* 0x000e6400080010ff */
[----:B-1----:R-:W-:Y:S05]  /*1ca50*/  @!P0 BRA `(.L_x_225) ;  /* 0xfffffffc00f08947 */ /* 0x002fea000383ffff */
[----:B------:R-:W-:Y:S05]  /*1ca60*/  BRA `(.L_x_441) ;  /* 0xfffffef000247947 */ /* 0x000fea000383ffff */
.L_x_237:
[----:B------:R-:W-:-:S07]  /*1ca70*/  MOV R0, UR6 ;  /* 0x0000000600007c02 */ /* 0x000fce0008000f00 */
.L_x_442:
[----:B-1----:R1:W2:Y:S02]  /*1ca80*/  SYNCS.PHASECHK.TRANS64.TRYWAIT P0, [R0+URZ], R3 ;  /* 0x00000003000075a7 */ /* 0x0022a400080011ff */
[----:B--2---:R-:W-:Y:S05]  /*1ca90*/  @!P0 NANOSLEEP.SYNCS 0x989680 ;  /* 0x009896800000895d */ /* 0x004fea0003900000 */
[----:B------:R-:W2:Y:S02]  /*1caa0*/  @!P0 SYNCS.PHASECHK.TRANS64 P0, [R0+URZ], R3 ;  /* 0x00000003000085a7 */ /* 0x000ea400080010ff */
[----:B--2---:R-:W-:Y:S05]  /*1cab0*/  @!P0 BRA `(.L_x_442) ;  /* 0xfffffffc00f08947 */ /* 0x004fea000383ffff */
[----:B------:R-:W-:Y:S05]  /*1cac0*/  BRA `(.L_x_443) ;  /* 0xffffff0400e47947 */ /* 0x000fea000383ffff */
.L_x_240:
[----:B------:R-:W-:-:S07]  /*1cad0*/  MOV R0, UR5 ;  /* 0x0000000500007c02 */ /* 0x000fce0008000f00 */
.L_x_444:
[----:B-1----:R1:W3:Y:S02]  /*1cae0*/  SYNCS.PHASECHK.TRANS64.TRYWAIT P1, [R0+URZ], R3 ;  /* 0x00000003000075a7 */ /* 0x0022e400080211ff */
[----:B---3--:R-:W-:Y:S05]  /*1caf0*/  @!P1 NANOSLEEP.SYNCS 0x989680 ;  /* 0x009896800000995d */ /* 0x008fea0003900000 */
[----:B------:R-:W3:Y:S02]  /*1cb00*/  @!P1 SYNCS.PHASECHK.TRANS64 P1, [R0+URZ], R3 ;  /* 0x00000003000095a7 */ /* 0x000ee400080210ff */
[----:B---3--:R-:W-:Y:S05]  /*1cb10*/  @!P1 BRA `(.L_x_444) ;  /* 0xfffffffc00f09947 */ /* 0x008fea000383ffff */
[----:B------:R-:W-:Y:S05]  /*1cb20*/  BRA `(.L_x_445) ;  /* 0xffffff0800687947 */ /* 0x000fea000383ffff */
.L_x_247:
[----:B-1----:R-:W-:-:S04]  /*1cb30*/  MOV R4, UR46 ;  /* 0x0000002e00047c02 */ /* 0x002fc80008000f00 */
[----:B------:R1:W2:Y:S03]  /*1cb40*/  SYNCS.PHASECHK.TRANS64.TRYWAIT P5, [R4+URZ], R3 ;  /* 0x00000003040075a7 */ /* 0x0002a600080a11ff */
[----:B--2---:R-:W-:Y:S05]  /*1cb50*/  @!P5 NANOSLEEP.SYNCS 0x989680 ;  /* 0x009896800000d95d */ /* 0x004fea0003900000 */
[----:B------:R-:W2:Y:S02]  /*1cb60*/  @!P5 SYNCS.PHASECHK.TRANS64 P5, [R4+URZ], R3 ;  /* 0x000000030400d5a7 */ /* 0x000ea400080a10ff */
[----:B--2---:R-:W-:Y:S05]  /*1cb70*/  @!P5 BRA `(.L_x_247) ;  /* 0xfffffffc00ecd947 */ /* 0x004fea000383ffff */
[----:B------:R-:W-:Y:S05]  /*1cb80*/  BRA `(.L_x_446) ;  /* 0xffffff1400a07947 */ /* 0x000fea000383ffff */
.L_x_252:
[----:B------:R-:W-:-:S07]  /*1cb90*/  MOV R5, UR6 ;  /* 0x0000000600057c02 */ /* 0x000fce0008000f00 */
.L_x_447:
[----:B---3--:R3:W4:Y:S02]  /*1cba0*/  SYNCS.PHASECHK.TRANS64.TRYWAIT P2, [R5+URZ], R0 ;  /* 0x00000000050075a7 */ /* 0x00872400080411ff */
[----:B----4-:R-:W-:Y:S05]  /*1cbb0*/  @!P2 NANOSLEEP.SYNCS 0x989680 ;  /* 0x009896800000a95d */ /* 0x010fea0003900000 */
[----:B------:R-:W4:Y:S02]  /*1cbc0*/  @!P2 SYNCS.PHASECHK.TRANS64 P2, [R5+URZ], R0 ;  /* 0x000000000500a5a7 */ /* 0x000f2400080410ff */
[----:B----4-:R-:W-:Y:S05]  /*1cbd0*/  @!P2 BRA `(.L_x_447) ;  /* 0xfffffffc00f0a947 */ /* 0x010fea000383ffff */
[----:B------:R-:W-:Y:S05]  /*1cbe0*/  BRA `(.L_x_448) ;  /* 0xffffff4400387947 */ /* 0x000fea000383ffff */
.L_x_257:
[----:B------:R-:W-:-:S07]  /*1cbf0*/  MOV R3, UR6 ;  /* 0x0000000600037c02 */ /* 0x000fce0008000f00 */
.L_x_449:
[----:B-1----:R1:W2:Y:S02]  /*1cc00*/  SYNCS.PHASECHK.TRANS64.TRYWAIT P1, [R3+URZ], R0 ;  /* 0x00000000030075a7 */ /* 0x0022a400080211ff */
[----:B--2---:R-:W-:Y:S05]  /*1cc10*/  @!P1 NANOSLEEP.SYNCS 0x989680 ;  /* 0x009896800000995d */ /* 0x004fea0003900000 */
[----:B------:R-:W2:Y:S02]  /*1cc20*/  @!P1 SYNCS.PHASECHK.TRANS64 P1, [R3+URZ], R0 ;  /* 0x00000000030095a7 */ /* 0x000ea400080210ff */
[----:B--2---:R-:W-:Y:S05]  /*1cc30*/  @!P1 BRA `(.L_x_449) ;  /* 0xfffffffc00f09947 */ /* 0x004fea000383ffff */
[----:B------:R-:W-:Y:S05]  /*1cc40*/  BRA `(.L_x_450) ;  /* 0xffffff4800987947 */ /* 0x000fea000383ffff */
.L_x_262:
[----:B------:R-:W-:-:S07]  /*1cc50*/  MOV R0, UR4 ;  /* 0x0000000400007c02 */ /* 0x000fce0008000f00 */
.L_x_451:
[----:B------:R1:W1:Y:S02]  /*1cc60*/  SYNCS.PHASECHK.TRANS64.TRYWAIT P1, [R0+URZ], R3 ;  /* 0x00000003000075a7 */ /* 0x00026400080211ff */
[----:B-1----:R-:W-:Y:S05]  /*1cc70*/  @!P1 NANOSLEEP.SYNCS 0x989680 ;  /* 0x009896800000995d */ /* 0x002fea0003900000 */
[----:B------:R-:W1:Y:S02]  /*1cc80*/  @!P1 SYNCS.PHASECHK.TRANS64 P1, [R0+URZ], R3 ;  /* 0x00000003000095a7 */ /* 0x000e6400080210ff */
[----:B-1----:R-:W-:Y:S05]  /*1cc90*/  @!P1 BRA `(.L_x_451) ;  /* 0xfffffffc00f09947 */ /* 0x002fea000383ffff */
[----:B------:R-:W-:Y:S05]  /*1cca0*/  BRA `(.L_x_452) ;  /* 0xffffff4c00707947 */ /* 0x000fea000383ffff */
.L_x_269:
[----:B-1----:R-:W-:-:S04]  /*1ccb0*/  MOV R4, UR46 ;  /* 0x0000002e00047c02 */ /* 0x002fc80008000f00 */
[----:B------:R1:W4:Y:S03]  /*1ccc0*/  SYNCS.PHASECHK.TRANS64.TRYWAIT P5, [R4+URZ], R3 ;  /* 0x00000003040075a7 */ /* 0x00032600080a11ff */
[----:B----4-:R-:W-:Y:S05]  /*1ccd0*/  @!P5 NANOSLEEP.SYNCS 0x989680 ;  /* 0x009896800000d95d */ /* 0x010fea0003900000 */
[----:B------:R-:W4:Y:S02]  /*1cce0*/  @!P5 SYNCS.PHASECHK.TRANS64 P5, [R4+URZ], R3 ;  /* 0x000000030400d5a7 */ /* 0x000f2400080a10ff */
[----:B----4-:R-:W-:Y:S05]  /*1ccf0*/  @!P5 BRA `(.L_x_269) ;  /* 0xfffffffc00ecd947 */ /* 0x010fea000383ffff */
[----:B------:R-:W-:Y:S05]  /*1cd00*/  BRA `(.L_x_453) ;  /* 0xffffff8000f87947 */ /* 0x000fea000383ffff */
.L_x_274:
[----:B------:R-:W-:-:S07]  /*1cd10*/  MOV R9, UR6 ;  /* 0x0000000600097c02 */ /* 0x000fce0008000f00 */
.L_x_454:
[----:B-1----:R1:W2:Y:S02]  /*1cd20*/  SYNCS.PHASECHK.TRANS64.TRYWAIT P2, [R9+URZ], R0 ;  /* 0x00000000090075a7 */ /* 0x0022a400080411ff */
[----:B--2---:R-:W-:Y:S05]  /*1cd30*/  @!P2 NANOSLEEP.SYNCS 0x989680 ;  /* 0x009896800000a95d */ /* 0x004fea0003900000 */
[----:B------:R-:W2:Y:S02]  /*1cd40*/  @!P2 SYNCS.PHASECHK.TRANS64 P2, [R9+URZ], R0 ;  /* 0x000000000900a5a7 */ /* 0x000ea400080410ff */
[----:B--2---:R-:W-:Y:S05]  /*1cd50*/  @!P2 BRA `(.L_x_454) ;  /* 0xfffffffc00f0a947 */ /* 0x004fea000383ffff */
[----:B------:R-:W-:Y:S05]  /*1cd60*/  BRA `(.L_x_455) ;  /* 0xffffffb000e47947 */ /* 0x000fea000383ffff */
.L_x_279:
[----:B------:R-:W-:-:S07]  /*1cd70*/  MOV R3, UR6 ;  /* 0x0000000600037c02 */ /* 0x000fce0008000f00 */
.L_x_456:
[----:B-1----:R1:W2:Y:S02]  /*1cd80*/  SYNCS.PHASECHK.TRANS64.TRYWAIT P1, [R3+URZ], R0 ;  /* 0x00000000030075a7 */ /* 0x0022a400080211ff */
[----:B--2---:R-:W-:Y:S05]  /*1cd90*/  @!P1 NANOSLEEP.SYNCS 0x989680 ;  /* 0x009896800000995d */ /* 0x004fea0003900000 */
[----:B------:R-:W2:Y:S02]  /*1cda0*/  @!P1 SYNCS.PHASECHK.TRANS64 P1, [R3+URZ], R0 ;  /* 0x00000000030095a7 */ /* 0x000ea400080210ff */
[----:B--2---:R-:W-:Y:S05]  /*1cdb0*/  @!P1 BRA `(.L_x_456) ;  /* 0xfffffffc00f09947 */ /* 0x004fea000383ffff */
[----:B------:R-:W-:Y:S05]  /*1cdc0*/  BRA `(.L_x_457) ;  /* 0xffffffb800207947 */ /* 0x000fea000383ffff */
.L_x_284:
[----:B------:R-:W-:-:S07]  /*1cdd0*/  MOV R0, UR4 ;  /* 0x0000000400007c02 */ /* 0x000fce0008000f00 */
.L_x_458:
[----:B------:R1:W1:Y:S02]  /*1cde0*/  SYNCS.PHASECHK.TRANS64.TRYWAIT P0, [R0+URZ], R3 ;  /* 0x00000003000075a7 */ /* 0x00026400080011ff */
[----:B-1----:R-:W-:Y:S05]  /*1cdf0*/  @!P0 NANOSLEEP.SYNCS 0x989680 ;  /* 0x009896800000895d */ /* 0x002fea0003900000 */
[----:B------:R-:W1:Y:S02]  /*1ce00*/  @!P0 SYNCS.PHASECHK.TRANS64 P0, [R0+URZ], R3 ;  /* 0x00000003000085a7 */ /* 0x000e6400080010ff */
[----:B-1----:R-:W-:Y:S05]  /*1ce10*/  @!P0 BRA `(.L_x_458) ;  /* 0xfffffffc00f08947 */ /* 0x002fea000383ffff */
[----:B------:R-:W-:Y:S05]  /*1ce20*/  BRA `(.L_x_459) ;  /* 0xffffffb800d47947 */ /* 0x000fea000383ffff */
.L_x_290:
[----:B------:R-:W-:-:S07]  /*1ce30*/  MOV R0, UR8 ;  /* 0x0000000800007c02 */ /* 0x000fce0008000f00 */
.L_x_460:
[----:B-1----:R1:W2:Y:S02]  /*1ce40*/  SYNCS.PHASECHK.TRANS64.TRYWAIT P1, [R0+URZ+0x1c010], R5 ;  /* 0x01c01005000075a7 */ /* 0x0022a400080211ff */
[----:B--2---:R-:W-:Y:S05]  /*1ce50*/  @!P1 NANOSLEEP.SYNCS 0x989680 ;  /* 0x009896800000995d */ /* 0x004fea0003900000 */
[----:B------:R-:W2:Y:S02]  /*1ce60*/  @!P1 SYNCS.PHASECHK.TRANS64 P1, [R0+URZ+0x1c010], R5 ;  /* 0x01c01005000095a7 */ /* 0x000ea400080210ff */
[----:B--2---:R-:W-:Y:S05]  /*1ce70*/  @!P1 BRA `(.L_x_460) ;  /* 0xfffffffc00f09947 */ /* 0x004fea000383ffff */
[----:B------:R-:W-:Y:S05]  /*1ce80*/  BRA `(.L_x_461) ;  /* 0xffffffc000a47947 */ /* 0x000fea000383ffff */
.L_x_296:
[----:B------:R-:W-:-:S07]  /*1ce90*/  MOV R0, UR17 ;  /* 0x0000001100007c02 */ /* 0x000fce0008000f00 */
.L_x_462:
[----:B-1----:R1:W2:Y:S02]  /*1cea0*/  SYNCS.PHASECHK.TRANS64.TRYWAIT P1, [R0+URZ+0x1c038], R3 ;  /* 0x01c03803000075a7 */ /* 0x0022a400080211ff */
[----:B--2---:R-:W-:Y:S05]  /*1ceb0*/  @!P1 NANOSLEEP.SYNCS 0x989680 ;  /* 0x009896800000995d */ /* 0x004fea0003900000 */
[----:B------:R-:W2:Y:S02]  /*1cec0*/  @!P1 SYNCS.PHASECHK.TRANS64 P1, [R0+URZ+0x1c038], R3 ;  /* 0x01c03803000095a7 */ /* 0x000ea400080210ff */
[----:B--2---:R-:W-:Y:S05]  /*1ced0*/  @!P1 BRA `(.L_x_462) ;  /* 0xfffffffc00f09947 */ /* 0x004fea000383ffff */
[----:B------:R-:W-:Y:S05]  /*1cee0*/  BRA `(.L_x_463) ;  /* 0xffffffc000f87947 */ /* 0x000fea000383ffff */
.L_x_302:
[----:B-1----:R-:W-:-:S07]  /*1cef0*/  MOV R0, UR8 ;  /* 0x0000000800007c02 */ /* 0x002fce0008000f00 */
.L_x_464:
[----:B-1----:R1:W2:Y:S02]  /*1cf00*/  SYNCS.PHASECHK.TRANS64.TRYWAIT P1, [R0+URZ+0x1c018], R5 ;  /* 0x01c01805000075a7 */ /* 0x0022a400080211ff */
[----:B--2---:R-:W-:Y:S05]  /*1cf10*/  @!P1 NANOSLEEP.SYNCS 0x989680 ;  /* 0x009896800000995d */ /* 0x004fea0003900000 */
[----:B------:R-:W2:Y:S02]  /*1cf20*/  @!P1 SYNCS.PHASECHK.TRANS64 P1, [R0+URZ+0x1c018], R5 ;  /* 0x01c01805000095a7 */ /* 0x000ea400080210ff */
[----:B--2---:R-:W-:Y:S05]  /*1cf30*/  @!P1 BRA `(.L_x_464) ;  /* 0xfffffffc00f09947 */ /* 0x004fea000383ffff */
[----:B------:R-:W-:Y:S05]  /*1cf40*/  BRA `(.L_x_465) ;  /* 0xffffffc4005c7947 */ /* 0x000fea000383ffff */
.L_x_308:
[----:B------:R-:W-:-:S07]  /*1cf50*/  MOV R0, UR17 ;  /* 0x0000001100007c02 */ /* 0x000fce0008000f00 */
.L_x_466:
[----:B-1----:R1:W2:Y:S02]  /*1cf60*/  SYNCS.PHASECHK.TRANS64.TRYWAIT P1, [R0+URZ+0x1c038], R3 ;  /* 0x01c03803000075a7 */ /* 0x0022a400080211ff */
[----:B--2---:R-:W-:Y:S05]  /*1cf70*/  @!P1 NANOSLEEP.SYNCS 0x989680 ;  /* 0x009896800000995d */ /* 0x004fea0003900000 */
[----:B------:R-:W2:Y:S02]  /*1cf80*/  @!P1 SYNCS.PHASECHK.TRANS64 P1, [R0+URZ+0x1c038], R3 ;  /* 0x01c03803000095a7 */ /* 0x000ea400080210ff */
[----:B--2---:R-:W-:Y:S05]  /*1cf90*/  @!P1 BRA `(.L_x_466) ;  /* 0xfffffffc00f09947 */ /* 0x004fea000383ffff */
[----:B------:R-:W-:Y:S05]  /*1cfa0*/  BRA `(.L_x_467) ;  /* 0xffffffc400b87947 */ /* 0x000fea000383ffff */
.L_x_314:
[----:B------:R-:W-:-:S07]  /*1cfb0*/  MOV R0, UR17 ;  /* 0x0000001100007c02 */ /* 0x000fce0008000f00 */
.L_x_468:
[----:B-1----:R1:W2:Y:S02]  /*1cfc0*/  SYNCS.PHASECHK.TRANS64.TRYWAIT P1, [R0+URZ+0x1c038], R3 ;  /* 0x01c03803000075a7 */ /* 0x0022a400080211ff */
[----:B--2---:R-:W-:Y:S05]  /*1cfd0*/  @!P1 NANOSLEEP.SYNCS 0x989680 ;  /* 0x009896800000995d */ /* 0x004fea0003900000 */
[----:B------:R-:W2:Y:S02]  /*1cfe0*/  @!P1 SYNCS.PHASECHK.TRANS64 P1, [R0+URZ+0x1c038], R3 ;  /* 0x01c03803000095a7 */ /* 0x000ea400080210ff */
[----:B--2---:R-:W-:Y:S05]  /*1cff0*/  @!P1 BRA `(.L_x_468) ;  /* 0xfffffffc00f09947 */ /* 0x004fea000383ffff */
[----:B------:R-:W-:Y:S05]  /*1d000*/  BRA `(.L_x_469) ;  /* 0xffffffc800587947 */ /* 0x000fea000383ffff */
.L_x_319:
[----:B------:R-:W-:-:S07]  /*1d010*/  MOV R0, UR17 ;  /* 0x0000001100007c02 */ /* 0x000fce0008000f00 */
.L_x_470:
[----:B-1----:R1:W2:Y:S02]  /*1d020*/  SYNCS.PHASECHK.TRANS64.TRYWAIT P1, [R0+URZ+0x1c038], R3 ;  /* 0x01c03803000075a7 */ /* 0x0022a400080211ff */
[----:B--2---:R-:W-:Y:S05]  /*1d030*/  @!P1 NANOSLEEP.SYNCS 0x989680 ;  /* 0x009896800000995d */ /* 0x004fea0003900000 */
[----:B------:R-:W2:Y:S02]  /*1d040*/  @!P1 SYNCS.PHASECHK.TRANS64 P1, [R0+URZ+0x1c038], R3 ;  /* 0x01c03803000095a7 */ /* 0x000ea400080210ff */
[----:B--2---:R-:W-:Y:S05]  /*1d050*/  @!P1 BRA `(.L_x_470) ;  /* 0xfffffffc00f09947 */ /* 0x004fea000383ffff */
[----:B------:R-:W-:Y:S05]  /*1d060*/  BRA `(.L_x_471) ;  /* 0xffffffc800cc7947 */ /* 0x000fea000383ffff */
.L_x_324:
[----:B------:R-:W-:-:S07]  /*1d070*/  MOV R0, UR17 ;  /* 0x0000001100007c02 */ /* 0x000fce0008000f00 */
.L_x_472:
[----:B-1----:R1:W2:Y:S02]  /*1d080*/  SYNCS.PHASECHK.TRANS64.TRYWAIT P1, [R0+URZ+0x1c038], R3 ;  /* 0x01c03803000075a7 */ /* 0x0022a400080211ff */
[----:B--2---:R-:W-:Y:S05]  /*1d090*/  @!P1 NANOSLEEP.SYNCS 0x989680 ;  /* 0x009896800000995d */ /* 0x004fea0003900000 */
[----:B------:R-:W2:Y:S02]  /*1d0a0*/  @!P1 SYNCS.PHASECHK.TRANS64 P1, [R0+URZ+0x1c038], R3 ;  /* 0x01c03803000095a7 */ /* 0x000ea400080210ff */
[----:B--2---:R-:W-:Y:S05]  /*1d0b0*/  @!P1 BRA `(.L_x_472) ;  /* 0xfffffffc00f09947 */ /* 0x004fea000383ffff */
[----:B------:R-:W-:Y:S05]  /*1d0c0*/  BRA `(.L_x_473) ;  /* 0xffffffcc00347947 */ /* 0x000fea000383ffff */
.L_x_329:
[----:B------:R-:W-:-:S07]  /*1d0d0*/  MOV R0, UR17 ;  /* 0x0000001100007c02 */ /* 0x000fce0008000f00 */
.L_x_474:
[----:B-1----:R1:W2:Y:S02]  /*1d0e0*/  SYNCS.PHASECHK.TRANS64.TRYWAIT P1, [R0+URZ+0x1c038], R3 ;  /* 0x01c03803000075a7 */ /* 0x0022a400080211ff */
[----:B--2---:R-:W-:Y:S05]  /*1d0f0*/  @!P1 NANOSLEEP.SYNCS 0x989680 ;  /* 0x009896800000995d */ /* 0x004fea0003900000 */
[----:B------:R-:W2:Y:S02]  /*1d100*/  @!P1 SYNCS.PHASECHK.TRANS64 P1, [R0+URZ+0x1c038], R3 ;  /* 0x01c03803000095a7 */ /* 0x000ea400080210ff */
[----:B--2---:R-:W-:Y:S05]  /*1d110*/  @!P1 BRA `(.L_x_474) ;  /* 0xfffffffc00f09947 */ /* 0x004fea000383ffff */
[----:B------:R-:W-:Y:S05]  /*1d120*/  BRA `(.L_x_475) ;  /* 0xffffffcc009c7947 */ /* 0x000fea000383ffff */
.L_x_334:
[----:B------:R-:W-:-:S07]  /*1d130*/  MOV R0, UR17 ;  /* 0x0000001100007c02 */ /* 0x000fce0008000f00 */
.L_x_476:
[----:B-1----:R1:W2:Y:S02]  /*1d140*/  SYNCS.PHASECHK.TRANS64.TRYWAIT P1, [R0+URZ+0x1c038], R3 ;  /* 0x01c03803000075a7 */ /* 0x0022a400080211ff */
[----:B--2---:R-:W-:Y:S05]  /*1d150*/  @!P1 NANOSLEEP.SYNCS 0x989680 ;  /* 0x009896800000995d */ /* 0x004fea0003900000 */
[----:B------:R-:W2:Y:S02]  /*1d160*/  @!P1 SYNCS.PHASECHK.TRANS64 P1, [R0+URZ+0x1c038], R3 ;  /* 0x01c03803000095a7 */ /* 0x000ea400080210ff */
[----:B--2---:R-:W-:Y:S05]  /*1d170*/  @!P1 BRA `(.L_x_476) ;  /* 0xfffffffc00f09947 */ /* 0x004fea000383ffff */
[----:B------:R-:W-:Y:S05]  /*1d180*/  BRA `(.L_x_477) ;  /* 0xffffffd000047947 */ /* 0x000fea000383ffff */
.L_x_339:
[----:B------:R-:W-:-:S07]  /*1d190*/  MOV R0, UR17 ;  /* 0x0000001100007c02 */ /* 0x000fce0008000f00 */
.L_x_478:
[----:B-1----:R1:W2:Y:S02]  /*1d1a0*/  SYNCS.PHASECHK.TRANS64.TRYWAIT P1, [R0+URZ+0x1c038], R3 ;  /* 0x01c03803000075a7 */ /* 0x0022a400080211ff */
[----:B--2---:R-:W-:Y:S05]  /*1d1b0*/  @!P1 NANOSLEEP.SYNCS 0x989680 ;  /* 0x009896800000995d */ /* 0x004fea0003900000 */
[----:B------:R-:W2:Y:S02]  /*1d1c0*/  @!P1 SYNCS.PHASECHK.TRANS64 P1, [R0+URZ+0x1c038], R3 ;  /* 0x01c03803000095a7 */ /* 0x000ea400080210ff */
[----:B--2---:R-:W-:Y:S05]  /*1d1d0*/  @!P1 BRA `(.L_x_478) ;  /* 0xfffffffc00f09947 */ /* 0x004fea000383ffff */
[----:B------:R-:W-:Y:S05]  /*1d1e0*/  BRA `(.L_x_479) ;  /* 0xffffffd0006c7947 */ /* 0x000fea000383ffff */
.L_x_344:
[----:B------:R-:W-:-:S07]  /*1d1f0*/  MOV R0, UR17 ;  /* 0x0000001100007c02 */ /* 0x000fce0008000f00 */
.L_x_480:
[----:B-1----:R1:W2:Y:S02]  /*1d200*/  SYNCS.PHASECHK.TRANS64.TRYWAIT P1, [R0+URZ+0x1c038], R3 ;  /* 0x01c03803000075a7 */ /* 0x0022a400080211ff */
[----:B--2---:R-:W-:Y:S05]  /*1d210*/  @!P1 NANOSLEEP.SYNCS 0x989680 ;  /* 0x009896800000995d */ /* 0x004fea0003900000 */
[----:B------:R-:W2:Y:S02]  /*1d220*/  @!P1 SYNCS.PHASECHK.TRANS64 P1, [R0+URZ+0x1c038], R3 ;  /* 0x01c03803000095a7 */ /* 0x000ea400080210ff */
[----:B--2---:R-:W-:Y:S05]  /*1d230*/  @!P1 BRA `(.L_x_480) ;  /* 0xfffffffc00f09947 */ /* 0x004fea000383ffff */
[----:B------:R-:W-:Y:S05]  /*1d240*/  BRA `(.L_x_481) ;  /* 0xffffffd000d87947 */ /* 0x000fea000383ffff */
.L_x_349:
[----:B------:R-:W-:-:S07]  /*1d250*/  MOV R0, UR17 ;  /* 0x0000001100007c02 */ /* 0x000fce0008000f00 */
.L_x_482:
[----:B-1----:R1:W2:Y:S02]  /*1d260*/  SYNCS.PHASECHK.TRANS64.TRYWAIT P1, [R0+URZ+0x1c038], R3 ;  /* 0x01c03803000075a7 */ /* 0x0022a400080211ff */
[----:B--2---:R-:W-:Y:S05]  /*1d270*/  @!P1 NANOSLEEP.SYNCS 0x989680 ;  /* 0x009896800000995d */ /* 0x004fea0003900000 */
[----:B------:R-:W2:Y:S02]  /*1d280*/  @!P1 SYNCS.PHASECHK.TRANS64 P1, [R0+URZ+0x1c038], R3 ;  /* 0x01c03803000095a7 */ /* 0x000ea400080210ff */
[----:B--2---:R-:W-:Y:S05]  /*1d290*/  @!P1 BRA `(.L_x_482) ;  /* 0xfffffffc00f09947 */ /* 0x004fea000383ffff */
[----:B------:R-:W-:Y:S05]  /*1d2a0*/  BRA `(.L_x_483) ;  /* 0xffffffd400407947 */ /* 0x000fea000383ffff */
.L_x_355:
[----:B------:R-:W-:-:S07]  /*1d2b0*/  MOV R0, UR17 ;  /* 0x0000001100007c02 */ /* 0x000fce0008000f00 */
.L_x_484:
[----:B-1----:R1:W2:Y:S02]  /*1d2c0*/  SYNCS.PHASECHK.TRANS64.TRYWAIT P1, [R0+URZ+0x1c038], R3 ;  /* 0x01c03803000075a7 */ /* 0x0022a400080211ff */
[----:B--2---:R-:W-:Y:S05]  /*1d2d0*/  @!P1 NANOSLEEP.SYNCS 0x989680 ;  /* 0x009896800000995d */ /* 0x004fea0003900000 */
[----:B------:R-:W2:Y:S02]  /*1d2e0*/  @!P1 SYNCS.PHASECHK.TRANS64 P1, [R0+URZ+0x1c038], R3 ;  /* 0x01c03803000095a7 */ /* 0x000ea400080210ff */
[----:B--2---:R-:W-:Y:S05]  /*1d2f0*/  @!P1 BRA `(.L_x_484) ;  /* 0xfffffffc00f09947 */ /* 0x004fea000383ffff */
[----:B------:R-:W-:Y:S05]  /*1d300*/  BRA `(.L_x_485) ;  /* 0xffffffd400bc7947 */ /* 0x000fea000383ffff */
.L_x_360:
[----:B------:R-:W-:-:S07]  /*1d310*/  MOV R0, UR17 ;  /* 0x0000001100007c02 */ /* 0x000fce0008000f00 */
.L_x_486:
[----:B-1----:R1:W2:Y:S02]  /*1d320*/  SYNCS.PHASECHK.TRANS64.TRYWAIT P1, [R0+URZ+0x1c038], R3 ;  /* 0x01c03803000075a7 */ /* 0x0022a400080211ff */
[----:B--2---:R-:W-:Y:S05]  /*1d330*/  @!P1 NANOSLEEP.SYNCS 0x989680 ;  /* 0x009896800000995d */ /* 0x004fea0003900000 */
[----:B------:R-:W2:Y:S02]  /*1d340*/  @!P1 SYNCS.PHASECHK.TRANS64 P1, [R0+URZ+0x1c038], R3 ;  /* 0x01c03803000095a7 */ /* 0x000ea400080210ff */
[----:B--2---:R-:W-:Y:S05]  /*1d350*/  @!P1 BRA `(.L_x_486) ;  /* 0xfffffffc00f09947 */ /* 0x004fea000383ffff */
[----:B------:R-:W-:Y:S05]  /*1d360*/  BRA `(.L_x_487) ;  /* 0xffffffd800247947 */ /* 0x000fea000383ffff */
.L_x_365:
[----:B------:R-:W-:-:S07]  /*1d370*/  MOV R0, UR17 ;  /* 0x0000001100007c02 */ /* 0x000fce0008000f00 */
.L_x_488:
[----:B-1----:R1:W2:Y:S02]  /*1d380*/  SYNCS.PHASECHK.TRANS64.TRYWAIT P1, [R0+URZ+0x1c038], R3 ;  /* 0x01c03803000075a7 */ /* 0x0022a400080211ff */
[----:B--2---:R-:W-:Y:S05]  /*1d390*/  @!P1 NANOSLEEP.SYNCS 0x989680 ;  /* 0x009896800000995d */ /* 0x004fea0003900000 */
[----:B------:R-:W2:Y:S02]  /*1d3a0*/  @!P1 SYNCS.PHASECHK.TRANS64 P1, [R0+URZ+0x1c038], R3 ;  /* 0x01c03803000095a7 */ /* 0x000ea400080210ff */
[----:B--2---:R-:W-:Y:S05]  /*1d3b0*/  @!P1 BRA `(.L_x_488) ;  /* 0xfffffffc00f09947 */ /* 0x004fea000383ffff */
[----:B------:R-:W-:Y:S05]  /*1d3c0*/  BRA `(.L_x_489) ;  /* 0xffffffd800947947 */ /* 0x000fea000383ffff */
.L_x_370:
[----:B------:R-:W-:-:S07]  /*1d3d0*/  MOV R0, UR17 ;  /* 0x0000001100007c02 */ /* 0x000fce0008000f00 */
.L_x_490:
[----:B-1----:R1:W2:Y:S02]  /*1d3e0*/  SYNCS.PHASECHK.TRANS64.TRYWAIT P1, [R0+URZ+0x1c038], R3 ;  /* 0x01c03803000075a7 */ /* 0x0022a400080211ff */
[----:B--2---:R-:W-:Y:S05]  /*1d3f0*/  @!P1 NANOSLEEP.SYNCS 0x989680 ;  /* 0x009896800000995d */ /* 0x004fea0003900000 */
[----:B------:R-:W2:Y:S02]  /*1d400*/  @!P1 SYNCS.PHASECHK.TRANS64 P1, [R0+URZ+0x1c038], R3 ;  /* 0x01c03803000095a7 */ /* 0x000ea400080210ff */
[----:B--2---:R-:W-:Y:S05]  /*1d410*/  @!P1 BRA `(.L_x_490) ;  /* 0xfffffffc00f09947 */ /* 0x004fea000383ffff */
[----:B------:R-:W-:Y:S05]  /*1d420*/  BRA `(.L_x_491) ;  /* 0xffffffd800fc7947 */ /* 0x000fea000383ffff */
.L_x_375:
[----:B------:R-:W-:-:S07]  /*1d430*/  MOV R0, UR17 ;  /* 0x0000001100007c02 */ /* 0x000fce0008000f00 */
.L_x_492:
[----:B-1----:R1:W2:Y:S02]  /*1d440*/  SYNCS.PHASECHK.TRANS64.TRYWAIT P1, [R0+URZ+0x1c038], R3 ;  /* 0x01c03803000075a7 */ /* 0x0022a400080211ff */
[----:B--2---:R-:W-:Y:S05]  /*1d450*/  @!P1 NANOSLEEP.SYNCS 0x989680 ;  /* 0x009896800000995d */ /* 0x004fea0003900000 */
[----:B------:R-:W2:Y:S02]  /*1d460*/  @!P1 SYNCS.PHASECHK.TRANS64 P1, [R0+URZ+0x1c038], R3 ;  /* 0x01c03803000095a7 */ /* 0x000ea400080210ff */
[----:B--2---:R-:W-:Y:S05]  /*1d470*/  @!P1 BRA `(.L_x_492) ;  /* 0xfffffffc00f09947 */ /* 0x004fea000383ffff */
[----:B------:R-:W-:Y:S05]  /*1d480*/  BRA `(.L_x_493) ;  /* 0xffffffdc00707947 */ /* 0x000fea000383ffff */
.L_x_380:
[----:B------:R-:W-:-:S07]  /*1d490*/  MOV R0, UR9 ;  /* 0x0000000900007c02 */ /* 0x000fce0008000f00 */
.L_x_494:
[----:B-1----:R1:W2:Y:S02]  /*1d4a0*/  SYNCS.PHASECHK.TRANS64.TRYWAIT P1, [R0+URZ+0x1c038], R3 ;  /* 0x01c03803000075a7 */ /* 0x0022a400080211ff */
[----:B--2---:R-:W-:Y:S05]  /*1d4b0*/  @!P1 NANOSLEEP.SYNCS 0x989680 ;  /* 0x009896800000995d */ /* 0x004fea0003900000 */
[----:B------:R-:W2:Y:S02]  /*1d4c0*/  @!P1 SYNCS.PHASECHK.TRANS64 P1, [R0+URZ+0x1c038], R3 ;  /* 0x01c03803000095a7 */ /* 0x000ea400080210ff */
[----:B--2---:R-:W-:Y:S05]  /*1d4d0*/  @!P1 BRA `(.L_x_494) ;  /* 0xfffffffc00f09947 */ /* 0x004fea000383ffff */
[----:B------:R-:W-:Y:S05]  /*1d4e0*/  BRA `(.L_x_495) ;  /* 0xffffffdc00d87947 */ /* 0x000fea000383ffff */
.L_x_387:
[----:B------:R-:W-:-:S07]  /*1d4f0*/  MOV R0, UR17 ;  /* 0x0000001100007c02 */ /* 0x000fce0008000f00 */
.L_x_496:
[----:B-1----:R1:W3:Y:S02]  /*1d500*/  SYNCS.PHASECHK.TRANS64.TRYWAIT P0, [R0+URZ+0x1c0b0], R3 ;  /* 0x01c0b003000075a7 */ /* 0x0022e400080011ff */
[----:B---3--:R-:W-:Y:S05]  /*1d510*/  @!P0 NANOSLEEP.SYNCS 0x989680 ;  /* 0x009896800000895d */ /* 0x008fea0003900000 */
[----:B------:R-:W3:Y:S02]  /*1d520*/  @!P0 SYNCS.PHASECHK.TRANS64 P0, [R0+URZ+0x1c0b0], R3 ;  /* 0x01c0b003000085a7 */ /* 0x000ee400080010ff */
[----:B---3--:R-:W-:Y:S05]  /*1d530*/  @!P0 BRA `(.L_x_496) ;  /* 0xfffffffc00f08947 */ /* 0x008fea000383ffff */
[----:B------:R-:W-:Y:S05]  /*1d540*/  BRA `(.L_x_497) ;  /* 0xffffffe400687947 */ /* 0x000fea000383ffff */
.L_x_389:
[----:B-1----:R-:W-:-:S07]  /*1d550*/  MOV R0, UR17 ;  /* 0x0000001100007c02 */ /* 0x002fce0008000f00 */
.L_x_498:
[----:B-1----:R1:W3:Y:S02]  /*1d560*/  SYNCS.PHASECHK.TRANS64.TRYWAIT P0, [R0+URZ+0x1c0b8], R3 ;  /* 0x01c0b803000075a7 */ /* 0x0022e400080011ff */
[----:B---3--:R-:W-:Y:S05]  /*1d570*/  @!P0 NANOSLEEP.SYNCS 0x989680 ;  /* 0x009896800000895d */ /* 0x008fea0003900000 */
[----:B------:R-:W3:Y:S02]  /*1d580*/  @!P0 SYNCS.PHASECHK.TRANS64 P0, [R0+URZ+0x1c0b8], R3 ;  /* 0x01c0b803000085a7 */ /* 0x000ee400080010ff */
[----:B---3--:R-:W-:Y:S05]  /*1d590*/  @!P0 BRA `(.L_x_498) ;  /* 0xfffffffc00f08947 */ /* 0x008fea000383ffff */
[----:B------:R-:W-:Y:S05]  /*1d5a0*/  BRA `(.L_x_499) ;  /* 0xffffffe400787947 */ /* 0x000fea000383ffff */
        .weak           $__internal_0_$__cuda_sm10x_tcgen05_guardrail_trap_col_being_dealloced_not_returned_by_alloc
        .type           $__internal_0_$__cuda_sm10x_tcgen05_guardrail_trap_col_being_dealloced_not_returned_by_alloc,@function
        .size           $__internal_0_$__cuda_sm10x_tcgen05_guardrail_trap_col_being_dealloced_not_returned_by_alloc,($__internal_1_$__cuda_sm10x_tcgen05_guardrail_trap_phase_invalid_during_alloc - $__internal_0_$__cuda_sm10x_tcgen05_guardrail_trap_col_being_dealloced_not_returned_by_alloc)
$__internal_0_$__cuda_sm10x_tcgen05_guardrail_trap_col_being_dealloced_not_returned_by_alloc:
[----:B------:R-:W-:Y:S05]  /*1d5b0*/  BPT.TRAP 0x1 ;  /* 0x000000040000795c */ /* 0x000fea0000300000 */
[----:B------:R-:W-:-:S04]  /*1d5c0*/  MOV R3, 0x0 ;  /* 0x0000000000037802 */ /* 0x000fc80000000f00 */
[----:B------:R-:W-:Y:S05]  /*1d5d0*/  RET.REL.NODEC R2 `(_ZN7cutlass13device_kernelINS_4fmha6kernel36Sm100FmhaFwdKernelTmaWarpspecializedIN4cute5tupleIJiiiNS5_IJNS5_IJiiEEEiEEEEEENS1_10collective38Sm100FmhaFwdMainloopTmaWarpspecializedINS_6half_tEffNS5_IJNS4_1CILi256EEENSC_ILi128EEENSC_ILi64EEEEEENS5_IJiNSC_ILi1EEES7_EEENS5_IJiSH_NS5_IJNS5_IJNSC_ILi0EEEiEEEiEEEEEESM_NS9_10CausalMaskILb1EEENS5_IJNSC_ILi2EEESH_SH_EEENSC_ILb0EEEEENS9_38Sm100FmhaFwdEpilogueTmaWarpspecializedISB_fNS5_IJSE_SF_SE_EEESI_NS5_IJSH_S7_EEESR_EENS2_23PersistentTileSchedulerENS2_41Sm100FmhaCtxKernelWarpspecializedScheduleEEEEEvNT_6ParamsE) ;  /* 0xfffffe2802887950 */ /* 0x000fea0003c3ffff */
        .weak           $__internal_1_$__cuda_sm10x_tcgen05_guardrail_trap_phase_invalid_during_alloc
        .type           $__internal_1_$__cuda_sm10x_tcgen05_guardrail_trap_phase_invalid_during_alloc,@function
        .size           $__internal_1_$__cuda_sm10x_tcgen05_guardrail_trap_phase_invalid_during_alloc,($__internal_2_$__cuda_sm10x_tcgen05_guardrail_trap_unallocated_columns_being_dealloced - $__internal_1_$__cuda_sm10x_tcgen05_guardrail_trap_phase_invalid_during_alloc)
$__internal_1_$__cuda_sm10x_tcgen05_guardrail_trap_phase_invalid_during_alloc:
[----:B------:R-:W-:Y:S05]  /*1d5e0*/  BPT.TRAP 0x1 ;  /* 0x000000040000795c */ /* 0x000fea0000300000 */
[----:B------:R-:W-:-:S04]  /*1d5f0*/  HFMA2 R3, -RZ, RZ, 0, 0 ;  /* 0x00000000ff037431 */ /* 0x000fc800000001ff */
[----:B------:R-:W-:Y:S05]  /*1d600*/  RET.REL.NODEC R2 `(_ZN7cutlass13device_kernelINS_4fmha6kernel36Sm100FmhaFwdKernelTmaWarpspecializedIN4cute5tupleIJiiiNS5_IJNS5_IJiiEEEiEEEEEENS1_10collective38Sm100FmhaFwdMainloopTmaWarpspecializedINS_6half_tEffNS5_IJNS4_1CILi256EEENSC_ILi128EEENSC_ILi64EEEEEENS5_IJiNSC_ILi1EEES7_EEENS5_IJiSH_NS5_IJNS5_IJNSC_ILi0EEEiEEEiEEEEEESM_NS9_10CausalMaskILb1EEENS5_IJNSC_ILi2EEESH_SH_EEENSC_ILb0EEEEENS9_38Sm100FmhaFwdEpilogueTmaWarpspecializedISB_fNS5_IJSE_SF_SE_EEESI_NS5_IJSH_S7_EEESR_EENS2_23PersistentTileSchedulerENS2_41Sm100FmhaCtxKernelWarpspecializedScheduleEEEEEvNT_6ParamsE) ;  /* 0xfffffe28027c7950 */ /* 0x000fea0003c3ffff */
        .weak           $__internal_2_$__cuda_sm10x_tcgen05_guardrail_trap_unallocated_columns_being_dealloced
        .type           $__internal_2_$__cuda_sm10x_tcgen05_guardrail_trap_unallocated_columns_being_dealloced,@function
        .size           $__internal_2_$__cuda_sm10x_tcgen05_guardrail_trap_unallocated_columns_being_dealloced,($__internal_3_$__cuda_sm3x_div_rn_noftz_f32_slowpath - $__internal_2_$__cuda_sm10x_tcgen05_guardrail_trap_unallocated_columns_being_dealloced)
$__internal_2_$__cuda_sm10x_tcgen05_guardrail_trap_unallocated_columns_being_dealloced:
[----:B------:R-:W-:Y:S05]  /*1d610*/  BPT.TRAP 0x1 ;  /* 0x000000040000795c */ /* 0x000fea0000300000 */
[----:B------:R-:W-:-:S04]  /*1d620*/  MOV R3, 0x0 ;  /* 0x0000000000037802 */ /* 0x000fc80000000f00 */
[----:B------:R-:W-:Y:S05]  /*1d630*/  RET.REL.NODEC R2 `(_ZN7cutlass13device_kernelINS_4fmha6kernel36Sm100FmhaFwdKernelTmaWarpspecializedIN4cute5tupleIJiiiNS5_IJNS5_IJiiEEEiEEEEEENS1_10collective38Sm100FmhaFwdMainloopTmaWarpspecializedINS_6half_tEffNS5_IJNS4_1CILi256EEENSC_ILi128EEENSC_ILi64EEEEEENS5_IJiNSC_ILi1EEES7_EEENS5_IJiSH_NS5_IJNS5_IJNSC_ILi0EEEiEEEiEEEEEESM_NS9_10CausalMaskILb1EEENS5_IJNSC_ILi2EEESH_SH_EEENSC_ILb0EEEEENS9_38Sm100FmhaFwdEpilogueTmaWarpspecializedISB_fNS5_IJSE_SF_SE_EEESI_NS5_IJSH_S7_EEESR_EENS2_23PersistentTileSchedulerENS2_41Sm100FmhaCtxKernelWarpspecializedScheduleEEEEEvNT_6ParamsE) ;  /* 0xfffffe2802707950 */ /* 0x000fea0003c3ffff */
        .weak           $__internal_3_$__cuda_sm3x_div_rn_noftz_f32_slowpath
        .type           $__internal_3_$__cuda_sm3x_div_rn_noftz_f32_slowpath,@function
        .size           $__internal_3_$__cuda_sm3x_div_rn_noftz_f32_slowpath,(.L_x_516 - $__internal_3_$__cuda_sm3x_div_rn_noftz_f32_slowpath)
$__internal_3_$__cuda_sm3x_div_rn_noftz_f32_slowpath:
[----:B------:R-:W-:Y:S01]  /*1d640*/  SHF.R.U32.HI R3, RZ, 0x17, R24 ;  /* 0x00000017ff037819 */ /* 0x000fe20000011618 */
[----:B------:R-:W-:Y:S01]  /*1d650*/  BSSY B1, `(.L_x_500) ;  /* 0x0000065000017945 */ /* 0x000fe20003800000 */
[--C-:B------:R-:W-:Y:S01]  /*1d660*/  SHF.R.U32.HI R8, RZ, 0x17, R32.reuse ;  /* 0x00000017ff087819 */ /* 0x100fe20000011620 */
[----:B------:R-:W-:Y:S01]  /*1d670*/  IMAD.MOV.U32 R7, RZ, RZ, R32 ;  /* 0x000000ffff077224 */ /* 0x000fe200078e0020 */
[----:B------:R-:W-:Y:S01]  /*1d680*/  LOP3.LUT R3, R3, 0xff, RZ, 0xc0, !PT ;  /* 0x000000ff03037812 */ /* 0x000fe200078ec0ff */
[----:B------:R-:W-:Y:S01]  /*1d690*/  IMAD.MOV.U32 R6, RZ, RZ, R24 ;  /* 0x000000ffff067224 */ /* 0x000fe200078e0018 */
[----:B------:R-:W-:-:S03]  /*1d6a0*/  LOP3.LUT R8, R8, 0xff, RZ, 0xc0, !PT ;  /* 0x000000ff08087812 */ /* 0x000fc600078ec0ff */
[----:B------:R-:W-:Y:S02]  /*1d6b0*/  VIADD R0, R3, 0xffffffff ;  /* 0xffffffff03007836 */ /* 0x000fe40000000000 */
[----:B------:R-:W-:-:S03]  /*1d6c0*/  VIADD R5, R8, 0xffffffff ;  /* 0xffffffff08057836 */ /* 0x000fc60000000000 */
[----:B------:R-:W-:-:S04]  /*1d6d0*/  ISETP.GT.U32.AND P0, PT, R0, 0xfd, PT ;  /* 0x000000fd0000780c */ /* 0x000fc80003f04070 */
[----:B------:R-:W-:-:S13]  /*1d6e0*/  ISETP.GT.U32.OR P0, PT, R5, 0xfd, P0 ;  /* 0x000000fd0500780c */ /* 0x000fda0000704470 */
[----:B------:R-:W-:Y:S01]  /*1d6f0*/  @!P0 IMAD.MOV.U32 R10, RZ, RZ, RZ ;  /* 0x000000ffff0a8224 */ /* 0x000fe200078e00ff */
[----:B------:R-:W-:Y:S06]  /*1d700*/  @!P0 BRA `(.L_x_501) ;  /* 0x00000000005c8947 */ /* 0x000fec0003800000 */
[----:B------:R-:W-:Y:S02]  /*1d710*/  FSETP.GTU.FTZ.AND P1, PT, |R32|, +INF , PT ;  /* 0x7f8000002000780b */ /* 0x000fe40003f3c200 */
[----:B------:R-:W-:-:S04]  /*1d720*/  FSETP.GTU.FTZ.AND P0, PT, |R24|, +INF , PT ;  /* 0x7f8000001800780b */ /* 0x000fc80003f1c200 */
[----:B------:R-:W-:-:S13]  /*1d730*/  PLOP3.LUT P0, PT, P1, P0, PT, 0xf8, 0x8f ;  /* 0x00000000008f781c */ /* 0x000fda0000f01f70 */
[----:B------:R-:W-:Y:S05]  /*1d740*/  @P0 BRA `(.L_x_502) ;  /* 0x0000000400500947 */ /* 0x000fea0003800000 */
[----:B------:R-:W-:-:S13]  /*1d750*/  LOP3.LUT P0, RZ, R6, 0x7fffffff, R7, 0xc8, !PT ;  /* 0x7fffffff06ff7812 */ /* 0x000fda000780c807 */
[----:B------:R-:W-:Y:S05]  /*1d760*/  @!P0 BRA `(.L_x_503) ;  /* 0x0000000400408947 */ /* 0x000fea0003800000 */
[----:B------:R-:W-:Y:S02]  /*1d770*/  FSETP.NEU.FTZ.AND P0, PT, |R32|, +INF , PT ;  /* 0x7f8000002000780b */ /* 0x000fe40003f1d200 */
[----:B------:R-:W-:Y:S02]  /*1d780*/  FSETP.NEU.FTZ.AND P1, PT, |R24|, +INF , PT ;  /* 0x7f8000001800780b */ /* 0x000fe40003f3d200 */
[----:B------:R-:W-:-:S11]  /*1d790*/  FSETP.NEU.FTZ.AND P2, PT, |R32|, +INF , PT ;  /* 0x7f8000002000780b */ /* 0x000fd60003f5d200 */
[----:B------:R-:W-:Y:S05]  /*1d7a0*/  @!P1 BRA !P0, `(.L_x_503) ;  /* 0x0000000400309947 */ /* 0x000fea0004000000 */
[----:B------:R-:W-:-:S04]  /*1d7b0*/  LOP3.LUT P0, RZ, R7, 0x7fffffff, RZ, 0xc0, !PT ;  /* 0x7fffffff07ff7812 */ /* 0x000fc8000780c0ff */
[----:B------:R-:W-:-:S13]  /*1d7c0*/  PLOP3.LUT P0, PT, P1, P0, PT, 0x2f, 0xf2 ;  /* 0x0000000000f2781c */ /* 0x000fda0000f00577 */
[----:B------:R-:W-:Y:S05]  /*1d7d0*/  @P0 BRA `(.L_x_504) ;  /* 0x00000004001c0947 */ /* 0x000fea0003800000 */
[----:B------:R-:W-:-:S04]  /*1d7e0*/  LOP3.LUT P0, RZ, R6, 0x7fffffff, RZ, 0xc0, !PT ;  /* 0x7fffffff06ff7812 */ /* 0x000fc8000780c0ff */
[----:B------:R-:W-:-:S13]  /*1d7f0*/  PLOP3.LUT P0, PT, P2, P0, PT, 0x2f, 0xf2 ;  /* 0x0000000000f2781c */ /* 0x000fda0001700577 */
[----:B------:R-:W-:Y:S05]  /*1d800*/  @P0 BRA `(.L_x_505) ;  /* 0x0000000400040947 */ /* 0x000fea0003800000 */
[----:B------:R-:W-:Y:S02]  /*1d810*/  ISETP.GE.AND P1, PT, R5, RZ, PT ;  /* 0x000000ff0500720c */ /* 0x000fe40003f26270 */
[----:B------:R-:W-:-:S11]  /*1d820*/  ISETP.GE.AND P0, PT, R0, RZ, PT ;  /* 0x000000ff0000720c */ /* 0x000fd60003f06270 */
[----:B------:R-:W-:Y:S01]  /*1d830*/  @P1 MOV R10, RZ ;  /* 0x000000ff000a1202 */ /* 0x000fe20000000f00 */
[----:B------:R-:W-:Y:S01]  /*1d840*/  @!P1 FFMA R7, R32, 1.84467440737095516160e+19, RZ ;  /* 0x5f80000020079823 */ /* 0x000fe200000000ff */
[----:B------:R-:W-:Y:S01]  /*1d850*/  @!P1 MOV R10, 0xffffffc0 ;  /* 0xffffffc0000a9802 */ /* 0x000fe20000000f00 */
[----:B------:R-:W-:-:S03]  /*1d860*/  @!P0 FFMA R6, R24, 1.84467440737095516160e+19, RZ ;  /* 0x5f80000018068823 */ /* 0x000fc600000000ff */
[----:B------:R-:W-:-:S07]  /*1d870*/  @!P0 IADD3 R10, PT, PT, R10, 0x40, RZ ;  /* 0x000000400a0a8810 */ /* 0x000fce0007ffe0ff */
.L_x_501:
[----:B------:R-:W-:Y:S01]  /*1d880*/  LEA R11, R3, 0xc0800000, 0x17 ;  /* 0xc0800000030b7811 */ /* 0x000fe200078eb8ff */
[----:B------:R-:W-:Y:S01]  /*1d890*/  BSSY B0, `(.L_x_506) ;  /* 0x0000036000007945 */ /* 0x000fe20003800000 */
[----:B------:R-:W-:Y:S02]  /*1d8a0*/  IADD3 R8, PT, PT, R8, -0x7f, RZ ;  /* 0xffffff8108087810 */ /* 0x000fe40007ffe0ff */
[----:B------:R-:W-:-:S03]  /*1d8b0*/  IADD3 R11, PT, PT, -R11, R6, RZ ;  /* 0x000000060b0b7210 */ /* 0x000fc60007ffe1ff */
[----:B------:R-:W-:Y:S01]  /*1d8c0*/  IMAD R9, R8, -0x800000, R7 ;  /* 0xff80000008097824 */ /* 0x000fe200078e0207 */
[----:B------:R-:W1:Y:S01]  /*1d8d0*/  MUFU.RCP R5, R11 ;  /* 0x0000000b00057308 */ /* 0x000e620000001000 */
[----:B------:R-:W-:-:S04]  /*1d8e0*/  FADD.FTZ R6, -R11, -RZ ;  /* 0x800000ff0b067221 */ /* 0x000fc80000010100 */
[----:B-1----:R-:W-:-:S04]  /*1d8f0*/  FFMA R0, R5, R6, 1 ;  /* 0x3f80000005007423 */ /* 0x002fc80000000006 */
[----:B------:R-:W-:-:S04]  /*1d900*/  FFMA R0, R5, R0, R5 ;  /* 0x0000000005007223 */ /* 0x000fc80000000005 */
[----:B------:R-:W-:-:S04]  /*1d910*/  FFMA R7, R9, R0, RZ ;  /* 0x0000000009077223 */ /* 0x000fc800000000ff */
[----:B------:R-:W-:-:S04]  /*1d920*/  FFMA R5, R6, R7, R9 ;  /* 0x0000000706057223 */ /* 0x000fc80000000009 */
[----:B------:R-:W-:-:S04]  /*1d930*/  FFMA R5, R0, R5, R7 ;  /* 0x0000000500057223 */ /* 0x000fc80000000007 */
[----:B------:R-:W-:Y:S01]  /*1d940*/  FFMA R6, R6, R5, R9 ;  /* 0x0000000506067223 */ /* 0x000fe20000000009 */
[----:B------:R-:W-:-:S03]  /*1d950*/  IADD3 R9, PT, PT, R8, 0x7f, -R3 ;  /* 0x0000007f08097810 */ /* 0x000fc60007ffe803 */
[----:B------:R-:W-:Y:S01]  /*1d960*/  FFMA R7, R0, R6, R5 ;  /* 0x0000000600077223 */ /* 0x000fe20000000005 */
[----:B------:R-:W-:-:S04]  /*1d970*/  IADD3 R10, PT, PT, R9, R10, RZ ;  /* 0x0000000a090a7210 */ /* 0x000fc80007ffe0ff */
[----:B------:R-:W-:-:S04]  /*1d980*/  SHF.R.U32.HI R3, RZ, 0x17, R7 ;  /* 0x00000017ff037819 */ /* 0x000fc80000011607 */
[----:B------:R-:W-:-:S04]  /*1d990*/  LOP3.LUT R3, R3, 0xff, RZ, 0xc0, !PT ;  /* 0x000000ff03037812 */ /* 0x000fc800078ec0ff */
[----:B------:R-:W-:-:S04]  /*1d9a0*/  IADD3 R3, PT, PT, R3, R10, RZ ;  /* 0x0000000a03037210 */ /* 0x000fc80007ffe0ff */
[----:B------:R-:W-:-:S04]  /*1d9b0*/  IADD3 R8, PT, PT, R3, -0x1, RZ ;  /* 0xffffffff03087810 */ /* 0x000fc80007ffe0ff */
[----:B------:R-:W-:-:S13]  /*1d9c0*/  ISETP.GE.U32.AND P0, PT, R8, 0xfe, PT ;  /* 0x000000fe0800780c */ /* 0x000fda0003f06070 */
[----:B------:R-:W-:Y:S05]  /*1d9d0*/  @!P0 BRA `(.L_x_507) ;  /* 0x0000000000808947 */ /* 0x000fea0003800000 */
[----:B------:R-:W-:-:S13]  /*1d9e0*/  ISETP.GT.AND P0, PT, R3, 0xfe, PT ;  /* 0x000000fe0300780c */ /* 0x000fda0003f04270 */
[----:B------:R-:W-:Y:S05]  /*1d9f0*/  @P0 BRA `(.L_x_508) ;  /* 0x00000000006c0947 */ /* 0x000fea0003800000 */
[----:B------:R-:W-:-:S13]  /*1da00*/  ISETP.GE.AND P0, PT, R3, 0x1, PT ;  /* 0x000000010300780c */ /* 0x000fda0003f06270 */
[----:B------:R-:W-:Y:S05]  /*1da10*/  @P0 BRA `(.L_x_509) ;  /* 0x0000000000740947 */ /* 0x000fea0003800000 */
[----:B------:R-:W-:Y:S02]  /*1da20*/  ISETP.GE.AND P0, PT, R3, -0x18, PT ;  /* 0xffffffe80300780c */ /* 0x000fe40003f06270 */
[----:B------:R-:W-:-:S11]  /*1da30*/  LOP3.LUT R7, R7, 0x80000000, RZ, 0xc0, !PT ;  /* 0x8000000007077812 */ /* 0x000fd600078ec0ff */
[----:B------:R-:W-:Y:S05]  /*1da40*/  @!P0 BRA `(.L_x_509) ;  /* 0x0000000000688947 */ /* 0x000fea0003800000 */
[CCC-:B------:R-:W-:Y:S01]  /*1da50*/  FFMA.RZ R8, R0.reuse, R6.reuse, R5.reuse ;  /* 0x0000000600087223 */ /* 0x1c0fe2000000c005 */
[CCC-:B------:R-:W-:Y:S01]  /*1da60*/  FFMA.RP R9, R0.reuse, R6.reuse, R5.reuse ;  /* 0x0000000600097223 */ /* 0x1c0fe20000008005 */
[----:B------:R-:W-:Y:S01]  /*1da70*/  FFMA.RM R6, R0, R6, R5 ;  /* 0x0000000600067223 */ /* 0x000fe20000004005 */
[C---:B------:R-:W-:Y:S01]  /*1da80*/  VIADD R0, R3.reuse, 0x20 ;  /* 0x0000002003007836 */ /* 0x040fe20000000000 */
[C---:B------:R-:W-:Y:S02]  /*1da90*/  ISETP.NE.AND P0, PT, R3.reuse, RZ, PT ;  /* 0x000000ff0300720c */ /* 0x040fe40003f05270 */
[----:B------:R-:W-:Y:S02]  /*1daa0*/  LOP3.LUT R8, R8, 0x7fffff, RZ, 0xc0, !PT ;  /* 0x007fffff08087812 */ /* 0x000fe400078ec0ff */
[----:B------:R-:W-:Y:S01]  /*1dab0*/  ISETP.NE.AND P1, PT, R3, RZ, PT ;  /* 0x000000ff0300720c */ /* 0x000fe20003f25270 */
[----:B------:R-:W-:Y:S01]  /*1dac0*/  IMAD.MOV R3, RZ, RZ, -R3 ;  /* 0x000000ffff037224 */ /* 0x000fe200078e0a03 */
[----:B------:R-:W-:-:S02]  /*1dad0*/  LOP3.LUT R5, R8, 0x800000, RZ, 0xfc, !PT ;  /* 0x0080000008057812 */ /* 0x000fc400078efcff */
[----:B------:R-:W-:Y:S02]  /*1dae0*/  FSETP.NEU.FTZ.AND P2, PT, R9, R6, PT ;  /* 0x000000060900720b */ /* 0x000fe40003f5d000 */
[----:B------:R-:W-:Y:S02]  /*1daf0*/  SHF.L.U32 R0, R5, R0, RZ ;  /* 0x0000000005007219 */ /* 0x000fe400000006ff */
[----:B------:R-:W-:Y:S02]  /*1db00*/  SEL R6, R3, RZ, P0 ;  /* 0x000000ff03067207 */ /* 0x000fe40000000000 */
[----:B------:R-:W-:Y:S02]  /*1db10*/  ISETP.NE.AND P1, PT, R0, RZ, P1 ;  /* 0x000000ff0000720c */ /* 0x000fe40000f25270 */
[----:B------:R-:W-:Y:S02]  /*1db20*/  SHF.R.U32.HI R5, RZ, R6, R5 ;  /* 0x00000006ff057219 */ /* 0x000fe40000011605 */
[----:B------:R-:W-:-:S02]  /*1db30*/  PLOP3.LUT P1, PT, P2, P1, PT, 0xf8, 0x8f ;  /* 0x00000000008f781c */ /* 0x000fc40001723f70 */
[----:B------:R-:W-:Y:S02]  /*1db40*/  SHF.R.U32.HI R3, RZ, 0x1, R5 ;  /* 0x00000001ff037819 */ /* 0x000fe40000011605 */
[----:B------:R-:W-:-:S04]  /*1db50*/  SEL R0, RZ, 0x1, !P1 ;  /* 0x00000001ff007807 */ /* 0x000fc80004800000 */
[----:B------:R-:W-:-:S04]  /*1db60*/  LOP3.LUT R0, R0, 0x1, R3, 0xf8, !PT ;  /* 0x0000000100007812 */ /* 0x000fc800078ef803 */
[----:B------:R-:W-:-:S05]  /*1db70*/  LOP3.LUT R0, R0, R5, RZ, 0xc0, !PT ;  /* 0x0000000500007212 */ /* 0x000fca00078ec0ff */
[----:B------:R-:W-:-:S05]  /*1db80*/  IMAD.IADD R0, R3, 0x1, R0 ;  /* 0x0000000103007824 */ /* 0x000fca00078e0200 */
[----:B------:R-:W-:Y:S01]  /*1db90*/  LOP3.LUT R7, R0, R7, RZ, 0xfc, !PT ;  /* 0x0000000700077212 */ /* 0x000fe200078efcff */
[----:B------:R-:W-:Y:S05]  /*1dba0*/  BRA `(.L_x_509) ;  /* 0x0000000000107947 */ /* 0x000fea0003800000 */
.L_x_508:
[----:B------:R-:W-:-:S04]  /*1dbb0*/  LOP3.LUT R7, R7, 0x80000000, RZ, 0xc0, !PT ;  /* 0x8000000007077812 */ /* 0x000fc800078ec0ff */
[----:B------:R-:W-:Y:S01]  /*1dbc0*/  LOP3.LUT R7, R7, 0x7f800000, RZ, 0xfc, !PT ;  /* 0x7f80000007077812 */ /* 0x000fe200078efcff */
[----:B------:R-:W-:Y:S05]  /*1dbd0*/  BRA `(.L_x_509) ;  /* 0x0000000000047947 */ /* 0x000fea0003800000 */
.L_x_507:
[----:B------:R-:W-:Y:S02]  /*1dbe0*/  LEA R7, R10, R7, 0x17 ;  /* 0x000000070a077211 */ /* 0x000fe400078eb8ff */
.L_x_509:
[----:B------:R-:W-:Y:S05]  /*1dbf0*/  BSYNC B0 ;  /* 0x0000000000007941 */ /* 0x000fea0003800000 */
.L_x_506:
[----:B------:R-:W-:Y:S01]  /*1dc00*/  MOV R34, R7 ;  /* 0x0000000700227202 */ /* 0x000fe20000000f00 */
[----:B------:R-:W-:Y:S05]  /*1dc10*/  BRA `(.L_x_510) ;  /* 0x0000000000207947 */ /* 0x000fea0003800000 */
.L_x_505:
[----:B------:R-:W-:-:S04]  /*1dc20*/  LOP3.LUT R6, R6, 0x80000000, R7, 0x48, !PT ;  /* 0x8000000006067812 */ /* 0x000fc800078e4807 */
[----:B------:R-:W-:Y:S01]  /*1dc30*/  LOP3.LUT R34, R6, 0x7f800000, RZ, 0xfc, !PT ;  /* 0x7f80000006227812 */ /* 0x000fe200078efcff */
[----:B------:R-:W-:Y:S05]  /*1dc40*/  BRA `(.L_x_510) ;  /* 0x0000000000147947 */ /* 0x000fea0003800000 */
.L_x_504:
[----:B------:R-:W-:Y:S01]  /*1dc50*/  LOP3.LUT R34, R6, 0x80000000, R7, 0x48, !PT ;  /* 0x8000000006227812 */ /* 0x000fe200078e4807 */
[----:B------:R-:W-:Y:S05]  /*1dc60*/  BRA `(.L_x_510) ;  /* 0x00000000000c7947 */ /* 0x000fea0003800000 */
.L_x_503:
[----:B------:R-:W1:Y:S01]  /*1dc70*/  MUFU.RSQ R34, -QNAN ;  /* 0xffc0000000227908 */ /* 0x000e620000001400 */
[----:B------:R-:W-:Y:S05]  /*1dc80*/  BRA `(.L_x_510) ;  /* 0x0000000000047947 */ /* 0x000fea0003800000 */
.L_x_502:
[----:B------:R-:W-:-:S07]  /*1dc90*/  FADD.FTZ R34, R32, R24 ;  /* 0x0000001820227221 */ /* 0x000fce0000010000 */
.L_x_510:
[----:B------:R-:W-:Y:S05]  /*1dca0*/  BSYNC B1 ;  /* 0x0000000000017941 */ /* 0x000fea0003800000 */
.L_x_500:
[----:B------:R-:W-:-:S04]  /*1dcb0*/  HFMA2 R5, -RZ, RZ, 0, 0 ;  /* 0x00000000ff057431 */ /* 0x000fc800000001ff */
[----:B-1----:R-:W-:Y:S05]  /*1dcc0*/  RET.REL.NODEC R4 `(_ZN7cutlass13device_kernelINS_4fmha6kernel36Sm100FmhaFwdKernelTmaWarpspecializedIN4cute5tupleIJiiiNS5_IJNS5_IJiiEEEiEEEEEENS1_10collective38Sm100FmhaFwdMainloopTmaWarpspecializedINS_6half_tEffNS5_IJNS4_1CILi256EEENSC_ILi128EEENSC_ILi64EEEEEENS5_IJiNSC_ILi1EEES7_EEENS5_IJiSH_NS5_IJNS5_IJNSC_ILi0EEEiEEEiEEEEEESM_NS9_10CausalMaskILb1EEENS5_IJNSC_ILi2EEESH_SH_EEENSC_ILb0EEEEENS9_38Sm100FmhaFwdEpilogueTmaWarpspecializedISB_fNS5_IJSE_SF_SE_EEESI_NS5_IJSH_S7_EEESR_EENS2_23PersistentTileSchedulerENS2_41Sm100FmhaCtxKernelWarpspecializedScheduleEEEEEvNT_6ParamsE) ;  /* 0xfffffe2004cc7950 */ /* 0x002fea0003c3ffff */
.L_x_511:
[----:B------:R-:W-:-:S00]  /*1dcd0*/  BRA `(.L_x_511) ;  /* 0xfffffffc00fc7947 */ /* 0x000fc0000383ffff */
[----:B------:R-:W-:-:S00]  /*1dce0*/  NOP ;  /* 0x0000000000007918 */ /* 0x000fc00000000000 */
        /* <DEDUP_REMOVED lines=9> */
.L_x_516:


//--------------------- .nv.global.init           --------------------------
	.section	.nv.global.init,"aw",@progbits
.nv.global.init:
	.type		$str$23,@object
	.size		$str$23,($str$37 - $str$23)
$str$23:
        /*0000*/ 	.byte	0x0a, 0x00
	.type		$str$37,@object
	.size		$str$37,($str$32 - $str$37)
$str$37:
        /*0002*/ 	.byte	0x3a, 0x00
	.type		$str$32,@object
	.size		$str$32,($str$29 - $str$32)
$str$32:
        /*0004*/ 	.byte	0x5f, 0x00
	.type		$str$29,@object
	.size		$str$29,($str$28 - $str$29)
$str$29:
        /*0006*/ 	.byte	0x25, 0x64, 0x00
	.type		$str$28,@object
	.size		$str$28,($str$30 - $str$28)
$str$28:
        /*0009*/ 	.byte	0x25, 0x63, 0x00
	.type		$str$30,@object
	.size		$str$30,($str$31 - $str$30)
$str$30:
        /*000c*/ 	.byte	0x25, 0x73, 0x00
	.type		$str$31,@object
	.size		$str$31,($str$35 - $str$31)
$str$31:
        /*000f*/ 	.byte	0x20, 0x6f, 0x20, 0x00
	.type		$str$35,@object
	.size		$str$35,($str$22 - $str$35)
$str$35:
        /*0013*/ 	.byte	0x70, 0x74, 0x72, 0x5b, 0x00
	.type		$str$22,@object
	.size		$str$22,($str$34 - $str$22)
$str$22:
        /*0018*/ 	.byte	0x73, 0x4f, 0x3a, 0x20, 0x00
	.type		$str$34,@object
	.size		$str$34,($str$36 - $str$34)
$str$34:
        /*001d*/ 	.byte	0x73, 0x6d, 0x65, 0x6d, 0x5f, 0x00
	.type		$str$36,@object
	.size		$str$36,($str$33 - $str$36)
$str$36:
        /*0023*/ 	.byte	0x62, 0x5d, 0x28, 0x25, 0x70, 0x29, 0x00
	.type		$str$33,@object
	.size		$str$33,($str$27 - $str$33)
$str$33:
        /*002a*/ 	.byte	0x53, 0x77, 0x3c, 0x25, 0x64, 0x2c, 0x25, 0x64, 0x2c, 0x25, 0x64, 0x3e, 0x00
	.type		$str$27,@object
	.size		$str$27,($str$26 - $str$27)
$str$27:
        /*0037*/ 	.byte	0x2f, 0x74, 0x6d, 0x70, 0x2f, 0x63, 0x75, 0x74, 0x6c, 0x61, 0x73, 0x73, 0x5f, 0x73, 0x77, 0x65
        /*0047*/ 	.byte	0x65, 0x70, 0x5f, 0x73, 0x72, 0x63, 0x2f, 0x69, 0x6e, 0x63, 0x6c, 0x75, 0x64, 0x65, 0x2f, 0x63
        /*0057*/ 	.byte	0x75, 0x74, 0x65, 0x2f, 0x61, 0x74, 0x6f, 0x6d, 0x2f, 0x63, 0x6f, 0x70, 0x79, 0x5f, 0x74, 0x72
        /*0067*/ 	.byte	0x61, 0x69, 0x74, 0x73, 0x5f, 0x73, 0x6d, 0x31, 0x30, 0x30, 0x2e, 0x68, 0x70, 0x70, 0x00
	.type		$str$26,@object
	.size		$str$26,(__unnamed_4 - $str$26)
$str$26:
        /*0076*/ 	.byte	0x28, 0x28, 0x75, 0x69, 0x6e, 0x74, 0x33, 0x32, 0x5f, 0x74, 0x28, 0x74, 0x68, 0x72, 0x65, 0x61
        /*0086*/ 	.byte	0x64, 0x49, 0x64, 0x78, 0x2e, 0x78, 0x29, 0x20, 0x2f, 0x20, 0x33, 0x32, 0x29, 0x20, 0x25, 0x20
        /*0096*/ 	.byte	0x34, 0x29, 0x20, 0x3d, 0x3d, 0x20, 0x28, 0x28, 0x28, 0x74, 0x6d, 0x65, 0x6d, 0x5f, 0x61, 0x64
        /*00a6*/ 	.byte	0x64, 0x72, 0x20, 0x3e, 0x3e, 0x20, 0x31, 0x36, 0x29, 0x20, 0x2f, 0x20, 0x33, 0x32, 0x29, 0x20
        /*00b6*/ 	.byte	0x25, 0x20, 0x34, 0x29, 0x00
	.type		__unnamed_4,@object
	.size		__unnamed_4,(__unnamed_1 - __unnamed_4)
__unnamed_4:
        /* <DEDUP_REMOVED lines=37> */
        /*030b*/ 	.byte	0x30, 0x3e, 0x3e, 0x3e, 0x3e, 0x5d, 0x00
	.type		__unnamed_1,@object
	.size		__unnamed_1,(__unnamed_5 - __unnamed_1)
__unnamed_1:
        /* <DEDUP_REMOVED lines=37> */
        /*0562*/ 	.byte	0x3a, 0x43, 0x3c, 0x30, 0x3e, 0x3e, 0x3e, 0x3e, 0x5d, 0x00
	.type		__unnamed_5,@object
	.size		__unnamed_5,(__unnamed_6 - __unnamed_5)
__unnamed_5:
        /* <DEDUP_REMOVED lines=38> */
	.type		__unnamed_6,@object
	.size		__unnamed_6,(__unnamed_7 - __unnamed_6)
__unnamed_6:
        /* <DEDUP_REMOVED lines=37> */
        /*0a16*/ 	.byte	0x74, 0x65, 0x3a, 0x3a, 0x43, 0x3c, 0x30, 0x3e, 0x3e, 0x3e, 0x3e, 0x5d, 0x00
	.type		__unnamed_7,@object
	.size		__unnamed_7,(__unnamed_2 - __unnamed_7)
__unnamed_7:
        /* <DEDUP_REMOVED lines=37> */
        /*0c73*/ 	.byte	0x63, 0x75, 0x74, 0x65, 0x3a, 0x3a, 0x43, 0x3c, 0x30, 0x3e, 0x3e, 0x3e, 0x3e, 0x5d, 0x00
	.type		__unnamed_2,@object
	.size		__unnamed_2,(__unnamed_3 - __unnamed_2)
__unnamed_2:
        /* <DEDUP_REMOVED lines=38> */
	.type		__unnamed_3,@object
	.size		__unnamed_3,(.L_3 - __unnamed_3)
__unnamed_3:
        /* <DEDUP_REMOVED lines=39> */
.L_3:


//--------------------- .nv.shared._ZN7cutlass13device_kernelINS_4fmha6kernel36Sm100FmhaFwdKernelTmaWarpspecializedIN4cute5tupleIJiiiNS5_IJNS5_IJiiEEEiEEEEEENS1_10collective38Sm100FmhaFwdMainloopTmaWarpspecializedINS_6half_tEffNS5_IJNS4_1CILi256EEENSC_ILi128EEENSC_ILi64EEEEEENS5_IJiNSC_ILi1EEES7_EEENS5_IJiSH_NS5_IJNS5_IJNSC_ILi0EEEiEEEiEEEEEESM_NS9_10CausalMaskILb1EEENS5_IJNSC_ILi2EEESH_SH_EEENSC_ILb0EEEEENS9_38Sm100FmhaFwdEpilogueTmaWarpspecializedISB_fNS5_IJSE_SF_SE_EEESI_NS5_IJSH_S7_EEESR_EENS2_23PersistentTileSchedulerENS2_41Sm100FmhaCtxKernelWarpspecializedScheduleEEEEEvNT_6ParamsE --------------------------
	.section	.nv.shared._ZN7cutlass13device_kernelINS_4fmha6kernel36Sm100FmhaFwdKernelTmaWarpspecializedIN4cute5tupleIJiiiNS5_IJNS5_IJiiEEEiEEEEEENS1_10collective38Sm100FmhaFwdMainloopTmaWarpspecializedINS_6half_tEffNS5_IJNS4_1CILi256EEENSC_ILi128EEENSC_ILi64EEEEEENS5_IJiNSC_ILi1EEES7_EEENS5_IJiSH_NS5_IJNS5_IJNSC_ILi0EEEiEEEiEEEEEESM_NS9_10CausalMaskILb1EEENS5_IJNSC_ILi2EEESH_SH_EEENSC_ILb0EEEEENS9_38Sm100FmhaFwdEpilogueTmaWarpspecializedISB_fNS5_IJSE_SF_SE_EEESI_NS5_IJSH_S7_EEESR_EENS2_23PersistentTileSchedulerENS2_41Sm100FmhaCtxKernelWarpspecializedScheduleEEEEEvNT_6ParamsE,"aw",@nobits
	.sectionflags	@""
	.align	16
	.zero		1024


//--------------------- .nv.shared.reserved.0     --------------------------
	.section	.nv.shared.reserved.0,"aw",@nobits
	.weak		__nv_reservedSMEM_offset_0_alias
	.size		__nv_reservedSMEM_offset_0_alias, 0, 64
	.other		__nv_reservedSMEM_offset_0_alias,@"STO_CUDA_RESERVED_SHARED STV_DEFAULT"
__nv_reservedSMEM_offset_0_alias:
	.zero		0
.nv.shared.reserved.0:
	.zero		64
	.weak		__nv_reservedSMEM_tcgen05_partition
	.type		__nv_reservedSMEM_tcgen05_partition,@object
	.size		__nv_reservedSMEM_tcgen05_partition,(.L_0 - __nv_reservedSMEM_tcgen05_partition)
__nv_reservedSMEM_tcgen05_partition:
	.zero		32
.L_0:


//--------------------- .nv.global                --------------------------
	.section	.nv.global,"aw",@nobits
.nv.global:
	.type		_ZN39_INTERNAL_66015dd4_4_k_cu_c438dda4_31514cute1_E,@object
	.size		_ZN39_INTERNAL_66015dd4_4_k_cu_c438dda4_31514cute1_E,(_ZN39_INTERNAL_66015dd4_4_k_cu_c438dda4_31514cuda3std3__45__cpo6cbeginE - _ZN39_INTERNAL_66015dd4_4_k_cu_c438dda4_31514cute1_E)
_ZN39_INTERNAL_66015dd4_4_k_cu_c438dda4_31514cute1_E:
	.zero		1
	.type		_ZN39_INTERNAL_66015dd4_4_k_cu_c438dda4_31514cuda3std3__45__cpo6cbeginE,@object
	.size		_ZN39_INTERNAL_66015dd4_4_k_cu_c438dda4_31514cuda3std3__45__cpo6cbeginE,(_ZN39_INTERNAL_66015dd4_4_k_cu_c438dda4_31514cuda3std3__48in_placeE - _ZN39_INTERNAL_66015dd4_4_k_cu_c438dda4_31514cuda3std3__45__cpo6cbeginE)
_ZN39_INTERNAL_66015dd4_4_k_cu_c438dda4_31514cuda3std3__45__cpo6cbeginE:
	.zero		1
	.type		_ZN39_INTERNAL_66015dd4_4_k_cu_c438dda4_31514cuda3std3__48in_placeE,@object
	.size		_ZN39_INTERNAL_66015dd4_4_k_cu_c438dda4_31514cuda3std3__48in_placeE,(_ZN39_INTERNAL_66015dd4_4_k_cu_c438dda4_31514cuda3std6ranges3__45__cpo9iter_moveE - _ZN39_INTERNAL_66015dd4_4_k_cu_c438dda4_31514cuda3std3__48in_placeE)
_ZN39_INTERNAL_66015dd4_4_k_cu_c438dda4_31514cuda3std3__48in_placeE:
	.zero		1
	.type		_ZN39_INTERNAL_66015dd4_4_k_cu_c438dda4_31514cuda3std6ranges3__45__cpo9iter_moveE,@object
	.size		_ZN39_INTERNAL_66015dd4_4_k_cu_c438dda4_31514cuda3std6ranges3__45__cpo9iter_moveE,(_ZN39_INTERNAL_66015dd4_4_k_cu_c438dda4_31514cuda3std3__45__cpo5beginE - _ZN39_INTERNAL_66015dd4_4_k_cu_c438dda4_31514cuda3std6ranges3__45__cpo9iter_moveE)
_ZN39_INTERNAL_66015dd4_4_k_cu_c438dda4_31514cuda3std6ranges3__45__cpo9iter_moveE:
	.zero		1
	.type		_ZN39_INTERNAL_66015dd4_4_k_cu_c438dda4_31514cuda3std3__45__cpo5beginE,@object
	.size		_ZN39_INTERNAL_66015dd4_4_k_cu_c438dda4_31514cuda3std3__45__cpo5beginE,(_ZN39_INTERNAL_66015dd4_4_k_cu_c438dda4_31514cuda3std3__441_GLOBAL__N__66015dd4_4_k_cu_c438dda4_31516ignoreE - _ZN39_INTERNAL_66015dd4_4_k_cu_c438dda4_31514cuda3std3__45__cpo5beginE)
_ZN39_INTERNAL_66015dd4_4_k_cu_c438dda4_31514cuda3std3__45__cpo5beginE:
	.zero		1
	.type		_ZN39_INTERNAL_66015dd4_4_k_cu_c438dda4_31514cuda3std3__441_GLOBAL__N__66015dd4_4_k_cu_c438dda4_31516ignoreE,@object
	.size		_ZN39_INTERNAL_66015dd4_4_k_cu_c438dda4_31514cuda3std3__441_GLOBAL__N__66015dd4_4_k_cu_c438dda4_31516ignoreE,(_ZN39_INTERNAL_66015dd4_4_k_cu_c438dda4_31514cute7productE - _ZN39_INTERNAL_66015dd4_4_k_cu_c438dda4_31514cuda3std3__441_GLOBAL__N__66015dd4_4_k_cu_c438dda4_31516ignoreE)
_ZN39_INTERNAL_66015dd4_4_k_cu_c438dda4_31514cuda3std3__441_GLOBAL__N__66015dd4_4_k_cu_c438dda4_31516ignoreE:
	.zero		1
	.type		_ZN39_INTERNAL_66015dd4_4_k_cu_c438dda4_31514cute7productE,@object
	.size		_ZN39_INTERNAL_66015dd4_4_k_cu_c438dda4_31514cute7productE,(_ZN39_INTERNAL_66015dd4_4_k_cu_c438dda4_31514cuda3std3__45__cpo3endE - _ZN39_INTERNAL_66015dd4_4_k_cu_c438dda4_31514cute7productE)
_ZN39_INTERNAL_66015dd4_4_k_cu_c438dda4_31514cute7productE:
	.zero		1
	.type		_ZN39_INTERNAL_66015dd4_4_k_cu_c438dda4_31514cuda3std3__45__cpo3endE,@object
	.size		_ZN39_INTERNAL_66015dd4_4_k_cu_c438dda4_31514cuda3std3__45__cpo3endE,(_ZN39_INTERNAL_66015dd4_4_k_cu_c438dda4_31514cuda3std3__419piecewise_constructE - _ZN39_INTERNAL_66015dd4_4_k_cu_c438dda4_31514cuda3std3__45__cpo3endE)
_ZN39_INTERNAL_66015dd4_4_k_cu_c438dda4_31514cuda3std3__45__cpo3endE:
	.zero		1
	.type		_ZN39_INTERNAL_66015dd4_4_k_cu_c438dda4_31514cuda3std3__419piecewise_constructE,@object
	.size		_ZN39_INTERNAL_66015dd4_4_k_cu_c438dda4_31514cuda3std3__419piecewise_constructE,(_ZN39_INTERNAL_66015dd4_4_k_cu_c438dda4_31514cuda3std3__45__cpo4cendE - _ZN39_INTERNAL_66015dd4_4_k_cu_c438dda4_31514cuda3std3__419piecewise_constructE)
_ZN39_INTERNAL_66015dd4_4_k_cu_c438dda4_31514cuda3std3__419piecewise_constructE:
	.zero		1
	.type		_ZN39_INTERNAL_66015dd4_4_k_cu_c438dda4_31514cuda3std3__45__cpo4cendE,@object
	.size		_ZN39_INTERNAL_66015dd4_4_k_cu_c438dda4_31514cuda3std3__45__cpo4cendE,(_ZN39_INTERNAL_66015dd4_4_k_cu_c438dda4_31514cuda3std6ranges3__45__cpo4swapE - _ZN39_INTERNAL_66015dd4_4_k_cu_c438dda4_31514cuda3std3__45__cpo4cendE)
_ZN39_INTERNAL_66015dd4_4_k_cu_c438dda4_31514cuda3std3__45__cpo4cendE:
	.zero		1
	.type		_ZN39_INTERNAL_66015dd4_4_k_cu_c438dda4_31514cuda3std6ranges3__45__cpo4swapE,@object
	.size		_ZN39_INTERNAL_66015dd4_4_k_cu_c438dda4_31514cuda3std6ranges3__45__cpo4swapE,(.L_15 - _ZN39_INTERNAL_66015dd4_4_k_cu_c438dda4_31514cuda3std6ranges3__45__cpo4swapE)
_ZN39_INTERNAL_66015dd4_4_k_cu_c438dda4_31514cuda3std6ranges3__45__cpo4swapE:
	.zero		1
.L_15:


//--------------------- .nv.constant0._ZN7cutlass13device_kernelINS_4fmha6kernel36Sm100FmhaFwdKernelTmaWarpspecializedIN4cute5tupleIJiiiNS5_IJNS5_IJiiEEEiEEEEEENS1_10collective38Sm100FmhaFwdMainloopTmaWarpspecializedINS_6half_tEffNS5_IJNS4_1CILi256EEENSC_ILi128EEENSC_ILi64EEEEEENS5_IJiNSC_ILi1EEES7_EEENS5_IJiSH_NS5_IJNS5_IJNSC_ILi0EEEiEEEiEEEEEESM_NS9_10CausalMaskILb1EEENS5_IJNSC_ILi2EEESH_SH_EEENSC_ILb0EEEEENS9_38Sm100FmhaFwdEpilogueTmaWarpspecializedISB_fNS5_IJSE_SF_SE_EEESI_NS5_IJSH_S7_EEESR_EENS2_23PersistentTileSchedulerENS2_41Sm100FmhaCtxKernelWarpspecializedScheduleEEEEEvNT_6ParamsE --------------------------
	.section	.nv.constant0._ZN7cutlass13device_kernelINS_4fmha6kernel36Sm100FmhaFwdKernelTmaWarpspecializedIN4cute5tupleIJiiiNS5_IJNS5_IJiiEEEiEEEEEENS1_10collective38Sm100FmhaFwdMainloopTmaWarpspecializedINS_6half_tEffNS5_IJNS4_1CILi256EEENSC_ILi128EEENSC_ILi64EEEEEENS5_IJiNSC_ILi1EEES7_EEENS5_IJiSH_NS5_IJNS5_IJNSC_ILi0EEEiEEEiEEEEEESM_NS9_10CausalMaskILb1EEENS5_IJNSC_ILi2EEESH_SH_EEENSC_ILb0EEEEENS9_38Sm100FmhaFwdEpilogueTmaWarpspecializedISB_fNS5_IJSE_SF_SE_EEESI_NS5_IJSH_S7_EEESR_EENS2_23PersistentTileSchedulerENS2_41Sm100FmhaCtxKernelWarpspecializedScheduleEEEEEvNT_6ParamsE,"a",@progbits
	.sectionflags	@""
	.align	4
.nv.constant0._ZN7cutlass13device_kernelINS_4fmha6kernel36Sm100FmhaFwdKernelTmaWarpspecializedIN4cute5tupleIJiiiNS5_IJNS5_IJiiEEEiEEEEEENS1_10collective38Sm100FmhaFwdMainloopTmaWarpspecializedINS_6half_tEffNS5_IJNS4_1CILi256EEENSC_ILi128EEENSC_ILi64EEEEEENS5_IJiNSC_ILi1EEES7_EEENS5_IJiSH_NS5_IJNS5_IJNSC_ILi0EEEiEEEiEEEEEESM_NS9_10CausalMaskILb1EEENS5_IJNSC_ILi2EEESH_SH_EEENSC_ILb0EEEEENS9_38Sm100FmhaFwdEpilogueTmaWarpspecializedISB_fNS5_IJSE_SF_SE_EEESI_NS5_IJSH_S7_EEESR_EENS2_23PersistentTileSchedulerENS2_41Sm100FmhaCtxKernelWarpspecializedScheduleEEEEEvNT_6ParamsE:
	.zero		2432


//--------------------- SYMBOLS --------------------------

	.type		.nv.reservedSmem.offset0,@object
	.size		.nv.reservedSmem.offset0,0x4
	.type		.nv.reservedSmem.cap,@object
	.size		.nv.reservedSmem.cap,0x4
	.type		vprintf,@function
	.type		__assertfail,@function
